//
// Generated by NVIDIA NVVM Compiler
//
// Compiler Build ID: CL-36424714
// Cuda compilation tools, release 13.0, V13.0.88
// Based on NVVM 20.0.0
//

.version 9.0
.target sm_100
.address_size 64

	// .globl	_ZN3cub18CUB_300001_SM_10006detail11EmptyKernelIvEEvv
// _ZZN3cub18CUB_300001_SM_10006detail6reduce28DeviceReduceSingleTileKernelINS2_10policy_hubIdjN4cuda3std3__44plusIdEEE10Policy1000EN6thrust24THRUST_300001_SM_1000_NS6detail15normal_iteratorINSD_10device_ptrIdEEEEPdjS9_ddNS7_10__identityEEEvT0_T1_T2_T3_T4_T6_E12temp_storage has been demoted
// _ZZN3cub18CUB_300001_SM_10006detail6reduce18DeviceReduceKernelINS2_10policy_hubIdjN4cuda3std3__44plusIdEEE10Policy1000EN6thrust24THRUST_300001_SM_1000_NS6detail15normal_iteratorINSD_10device_ptrIdEEEEjS9_dNS7_10__identityEEEvT0_PT3_T1_NS0_13GridEvenShareISN_EET2_T4_E12temp_storage has been demoted
// _ZZN3cub18CUB_300001_SM_10006detail6reduce28DeviceReduceSingleTileKernelINS2_10policy_hubIdjN4cuda3std3__44plusIdEEE10Policy1000EPdSC_iS9_ddNS7_10__identityEEEvT0_T1_T2_T3_T4_T6_E12temp_storage has been demoted
// _ZZN3cub18CUB_300001_SM_10006detail6reduce28DeviceReduceSingleTileKernelINS2_10policy_hubIdyN4cuda3std3__44plusIdEEE10Policy1000EN6thrust24THRUST_300001_SM_1000_NS6detail15normal_iteratorINSD_10device_ptrIdEEEEPdyS9_ddNS7_10__identityEEEvT0_T1_T2_T3_T4_T6_E12temp_storage has been demoted
// _ZZN3cub18CUB_300001_SM_10006detail6reduce18DeviceReduceKernelINS2_10policy_hubIdyN4cuda3std3__44plusIdEEE10Policy1000EN6thrust24THRUST_300001_SM_1000_NS6detail15normal_iteratorINSD_10device_ptrIdEEEEyS9_dNS7_10__identityEEEvT0_PT3_T1_NS0_13GridEvenShareISN_EET2_T4_E12temp_storage has been demoted
// _ZZN3cub18CUB_300001_SM_10006detail6reduce28DeviceReduceSingleTileKernelINS2_10policy_hubIdyN4cuda3std3__44plusIdEEE10Policy1000EPdSC_iS9_ddNS7_10__identityEEEvT0_T1_T2_T3_T4_T6_E12temp_storage has been demoted
// _ZZN3cub18CUB_300001_SM_10006detail6reduce28DeviceReduceSingleTileKernelINS2_10policy_hubIljN4cuda3std3__44plusIlEEE10Policy1000EN6thrust24THRUST_300001_SM_1000_NS18transform_iteratorI14maior_que_zeroNSD_6detail15normal_iteratorINSD_10device_ptrIdEEEEllEEPljS9_llNS7_10__identityEEEvT0_T1_T2_T3_T4_T6_E12temp_storage has been demoted
// _ZZN3cub18CUB_300001_SM_10006detail6reduce18DeviceReduceKernelINS2_10policy_hubIljN4cuda3std3__44plusIlEEE10Policy1000EN6thrust24THRUST_300001_SM_1000_NS18transform_iteratorI14maior_que_zeroNSD_6detail15normal_iteratorINSD_10device_ptrIdEEEEllEEjS9_lNS7_10__identityEEEvT0_PT3_T1_NS0_13GridEvenShareISQ_EET2_T4_E12temp_storage has been demoted
// _ZZN3cub18CUB_300001_SM_10006detail6reduce28DeviceReduceSingleTileKernelINS2_10policy_hubIljN4cuda3std3__44plusIlEEE10Policy1000EPlSC_iS9_llNS7_10__identityEEEvT0_T1_T2_T3_T4_T6_E12temp_storage has been demoted
// _ZZN3cub18CUB_300001_SM_10006detail6reduce28DeviceReduceSingleTileKernelINS2_10policy_hubIlyN4cuda3std3__44plusIlEEE10Policy1000EN6thrust24THRUST_300001_SM_1000_NS18transform_iteratorI14maior_que_zeroNSD_6detail15normal_iteratorINSD_10device_ptrIdEEEEllEEPlyS9_llNS7_10__identityEEEvT0_T1_T2_T3_T4_T6_E12temp_storage has been demoted
// _ZZN3cub18CUB_300001_SM_10006detail6reduce18DeviceReduceKernelINS2_10policy_hubIlyN4cuda3std3__44plusIlEEE10Policy1000EN6thrust24THRUST_300001_SM_1000_NS18transform_iteratorI14maior_que_zeroNSD_6detail15normal_iteratorINSD_10device_ptrIdEEEEllEEyS9_lNS7_10__identityEEEvT0_PT3_T1_NS0_13GridEvenShareISQ_EET2_T4_E12temp_storage has been demoted
// _ZZN3cub18CUB_300001_SM_10006detail6reduce28DeviceReduceSingleTileKernelINS2_10policy_hubIlyN4cuda3std3__44plusIlEEE10Policy1000EPlSC_iS9_llNS7_10__identityEEEvT0_T1_T2_T3_T4_T6_E12temp_storage has been demoted
// _ZZN3cub18CUB_300001_SM_10006detail9transform23transform_kernel_ublkcpINS2_19async_copy_policy_tILi128EEEiN4cuda3std3__45minusIdEEN6thrust24THRUST_300001_SM_1000_NS6detail15normal_iteratorINSC_10device_ptrIdEEEEJddEEEvT0_iT1_T2_DpNS2_16aligned_base_ptrIT3_EEE3bar has been demoted
// _ZZN3cub18CUB_300001_SM_10006detail9transform23transform_kernel_ublkcpINS2_19async_copy_policy_tILi128EEElN4cuda3std3__45minusIdEEN6thrust24THRUST_300001_SM_1000_NS6detail15normal_iteratorINSC_10device_ptrIdEEEEJddEEEvT0_iT1_T2_DpNS2_16aligned_base_ptrIT3_EEE3bar has been demoted
// _ZZN3cub18CUB_300001_SM_10006detail9transform23transform_kernel_ublkcpINS2_19async_copy_policy_tILi128EEEiN4cuda3std3__410multipliesIdEEN6thrust24THRUST_300001_SM_1000_NS6detail15normal_iteratorINSC_10device_ptrIdEEEEJddEEEvT0_iT1_T2_DpNS2_16aligned_base_ptrIT3_EEE3bar has been demoted
// _ZZN3cub18CUB_300001_SM_10006detail9transform23transform_kernel_ublkcpINS2_19async_copy_policy_tILi128EEElN4cuda3std3__410multipliesIdEEN6thrust24THRUST_300001_SM_1000_NS6detail15normal_iteratorINSC_10device_ptrIdEEEEJddEEEvT0_iT1_T2_DpNS2_16aligned_base_ptrIT3_EEE3bar has been demoted
.global .align 1 .b8 _ZN30_INTERNAL_24efecc4_4_k_cu_main4cuda3std3__45__cpo5beginE[1];
.global .align 1 .b8 _ZN30_INTERNAL_24efecc4_4_k_cu_main4cuda3std3__45__cpo3endE[1];
.global .align 1 .b8 _ZN30_INTERNAL_24efecc4_4_k_cu_main4cuda3std3__45__cpo6cbeginE[1];
.global .align 1 .b8 _ZN30_INTERNAL_24efecc4_4_k_cu_main4cuda3std3__45__cpo4cendE[1];
.global .align 1 .b8 _ZN30_INTERNAL_24efecc4_4_k_cu_main4cuda3std3__45__cpo6rbeginE[1];
.global .align 1 .b8 _ZN30_INTERNAL_24efecc4_4_k_cu_main4cuda3std3__45__cpo4rendE[1];
.global .align 1 .b8 _ZN30_INTERNAL_24efecc4_4_k_cu_main4cuda3std3__45__cpo7crbeginE[1];
.global .align 1 .b8 _ZN30_INTERNAL_24efecc4_4_k_cu_main4cuda3std3__45__cpo5crendE[1];
.global .align 1 .b8 _ZN30_INTERNAL_24efecc4_4_k_cu_main4cuda3std3__432_GLOBAL__N__24efecc4_4_k_cu_main6ignoreE[1];
.global .align 1 .b8 _ZN30_INTERNAL_24efecc4_4_k_cu_main4cuda3std3__419piecewise_constructE[1];
.global .align 1 .b8 _ZN30_INTERNAL_24efecc4_4_k_cu_main4cuda3std3__48in_placeE[1];
.global .align 1 .b8 _ZN30_INTERNAL_24efecc4_4_k_cu_main4cuda3std3__420unreachable_sentinelE[1];
.global .align 1 .b8 _ZN30_INTERNAL_24efecc4_4_k_cu_main4cuda3std3__47nulloptE[1];
.global .align 1 .b8 _ZN30_INTERNAL_24efecc4_4_k_cu_main4cuda3std3__48unexpectE[1];
.global .align 1 .b8 _ZN30_INTERNAL_24efecc4_4_k_cu_main4cuda3std6ranges3__45__cpo4swapE[1];
.global .align 1 .b8 _ZN30_INTERNAL_24efecc4_4_k_cu_main4cuda3std6ranges3__45__cpo9iter_moveE[1];
.global .align 1 .b8 _ZN30_INTERNAL_24efecc4_4_k_cu_main4cuda3std6ranges3__45__cpo5beginE[1];
.global .align 1 .b8 _ZN30_INTERNAL_24efecc4_4_k_cu_main4cuda3std6ranges3__45__cpo3endE[1];
.global .align 1 .b8 _ZN30_INTERNAL_24efecc4_4_k_cu_main4cuda3std6ranges3__45__cpo6cbeginE[1];
.global .align 1 .b8 _ZN30_INTERNAL_24efecc4_4_k_cu_main4cuda3std6ranges3__45__cpo4cendE[1];
.global .align 1 .b8 _ZN30_INTERNAL_24efecc4_4_k_cu_main4cuda3std6ranges3__45__cpo7advanceE[1];
.global .align 1 .b8 _ZN30_INTERNAL_24efecc4_4_k_cu_main4cuda3std6ranges3__45__cpo9iter_swapE[1];
.global .align 1 .b8 _ZN30_INTERNAL_24efecc4_4_k_cu_main4cuda3std6ranges3__45__cpo4nextE[1];
.global .align 1 .b8 _ZN30_INTERNAL_24efecc4_4_k_cu_main4cuda3std6ranges3__45__cpo4prevE[1];
.global .align 1 .b8 _ZN30_INTERNAL_24efecc4_4_k_cu_main4cuda3std6ranges3__45__cpo4dataE[1];
.global .align 1 .b8 _ZN30_INTERNAL_24efecc4_4_k_cu_main4cuda3std6ranges3__45__cpo5cdataE[1];
.global .align 1 .b8 _ZN30_INTERNAL_24efecc4_4_k_cu_main4cuda3std6ranges3__45__cpo4sizeE[1];
.global .align 1 .b8 _ZN30_INTERNAL_24efecc4_4_k_cu_main4cuda3std6ranges3__45__cpo5ssizeE[1];
.global .align 1 .b8 _ZN30_INTERNAL_24efecc4_4_k_cu_main4cuda3std6ranges3__45__cpo8distanceE[1];
.global .align 1 .b8 _ZN30_INTERNAL_24efecc4_4_k_cu_main6thrust24THRUST_300001_SM_1000_NS8cuda_cub3parE[1];
.global .align 1 .b8 _ZN30_INTERNAL_24efecc4_4_k_cu_main6thrust24THRUST_300001_SM_1000_NS8cuda_cub10par_nosyncE[1];
.global .align 1 .b8 _ZN30_INTERNAL_24efecc4_4_k_cu_main6thrust24THRUST_300001_SM_1000_NS6system6detail10sequential3seqE[1];
.global .align 1 .b8 _ZN30_INTERNAL_24efecc4_4_k_cu_main6thrust24THRUST_300001_SM_1000_NS12placeholders2_1E[1];
.global .align 1 .b8 _ZN30_INTERNAL_24efecc4_4_k_cu_main6thrust24THRUST_300001_SM_1000_NS12placeholders2_2E[1];
.global .align 1 .b8 _ZN30_INTERNAL_24efecc4_4_k_cu_main6thrust24THRUST_300001_SM_1000_NS12placeholders2_3E[1];
.global .align 1 .b8 _ZN30_INTERNAL_24efecc4_4_k_cu_main6thrust24THRUST_300001_SM_1000_NS12placeholders2_4E[1];
.global .align 1 .b8 _ZN30_INTERNAL_24efecc4_4_k_cu_main6thrust24THRUST_300001_SM_1000_NS12placeholders2_5E[1];
.global .align 1 .b8 _ZN30_INTERNAL_24efecc4_4_k_cu_main6thrust24THRUST_300001_SM_1000_NS12placeholders2_6E[1];
.global .align 1 .b8 _ZN30_INTERNAL_24efecc4_4_k_cu_main6thrust24THRUST_300001_SM_1000_NS12placeholders2_7E[1];
.global .align 1 .b8 _ZN30_INTERNAL_24efecc4_4_k_cu_main6thrust24THRUST_300001_SM_1000_NS12placeholders2_8E[1];
.global .align 1 .b8 _ZN30_INTERNAL_24efecc4_4_k_cu_main6thrust24THRUST_300001_SM_1000_NS12placeholders2_9E[1];
.global .align 1 .b8 _ZN30_INTERNAL_24efecc4_4_k_cu_main6thrust24THRUST_300001_SM_1000_NS12placeholders3_10E[1];
.global .align 1 .b8 _ZN30_INTERNAL_24efecc4_4_k_cu_main6thrust24THRUST_300001_SM_1000_NS3seqE[1];
.extern .shared .align 128 .b8 _ZN3cub18CUB_300001_SM_10006detail9transform4smemE[];

.visible .entry _ZN3cub18CUB_300001_SM_10006detail11EmptyKernelIvEEvv()
{


	ret;

}
	// .globl	_ZN3cub18CUB_300001_SM_10006detail8for_each13static_kernelINS2_12policy_hub_t12policy_500_tEmN6thrust24THRUST_300001_SM_1000_NS8cuda_cub20__uninitialized_fill7functorINS7_10device_ptrIdEEdEEEEvT0_T1_
.visible .entry _ZN3cub18CUB_300001_SM_10006detail8for_each13static_kernelINS2_12policy_hub_t12policy_500_tEmN6thrust24THRUST_300001_SM_1000_NS8cuda_cub20__uninitialized_fill7functorINS7_10device_ptrIdEEdEEEEvT0_T1_(
	.param .u64 _ZN3cub18CUB_300001_SM_10006detail8for_each13static_kernelINS2_12policy_hub_t12policy_500_tEmN6thrust24THRUST_300001_SM_1000_NS8cuda_cub20__uninitialized_fill7functorINS7_10device_ptrIdEEdEEEEvT0_T1__param_0,
	.param .align 8 .b8 _ZN3cub18CUB_300001_SM_10006detail8for_each13static_kernelINS2_12policy_hub_t12policy_500_tEmN6thrust24THRUST_300001_SM_1000_NS8cuda_cub20__uninitialized_fill7functorINS7_10device_ptrIdEEdEEEEvT0_T1__param_1[16]
)
.maxntid 256
{
	.reg .pred 	%p<4>;
	.reg .b32 	%r<5>;
	.reg .b64 	%rd<16>;
	.reg .b64 	%fd<3>;

	ld.param.f64 	%fd2, [_ZN3cub18CUB_300001_SM_10006detail8for_each13static_kernelINS2_12policy_hub_t12policy_500_tEmN6thrust24THRUST_300001_SM_1000_NS8cuda_cub20__uninitialized_fill7functorINS7_10device_ptrIdEEdEEEEvT0_T1__param_1+8];
	ld.param.u64 	%rd4, [_ZN3cub18CUB_300001_SM_10006detail8for_each13static_kernelINS2_12policy_hub_t12policy_500_tEmN6thrust24THRUST_300001_SM_1000_NS8cuda_cub20__uninitialized_fill7functorINS7_10device_ptrIdEEdEEEEvT0_T1__param_1];
	ld.param.u64 	%rd5, [_ZN3cub18CUB_300001_SM_10006detail8for_each13static_kernelINS2_12policy_hub_t12policy_500_tEmN6thrust24THRUST_300001_SM_1000_NS8cuda_cub20__uninitialized_fill7functorINS7_10device_ptrIdEEdEEEEvT0_T1__param_0];
	mov.u32 	%r2, %ctaid.x;
	mul.wide.u32 	%rd1, %r2, 512;
	sub.s64 	%rd2, %rd5, %rd1;
	setp.lt.u64 	%p1, %rd2, 512;
	@%p1 bra 	$L__BB1_2;
	mov.u32 	%r4, %tid.x;
	cvta.to.global.u64 	%rd11, %rd4;
	cvt.u64.u32 	%rd12, %r4;
	add.s64 	%rd13, %rd1, %rd12;
	shl.b64 	%rd14, %rd13, 3;
	add.s64 	%rd15, %rd11, %rd14;
	st.global.f64 	[%rd15], %fd2;
	st.global.f64 	[%rd15+2048], %fd2;
	bra.uni 	$L__BB1_6;
$L__BB1_2:
	cvta.to.global.u64 	%rd6, %rd4;
	mov.u32 	%r1, %tid.x;
	cvt.u64.u32 	%rd7, %r1;
	setp.le.u64 	%p2, %rd2, %rd7;
	add.s64 	%rd8, %rd1, %rd7;
	shl.b64 	%rd9, %rd8, 3;
	add.s64 	%rd3, %rd6, %rd9;
	@%p2 bra 	$L__BB1_4;
	st.global.f64 	[%rd3], %fd2;
$L__BB1_4:
	add.s32 	%r3, %r1, 256;
	cvt.u64.u32 	%rd10, %r3;
	setp.le.u64 	%p3, %rd2, %rd10;
	@%p3 bra 	$L__BB1_6;
	st.global.f64 	[%rd3+2048], %fd2;
$L__BB1_6:
	ret;

}
	// .globl	_ZN3cub18CUB_300001_SM_10006detail9transform16transform_kernelINS2_10policy_hubILb0EN4cuda3std3__45tupleIJN6thrust24THRUST_300001_SM_1000_NS6detail15normal_iteratorINSA_10device_ptrIdEEEESF_EEEE10policy1000EiNS7_5minusIdEESF_JPdSL_EEEvT0_iT1_T2_DpNS2_10kernel_argIT3_EE
.visible .entry _ZN3cub18CUB_300001_SM_10006detail9transform16transform_kernelINS2_10policy_hubILb0EN4cuda3std3__45tupleIJN6thrust24THRUST_300001_SM_1000_NS6detail15normal_iteratorINSA_10device_ptrIdEEEESF_EEEE10policy1000EiNS7_5minusIdEESF_JPdSL_EEEvT0_iT1_T2_DpNS2_10kernel_argIT3_EE(
	.param .u32 _ZN3cub18CUB_300001_SM_10006detail9transform16transform_kernelINS2_10policy_hubILb0EN4cuda3std3__45tupleIJN6thrust24THRUST_300001_SM_1000_NS6detail15normal_iteratorINSA_10device_ptrIdEEEESF_EEEE10policy1000EiNS7_5minusIdEESF_JPdSL_EEEvT0_iT1_T2_DpNS2_10kernel_argIT3_EE_param_0,
	.param .u32 _ZN3cub18CUB_300001_SM_10006detail9transform16transform_kernelINS2_10policy_hubILb0EN4cuda3std3__45tupleIJN6thrust24THRUST_300001_SM_1000_NS6detail15normal_iteratorINSA_10device_ptrIdEEEESF_EEEE10policy1000EiNS7_5minusIdEESF_JPdSL_EEEvT0_iT1_T2_DpNS2_10kernel_argIT3_EE_param_1,
	.param .align 1 .b8 _ZN3cub18CUB_300001_SM_10006detail9transform16transform_kernelINS2_10policy_hubILb0EN4cuda3std3__45tupleIJN6thrust24THRUST_300001_SM_1000_NS6detail15normal_iteratorINSA_10device_ptrIdEEEESF_EEEE10policy1000EiNS7_5minusIdEESF_JPdSL_EEEvT0_iT1_T2_DpNS2_10kernel_argIT3_EE_param_2[1],
	.param .align 8 .b8 _ZN3cub18CUB_300001_SM_10006detail9transform16transform_kernelINS2_10policy_hubILb0EN4cuda3std3__45tupleIJN6thrust24THRUST_300001_SM_1000_NS6detail15normal_iteratorINSA_10device_ptrIdEEEESF_EEEE10policy1000EiNS7_5minusIdEESF_JPdSL_EEEvT0_iT1_T2_DpNS2_10kernel_argIT3_EE_param_3[8],
	.param .align 8 .b8 _ZN3cub18CUB_300001_SM_10006detail9transform16transform_kernelINS2_10policy_hubILb0EN4cuda3std3__45tupleIJN6thrust24THRUST_300001_SM_1000_NS6detail15normal_iteratorINSA_10device_ptrIdEEEESF_EEEE10policy1000EiNS7_5minusIdEESF_JPdSL_EEEvT0_iT1_T2_DpNS2_10kernel_argIT3_EE_param_4[16],
	.param .align 8 .b8 _ZN3cub18CUB_300001_SM_10006detail9transform16transform_kernelINS2_10policy_hubILb0EN4cuda3std3__45tupleIJN6thrust24THRUST_300001_SM_1000_NS6detail15normal_iteratorINSA_10device_ptrIdEEEESF_EEEE10policy1000EiNS7_5minusIdEESF_JPdSL_EEEvT0_iT1_T2_DpNS2_10kernel_argIT3_EE_param_5[16]
)
.maxntid 128
{
	.reg .pred 	%p<28>;
	.reg .b32 	%r<189>;
	.reg .b64 	%rd<145>;
	.reg .b64 	%fd<7>;
	// demoted variable
	.shared .align 8 .u64 _ZZN3cub18CUB_300001_SM_10006detail9transform23transform_kernel_ublkcpINS2_19async_copy_policy_tILi128EEEiN4cuda3std3__45minusIdEEN6thrust24THRUST_300001_SM_1000_NS6detail15normal_iteratorINSC_10device_ptrIdEEEEJddEEEvT0_iT1_T2_DpNS2_16aligned_base_ptrIT3_EEE3bar;
	ld.param.u64 	%rd65, [_ZN3cub18CUB_300001_SM_10006detail9transform16transform_kernelINS2_10policy_hubILb0EN4cuda3std3__45tupleIJN6thrust24THRUST_300001_SM_1000_NS6detail15normal_iteratorINSA_10device_ptrIdEEEESF_EEEE10policy1000EiNS7_5minusIdEESF_JPdSL_EEEvT0_iT1_T2_DpNS2_10kernel_argIT3_EE_param_5];
	ld.param.u64 	%rd63, [_ZN3cub18CUB_300001_SM_10006detail9transform16transform_kernelINS2_10policy_hubILb0EN4cuda3std3__45tupleIJN6thrust24THRUST_300001_SM_1000_NS6detail15normal_iteratorINSA_10device_ptrIdEEEESF_EEEE10policy1000EiNS7_5minusIdEESF_JPdSL_EEEvT0_iT1_T2_DpNS2_10kernel_argIT3_EE_param_4];
	ld.param.u32 	%r72, [_ZN3cub18CUB_300001_SM_10006detail9transform16transform_kernelINS2_10policy_hubILb0EN4cuda3std3__45tupleIJN6thrust24THRUST_300001_SM_1000_NS6detail15normal_iteratorINSA_10device_ptrIdEEEESF_EEEE10policy1000EiNS7_5minusIdEESF_JPdSL_EEEvT0_iT1_T2_DpNS2_10kernel_argIT3_EE_param_0];
	ld.param.u64 	%rd66, [_ZN3cub18CUB_300001_SM_10006detail9transform16transform_kernelINS2_10policy_hubILb0EN4cuda3std3__45tupleIJN6thrust24THRUST_300001_SM_1000_NS6detail15normal_iteratorINSA_10device_ptrIdEEEESF_EEEE10policy1000EiNS7_5minusIdEESF_JPdSL_EEEvT0_iT1_T2_DpNS2_10kernel_argIT3_EE_param_5+8];
	ld.param.u64 	%rd64, [_ZN3cub18CUB_300001_SM_10006detail9transform16transform_kernelINS2_10policy_hubILb0EN4cuda3std3__45tupleIJN6thrust24THRUST_300001_SM_1000_NS6detail15normal_iteratorINSA_10device_ptrIdEEEESF_EEEE10policy1000EiNS7_5minusIdEESF_JPdSL_EEEvT0_iT1_T2_DpNS2_10kernel_argIT3_EE_param_4+8];
	ld.param.u64 	%rd67, [_ZN3cub18CUB_300001_SM_10006detail9transform16transform_kernelINS2_10policy_hubILb0EN4cuda3std3__45tupleIJN6thrust24THRUST_300001_SM_1000_NS6detail15normal_iteratorINSA_10device_ptrIdEEEESF_EEEE10policy1000EiNS7_5minusIdEESF_JPdSL_EEEvT0_iT1_T2_DpNS2_10kernel_argIT3_EE_param_3];
	ld.param.u32 	%r71, [_ZN3cub18CUB_300001_SM_10006detail9transform16transform_kernelINS2_10policy_hubILb0EN4cuda3std3__45tupleIJN6thrust24THRUST_300001_SM_1000_NS6detail15normal_iteratorINSA_10device_ptrIdEEEESF_EEEE10policy1000EiNS7_5minusIdEESF_JPdSL_EEEvT0_iT1_T2_DpNS2_10kernel_argIT3_EE_param_1];
	cvta.to.global.u64 	%rd1, %rd67;
	cvt.u32.u64 	%r1, %rd64;
	cvt.u32.u64 	%r2, %rd66;
	shl.b32 	%r3, %r71, 7;
	mov.u32 	%r73, %ctaid.x;
	mul.lo.s32 	%r4, %r3, %r73;
	sub.s32 	%r5, %r72, %r4;
	min.s32 	%r6, %r3, %r5;
	setp.eq.s32 	%p1, %r73, 0;
	add.s32 	%r75, %r73, 2;
	mov.u32 	%r76, %nctaid.x;
	setp.ge.u32 	%p2, %r75, %r76;
	shl.b32 	%r7, %r71, 10;
	or.pred  	%p3, %p1, %p2;
	@%p3 bra 	$L__BB2_5;
	mov.b32 	%r140, -1;
	// begin inline asm
	{
	 .reg .pred P_OUT; 
	elect.sync _|P_OUT, %r140;
	selp.b32 %r139, 1, 0, P_OUT; 
}
	// end inline asm
	mov.u32 	%r141, %tid.x;
	setp.gt.u32 	%p18, %r141, 31;
	setp.eq.s32 	%p19, %r139, 0;
	or.pred  	%p20, %p18, %p19;
	@%p20 bra 	$L__BB2_3;
	mov.u32 	%r142, _ZZN3cub18CUB_300001_SM_10006detail9transform23transform_kernel_ublkcpINS2_19async_copy_policy_tILi128EEEiN4cuda3std3__45minusIdEEN6thrust24THRUST_300001_SM_1000_NS6detail15normal_iteratorINSC_10device_ptrIdEEEEJddEEEvT0_iT1_T2_DpNS2_16aligned_base_ptrIT3_EEE3bar;
	mov.b32 	%r143, 1;
	// begin inline asm
	mbarrier.init.shared.b64 [%r142], %r143;
	// end inline asm
	// begin inline asm
	fence.proxy.async.shared::cta; // 6.
	// end inline asm
	mul.wide.s32 	%rd122, %r4, 8;
	add.s32 	%r152, %r7, 15;
	add.s32 	%r153, %r152, %r1;
	and.b32  	%r145, %r153, -16;
	cvta.to.global.u64 	%rd123, %rd63;
	add.s64 	%rd119, %rd123, %rd122;
	mov.u32 	%r144, _ZN3cub18CUB_300001_SM_10006detail9transform4smemE;
	// begin inline asm
	cp.async.bulk.shared::cluster.global.mbarrier::complete_tx::bytes [%r144], [%rd119], %r145, [%r142];
	// end inline asm
	add.s32 	%r154, %r152, %r2;
	and.b32  	%r148, %r154, -16;
	add.s32 	%r155, %r144, %r7;
	add.s32 	%r147, %r155, 128;
	cvta.to.global.u64 	%rd124, %rd65;
	add.s64 	%rd120, %rd124, %rd122;
	// begin inline asm
	cp.async.bulk.shared::cluster.global.mbarrier::complete_tx::bytes [%r147], [%rd120], %r148, [%r142];
	// end inline asm
	add.s32 	%r151, %r148, %r145;
	// begin inline asm
	mbarrier.arrive.expect_tx.release.cta.shared::cta.b64 %rd121, [%r142], %r151; // 8. 
	// end inline asm
$L__BB2_3:
	bar.sync 	0;
	mov.u32 	%r157, _ZZN3cub18CUB_300001_SM_10006detail9transform23transform_kernel_ublkcpINS2_19async_copy_policy_tILi128EEEiN4cuda3std3__45minusIdEEN6thrust24THRUST_300001_SM_1000_NS6detail15normal_iteratorINSC_10device_ptrIdEEEEJddEEEvT0_iT1_T2_DpNS2_16aligned_base_ptrIT3_EEE3bar;
$L__BB2_4:
	mov.b32 	%r158, 0;
	// begin inline asm
	{
	 .reg .pred P_OUT; 
	mbarrier.try_wait.parity.shared::cta.b64  P_OUT, [%r157], %r158;                                // 7a. 
	selp.b32 %r156, 1, 0, P_OUT; 
}
	// end inline asm
	setp.eq.s32 	%p21, %r156, 0;
	@%p21 bra 	$L__BB2_4;
	bra.uni 	$L__BB2_26;
$L__BB2_5:
	cvt.s64.s32 	%rd4, %r1;
	cvt.s64.s32 	%rd5, %r4;
	shl.b32 	%r78, %r6, 3;
	cvt.s64.s32 	%rd68, %r78;
	shr.u64 	%rd6, %rd68, 3;
	mov.u32 	%r8, %ntid.x;
	mov.u32 	%r9, %ntid.y;
	mul.lo.s32 	%r79, %r8, %r9;
	mov.u32 	%r10, %ntid.z;
	mul.lo.s32 	%r11, %r79, %r10;
	mov.u32 	%r80, %tid.x;
	mov.u32 	%r81, %tid.y;
	mov.u32 	%r82, %tid.z;
	mad.lo.s32 	%r83, %r82, %r9, %r81;
	mad.lo.s32 	%r84, %r83, %r8, %r80;
	cvt.u64.u32 	%rd142, %r84;
	setp.le.u64 	%p4, %rd6, %rd142;
	@%p4 bra 	$L__BB2_15;
	cvt.u32.u64 	%r85, %rd142;
	cvt.u64.u32 	%rd8, %r11;
	add.s32 	%r86, %r85, %r11;
	cvt.u64.u32 	%rd69, %r86;
	max.u64 	%rd70, %rd6, %rd69;
	setp.gt.u64 	%p5, %rd6, %rd69;
	selp.u64 	%rd9, 1, 0, %p5;
	add.s64 	%rd71, %rd9, %rd69;
	sub.s64 	%rd10, %rd70, %rd71;
	and.b64  	%rd72, %rd10, -4294967296;
	setp.ne.s64 	%p6, %rd72, 0;
	@%p6 bra 	$L__BB2_8;
	cvt.u32.u64 	%r87, %rd8;
	cvt.u32.u64 	%r88, %rd10;
	div.u32 	%r89, %r88, %r87;
	cvt.u64.u32 	%rd131, %r89;
	bra.uni 	$L__BB2_9;
$L__BB2_8:
	div.u64 	%rd131, %rd10, %rd8;
$L__BB2_9:
	add.s64 	%rd14, %rd131, %rd9;
	and.b64  	%rd73, %rd14, 3;
	setp.eq.s64 	%p7, %rd73, 3;
	mov.u64 	%rd135, %rd142;
	@%p7 bra 	$L__BB2_12;
	cvt.u32.u64 	%r90, %rd142;
	shl.b64 	%rd74, %rd142, 3;
	shl.b64 	%rd75, %rd5, 3;
	add.s64 	%rd76, %rd74, %rd75;
	add.s64 	%rd77, %rd76, %rd4;
	add.s64 	%rd133, %rd63, %rd77;
	mov.u32 	%r91, _ZN3cub18CUB_300001_SM_10006detail9transform4smemE;
	add.s32 	%r92, %r1, %r91;
	shl.b32 	%r93, %r90, 3;
	add.s32 	%r171, %r92, %r93;
	mul.lo.s32 	%r94, %r10, %r9;
	mul.lo.s32 	%r95, %r94, %r8;
	shl.b32 	%r13, %r95, 3;
	add.s64 	%rd78, %rd14, 1;
	and.b64  	%rd79, %rd78, 3;
	neg.s64 	%rd132, %rd79;
	mov.u64 	%rd135, %rd142;
$L__BB2_11:
	.pragma "nounroll";
	// begin inline asm
	cp.async.ca.shared.global [%r171], [%rd133], 8, 8;
	// end inline asm
	add.s64 	%rd135, %rd135, %rd8;
	shl.b64 	%rd81, %rd8, 3;
	add.s64 	%rd133, %rd133, %rd81;
	add.s32 	%r171, %r171, %r13;
	add.s64 	%rd132, %rd132, 1;
	setp.ne.s64 	%p8, %rd132, 0;
	@%p8 bra 	$L__BB2_11;
$L__BB2_12:
	setp.lt.u64 	%p9, %rd14, 3;
	@%p9 bra 	$L__BB2_15;
	shl.b64 	%rd82, %rd135, 3;
	shl.b64 	%rd83, %rd5, 3;
	add.s64 	%rd24, %rd82, %rd83;
	shl.b64 	%rd84, %rd8, 4;
	add.s64 	%rd25, %rd24, %rd84;
	add.s64 	%rd85, %rd135, %rd5;
	shl.b64 	%rd86, %rd85, 3;
	mad.lo.s64 	%rd26, %rd8, 24, %rd86;
	mov.u32 	%r97, _ZN3cub18CUB_300001_SM_10006detail9transform4smemE;
	add.s32 	%r98, %r1, %r97;
	mul.lo.s32 	%r99, %r10, %r9;
	mul.lo.s32 	%r100, %r99, %r8;
	shl.b32 	%r101, %r100, 3;
	cvt.u32.u64 	%r102, %rd135;
	shl.b32 	%r103, %r102, 3;
	add.s32 	%r172, %r98, %r103;
	add.s32 	%r175, %r172, %r101;
	shl.b32 	%r104, %r100, 4;
	add.s32 	%r174, %r172, %r104;
	mad.lo.s32 	%r173, %r100, 24, %r172;
	cvt.s64.s32 	%rd87, %r1;
	add.s64 	%rd136, %rd63, %rd87;
$L__BB2_14:
	add.s64 	%rd88, %rd136, %rd24;
	// begin inline asm
	cp.async.ca.shared.global [%r172], [%rd88], 8, 8;
	// end inline asm
	mul.wide.u32 	%rd92, %r11, 8;
	add.s64 	%rd93, %rd24, %rd92;
	add.s64 	%rd89, %rd136, %rd93;
	// begin inline asm
	cp.async.ca.shared.global [%r175], [%rd89], 8, 8;
	// end inline asm
	add.s64 	%rd90, %rd136, %rd25;
	// begin inline asm
	cp.async.ca.shared.global [%r174], [%rd90], 8, 8;
	// end inline asm
	add.s64 	%rd91, %rd136, %rd26;
	// begin inline asm
	cp.async.ca.shared.global [%r173], [%rd91], 8, 8;
	// end inline asm
	mul.wide.u32 	%rd94, %r11, 4;
	add.s64 	%rd135, %rd135, %rd94;
	mul.wide.u32 	%rd95, %r11, 32;
	add.s64 	%rd136, %rd136, %rd95;
	mul.lo.s32 	%r109, %r10, %r9;
	mul.lo.s32 	%r110, %r109, %r8;
	shl.b32 	%r111, %r110, 5;
	add.s32 	%r175, %r175, %r111;
	add.s32 	%r174, %r174, %r111;
	add.s32 	%r173, %r173, %r111;
	add.s32 	%r172, %r172, %r111;
	setp.lt.u64 	%p10, %rd135, %rd6;
	@%p10 bra 	$L__BB2_14;
$L__BB2_15:
	// begin inline asm
	cp.async.commit_group;
	// end inline asm
	cvt.u32.u64 	%r28, %rd66;
	cvt.s64.s32 	%rd32, %rd66;
	@%p4 bra 	$L__BB2_25;
	cvt.u32.u64 	%r112, %rd142;
	cvt.u64.u32 	%rd33, %r11;
	add.s32 	%r113, %r112, %r11;
	cvt.u64.u32 	%rd96, %r113;
	max.u64 	%rd97, %rd6, %rd96;
	setp.gt.u64 	%p12, %rd6, %rd96;
	selp.u64 	%rd34, 1, 0, %p12;
	add.s64 	%rd98, %rd34, %rd96;
	sub.s64 	%rd35, %rd97, %rd98;
	and.b64  	%rd99, %rd35, -4294967296;
	setp.ne.s64 	%p13, %rd99, 0;
	@%p13 bra 	$L__BB2_18;
	cvt.u32.u64 	%r114, %rd33;
	cvt.u32.u64 	%r115, %rd35;
	div.u32 	%r116, %r115, %r114;
	cvt.u64.u32 	%rd138, %r116;
	bra.uni 	$L__BB2_19;
$L__BB2_18:
	div.u64 	%rd138, %rd35, %rd33;
$L__BB2_19:
	add.s64 	%rd39, %rd138, %rd34;
	and.b64  	%rd100, %rd39, 3;
	setp.eq.s64 	%p14, %rd100, 3;
	@%p14 bra 	$L__BB2_22;
	cvt.u32.u64 	%r117, %rd142;
	shl.b64 	%rd101, %rd142, 3;
	shl.b64 	%rd102, %rd5, 3;
	add.s64 	%rd103, %rd101, %rd102;
	add.s64 	%rd104, %rd103, %rd32;
	add.s64 	%rd140, %rd65, %rd104;
	shl.b64 	%rd41, %rd33, 3;
	mov.u32 	%r118, _ZN3cub18CUB_300001_SM_10006detail9transform4smemE;
	add.s32 	%r119, %r28, %r118;
	add.s32 	%r120, %r119, %r7;
	shl.b32 	%r121, %r117, 3;
	add.s32 	%r176, %r120, %r121;
	mul.lo.s32 	%r122, %r10, %r9;
	mul.lo.s32 	%r123, %r122, %r8;
	shl.b32 	%r30, %r123, 3;
	add.s64 	%rd105, %rd39, 1;
	and.b64  	%rd106, %rd105, 3;
	neg.s64 	%rd139, %rd106;
$L__BB2_21:
	.pragma "nounroll";
	add.s32 	%r124, %r176, 128;
	// begin inline asm
	cp.async.ca.shared.global [%r124], [%rd140], 8, 8;
	// end inline asm
	add.s64 	%rd142, %rd142, %rd33;
	add.s64 	%rd140, %rd140, %rd41;
	add.s32 	%r176, %r176, %r30;
	add.s64 	%rd139, %rd139, 1;
	setp.ne.s64 	%p15, %rd139, 0;
	@%p15 bra 	$L__BB2_21;
$L__BB2_22:
	setp.lt.u64 	%p16, %rd39, 3;
	@%p16 bra 	$L__BB2_25;
	shl.b64 	%rd50, %rd33, 2;
	shl.b64 	%rd108, %rd142, 3;
	shl.b64 	%rd109, %rd5, 3;
	add.s64 	%rd51, %rd108, %rd109;
	shl.b64 	%rd110, %rd33, 3;
	add.s64 	%rd52, %rd51, %rd110;
	shl.b64 	%rd53, %rd33, 5;
	shl.b64 	%rd111, %rd33, 4;
	add.s64 	%rd54, %rd51, %rd111;
	add.s64 	%rd112, %rd142, %rd5;
	shl.b64 	%rd113, %rd112, 3;
	mad.lo.s64 	%rd55, %rd33, 24, %rd113;
	cvt.u32.u64 	%r125, %rd66;
	mov.u32 	%r126, _ZN3cub18CUB_300001_SM_10006detail9transform4smemE;
	add.s32 	%r127, %r125, %r126;
	mul.lo.s32 	%r128, %r10, %r9;
	mul.lo.s32 	%r129, %r128, %r8;
	shl.b32 	%r130, %r129, 3;
	cvt.u32.u64 	%r131, %rd142;
	shl.b32 	%r132, %r131, 3;
	add.s32 	%r133, %r127, %r7;
	add.s32 	%r177, %r133, %r132;
	add.s32 	%r180, %r177, %r130;
	shl.b32 	%r34, %r129, 5;
	shl.b32 	%r134, %r129, 4;
	add.s32 	%r179, %r177, %r134;
	mad.lo.s32 	%r178, %r129, 24, %r177;
	cvt.s64.s32 	%rd114, %rd66;
	add.s64 	%rd143, %rd65, %rd114;
$L__BB2_24:
	add.s64 	%rd115, %rd143, %rd51;
	add.s32 	%r135, %r177, 128;
	// begin inline asm
	cp.async.ca.shared.global [%r135], [%rd115], 8, 8;
	// end inline asm
	add.s64 	%rd116, %rd143, %rd52;
	add.s32 	%r136, %r180, 128;
	// begin inline asm
	cp.async.ca.shared.global [%r136], [%rd116], 8, 8;
	// end inline asm
	add.s64 	%rd117, %rd143, %rd54;
	add.s32 	%r137, %r179, 128;
	// begin inline asm
	cp.async.ca.shared.global [%r137], [%rd117], 8, 8;
	// end inline asm
	add.s64 	%rd118, %rd143, %rd55;
	add.s32 	%r138, %r178, 128;
	// begin inline asm
	cp.async.ca.shared.global [%r138], [%rd118], 8, 8;
	// end inline asm
	add.s64 	%rd142, %rd142, %rd50;
	add.s64 	%rd143, %rd143, %rd53;
	add.s32 	%r180, %r180, %r34;
	add.s32 	%r179, %r179, %r34;
	add.s32 	%r178, %r178, %r34;
	add.s32 	%r177, %r177, %r34;
	setp.lt.u64 	%p17, %rd142, %rd6;
	@%p17 bra 	$L__BB2_24;
$L__BB2_25:
	// begin inline asm
	cp.async.commit_group;
	// end inline asm
	// begin inline asm
	cp.async.wait_group 0;
	// end inline asm
	barrier.sync 	0;
$L__BB2_26:
	cvt.u32.u64 	%r46, %rd66;
	setp.gt.s32 	%p22, %r3, %r5;
	@%p22 bra 	$L__BB2_30;
	setp.lt.s32 	%p23, %r71, 1;
	@%p23 bra 	$L__BB2_35;
	mov.u32 	%r181, %tid.x;
	neg.s32 	%r184, %r71;
	add.s32 	%r159, %r46, %r7;
	shl.b32 	%r160, %r181, 3;
	add.s32 	%r161, %r159, %r160;
	mov.u32 	%r162, _ZN3cub18CUB_300001_SM_10006detail9transform4smemE;
	add.s32 	%r163, %r161, %r162;
	add.s32 	%r183, %r163, 128;
	add.s32 	%r164, %r1, %r160;
	add.s32 	%r182, %r162, %r164;
	mul.wide.s32 	%rd125, %r4, 8;
	add.s64 	%rd61, %rd1, %rd125;
$L__BB2_29:
	.pragma "nounroll";
	mul.wide.s32 	%rd126, %r181, 8;
	add.s64 	%rd127, %rd61, %rd126;
	ld.shared.f64 	%fd1, [%r182];
	ld.shared.f64 	%fd2, [%r183];
	sub.f64 	%fd3, %fd1, %fd2;
	st.global.f64 	[%rd127], %fd3;
	add.s32 	%r184, %r184, 1;
	setp.eq.s32 	%p24, %r184, 0;
	add.s32 	%r183, %r183, 1024;
	add.s32 	%r182, %r182, 1024;
	add.s32 	%r181, %r181, 128;
	@%p24 bra 	$L__BB2_35;
	bra.uni 	$L__BB2_29;
$L__BB2_30:
	setp.lt.s32 	%p25, %r71, 1;
	@%p25 bra 	$L__BB2_35;
	mov.u32 	%r185, %tid.x;
	neg.s32 	%r188, %r71;
	add.s32 	%r165, %r46, %r7;
	shl.b32 	%r166, %r185, 3;
	add.s32 	%r167, %r165, %r166;
	mov.u32 	%r168, _ZN3cub18CUB_300001_SM_10006detail9transform4smemE;
	add.s32 	%r169, %r167, %r168;
	add.s32 	%r187, %r169, 128;
	add.s32 	%r170, %r1, %r166;
	add.s32 	%r186, %r168, %r170;
	mul.wide.s32 	%rd128, %r4, 8;
	add.s64 	%rd62, %rd1, %rd128;
$L__BB2_32:
	.pragma "nounroll";
	setp.ge.s32 	%p26, %r185, %r6;
	@%p26 bra 	$L__BB2_34;
	ld.shared.f64 	%fd4, [%r186];
	ld.shared.f64 	%fd5, [%r187];
	sub.f64 	%fd6, %fd4, %fd5;
	mul.wide.s32 	%rd129, %r185, 8;
	add.s64 	%rd130, %rd62, %rd129;
	st.global.f64 	[%rd130], %fd6;
$L__BB2_34:
	add.s32 	%r188, %r188, 1;
	setp.ne.s32 	%p27, %r188, 0;
	add.s32 	%r187, %r187, 1024;
	add.s32 	%r186, %r186, 1024;
	add.s32 	%r185, %r185, 128;
	@%p27 bra 	$L__BB2_32;
$L__BB2_35:
	ret;

}
	// .globl	_ZN3cub18CUB_300001_SM_10006detail9transform16transform_kernelINS2_10policy_hubILb0EN4cuda3std3__45tupleIJN6thrust24THRUST_300001_SM_1000_NS6detail15normal_iteratorINSA_10device_ptrIdEEEESF_EEEE10policy1000ElNS7_5minusIdEESF_JPdSL_EEEvT0_iT1_T2_DpNS2_10kernel_argIT3_EE
.visible .entry _ZN3cub18CUB_300001_SM_10006detail9transform16transform_kernelINS2_10policy_hubILb0EN4cuda3std3__45tupleIJN6thrust24THRUST_300001_SM_1000_NS6detail15normal_iteratorINSA_10device_ptrIdEEEESF_EEEE10policy1000ElNS7_5minusIdEESF_JPdSL_EEEvT0_iT1_T2_DpNS2_10kernel_argIT3_EE(
	.param .u64 _ZN3cub18CUB_300001_SM_10006detail9transform16transform_kernelINS2_10policy_hubILb0EN4cuda3std3__45tupleIJN6thrust24THRUST_300001_SM_1000_NS6detail15normal_iteratorINSA_10device_ptrIdEEEESF_EEEE10policy1000ElNS7_5minusIdEESF_JPdSL_EEEvT0_iT1_T2_DpNS2_10kernel_argIT3_EE_param_0,
	.param .u32 _ZN3cub18CUB_300001_SM_10006detail9transform16transform_kernelINS2_10policy_hubILb0EN4cuda3std3__45tupleIJN6thrust24THRUST_300001_SM_1000_NS6detail15normal_iteratorINSA_10device_ptrIdEEEESF_EEEE10policy1000ElNS7_5minusIdEESF_JPdSL_EEEvT0_iT1_T2_DpNS2_10kernel_argIT3_EE_param_1,
	.param .align 1 .b8 _ZN3cub18CUB_300001_SM_10006detail9transform16transform_kernelINS2_10policy_hubILb0EN4cuda3std3__45tupleIJN6thrust24THRUST_300001_SM_1000_NS6detail15normal_iteratorINSA_10device_ptrIdEEEESF_EEEE10policy1000ElNS7_5minusIdEESF_JPdSL_EEEvT0_iT1_T2_DpNS2_10kernel_argIT3_EE_param_2[1],
	.param .align 8 .b8 _ZN3cub18CUB_300001_SM_10006detail9transform16transform_kernelINS2_10policy_hubILb0EN4cuda3std3__45tupleIJN6thrust24THRUST_300001_SM_1000_NS6detail15normal_iteratorINSA_10device_ptrIdEEEESF_EEEE10policy1000ElNS7_5minusIdEESF_JPdSL_EEEvT0_iT1_T2_DpNS2_10kernel_argIT3_EE_param_3[8],
	.param .align 8 .b8 _ZN3cub18CUB_300001_SM_10006detail9transform16transform_kernelINS2_10policy_hubILb0EN4cuda3std3__45tupleIJN6thrust24THRUST_300001_SM_1000_NS6detail15normal_iteratorINSA_10device_ptrIdEEEESF_EEEE10policy1000ElNS7_5minusIdEESF_JPdSL_EEEvT0_iT1_T2_DpNS2_10kernel_argIT3_EE_param_4[16],
	.param .align 8 .b8 _ZN3cub18CUB_300001_SM_10006detail9transform16transform_kernelINS2_10policy_hubILb0EN4cuda3std3__45tupleIJN6thrust24THRUST_300001_SM_1000_NS6detail15normal_iteratorINSA_10device_ptrIdEEEESF_EEEE10policy1000ElNS7_5minusIdEESF_JPdSL_EEEvT0_iT1_T2_DpNS2_10kernel_argIT3_EE_param_5[16]
)
.maxntid 128
{
	.reg .pred 	%p<28>;
	.reg .b32 	%r<181>;
	.reg .b64 	%rd<149>;
	.reg .b64 	%fd<7>;
	// demoted variable
	.shared .align 8 .u64 _ZZN3cub18CUB_300001_SM_10006detail9transform23transform_kernel_ublkcpINS2_19async_copy_policy_tILi128EEElN4cuda3std3__45minusIdEEN6thrust24THRUST_300001_SM_1000_NS6detail15normal_iteratorINSC_10device_ptrIdEEEEJddEEEvT0_iT1_T2_DpNS2_16aligned_base_ptrIT3_EEE3bar;
	ld.param.u64 	%rd68, [_ZN3cub18CUB_300001_SM_10006detail9transform16transform_kernelINS2_10policy_hubILb0EN4cuda3std3__45tupleIJN6thrust24THRUST_300001_SM_1000_NS6detail15normal_iteratorINSA_10device_ptrIdEEEESF_EEEE10policy1000ElNS7_5minusIdEESF_JPdSL_EEEvT0_iT1_T2_DpNS2_10kernel_argIT3_EE_param_5];
	ld.param.u64 	%rd66, [_ZN3cub18CUB_300001_SM_10006detail9transform16transform_kernelINS2_10policy_hubILb0EN4cuda3std3__45tupleIJN6thrust24THRUST_300001_SM_1000_NS6detail15normal_iteratorINSA_10device_ptrIdEEEESF_EEEE10policy1000ElNS7_5minusIdEESF_JPdSL_EEEvT0_iT1_T2_DpNS2_10kernel_argIT3_EE_param_4];
	ld.param.u64 	%rd70, [_ZN3cub18CUB_300001_SM_10006detail9transform16transform_kernelINS2_10policy_hubILb0EN4cuda3std3__45tupleIJN6thrust24THRUST_300001_SM_1000_NS6detail15normal_iteratorINSA_10device_ptrIdEEEESF_EEEE10policy1000ElNS7_5minusIdEESF_JPdSL_EEEvT0_iT1_T2_DpNS2_10kernel_argIT3_EE_param_0];
	ld.param.u64 	%rd69, [_ZN3cub18CUB_300001_SM_10006detail9transform16transform_kernelINS2_10policy_hubILb0EN4cuda3std3__45tupleIJN6thrust24THRUST_300001_SM_1000_NS6detail15normal_iteratorINSA_10device_ptrIdEEEESF_EEEE10policy1000ElNS7_5minusIdEESF_JPdSL_EEEvT0_iT1_T2_DpNS2_10kernel_argIT3_EE_param_5+8];
	ld.param.u64 	%rd67, [_ZN3cub18CUB_300001_SM_10006detail9transform16transform_kernelINS2_10policy_hubILb0EN4cuda3std3__45tupleIJN6thrust24THRUST_300001_SM_1000_NS6detail15normal_iteratorINSA_10device_ptrIdEEEESF_EEEE10policy1000ElNS7_5minusIdEESF_JPdSL_EEEvT0_iT1_T2_DpNS2_10kernel_argIT3_EE_param_4+8];
	ld.param.u64 	%rd71, [_ZN3cub18CUB_300001_SM_10006detail9transform16transform_kernelINS2_10policy_hubILb0EN4cuda3std3__45tupleIJN6thrust24THRUST_300001_SM_1000_NS6detail15normal_iteratorINSA_10device_ptrIdEEEESF_EEEE10policy1000ElNS7_5minusIdEESF_JPdSL_EEEvT0_iT1_T2_DpNS2_10kernel_argIT3_EE_param_3];
	ld.param.u32 	%r68, [_ZN3cub18CUB_300001_SM_10006detail9transform16transform_kernelINS2_10policy_hubILb0EN4cuda3std3__45tupleIJN6thrust24THRUST_300001_SM_1000_NS6detail15normal_iteratorINSA_10device_ptrIdEEEESF_EEEE10policy1000ElNS7_5minusIdEESF_JPdSL_EEEvT0_iT1_T2_DpNS2_10kernel_argIT3_EE_param_1];
	cvta.to.global.u64 	%rd1, %rd71;
	cvt.u32.u64 	%r1, %rd67;
	cvt.u32.u64 	%r2, %rd69;
	shl.b32 	%r3, %r68, 7;
	mov.u32 	%r69, %ctaid.x;
	cvt.u64.u32 	%rd72, %r69;
	cvt.s64.s32 	%rd73, %r3;
	mul.lo.s64 	%rd4, %rd73, %rd72;
	sub.s64 	%rd74, %rd70, %rd4;
	min.s64 	%rd75, %rd74, %rd73;
	cvt.u32.u64 	%r4, %rd75;
	setp.eq.s32 	%p1, %r69, 0;
	add.s32 	%r71, %r69, 2;
	mov.u32 	%r72, %nctaid.x;
	setp.ge.u32 	%p2, %r71, %r72;
	shl.b32 	%r5, %r68, 10;
	or.pred  	%p3, %p1, %p2;
	@%p3 bra 	$L__BB3_5;
	mov.b32 	%r132, -1;
	// begin inline asm
	{
	 .reg .pred P_OUT; 
	elect.sync _|P_OUT, %r132;
	selp.b32 %r131, 1, 0, P_OUT; 
}
	// end inline asm
	mov.u32 	%r133, %tid.x;
	setp.gt.u32 	%p18, %r133, 31;
	setp.eq.s32 	%p19, %r131, 0;
	or.pred  	%p20, %p18, %p19;
	@%p20 bra 	$L__BB3_3;
	mov.u32 	%r134, _ZZN3cub18CUB_300001_SM_10006detail9transform23transform_kernel_ublkcpINS2_19async_copy_policy_tILi128EEElN4cuda3std3__45minusIdEEN6thrust24THRUST_300001_SM_1000_NS6detail15normal_iteratorINSC_10device_ptrIdEEEEJddEEEvT0_iT1_T2_DpNS2_16aligned_base_ptrIT3_EEE3bar;
	mov.b32 	%r135, 1;
	// begin inline asm
	mbarrier.init.shared.b64 [%r134], %r135;
	// end inline asm
	// begin inline asm
	fence.proxy.async.shared::cta; // 6.
	// end inline asm
	shl.b64 	%rd126, %rd4, 3;
	add.s32 	%r144, %r5, 15;
	add.s32 	%r145, %r144, %r1;
	and.b32  	%r137, %r145, -16;
	cvta.to.global.u64 	%rd127, %rd66;
	add.s64 	%rd123, %rd127, %rd126;
	mov.u32 	%r136, _ZN3cub18CUB_300001_SM_10006detail9transform4smemE;
	// begin inline asm
	cp.async.bulk.shared::cluster.global.mbarrier::complete_tx::bytes [%r136], [%rd123], %r137, [%r134];
	// end inline asm
	add.s32 	%r146, %r144, %r2;
	and.b32  	%r140, %r146, -16;
	add.s32 	%r147, %r136, %r5;
	add.s32 	%r139, %r147, 128;
	cvta.to.global.u64 	%rd128, %rd68;
	add.s64 	%rd124, %rd128, %rd126;
	// begin inline asm
	cp.async.bulk.shared::cluster.global.mbarrier::complete_tx::bytes [%r139], [%rd124], %r140, [%r134];
	// end inline asm
	add.s32 	%r143, %r140, %r137;
	// begin inline asm
	mbarrier.arrive.expect_tx.release.cta.shared::cta.b64 %rd125, [%r134], %r143; // 8. 
	// end inline asm
$L__BB3_3:
	bar.sync 	0;
	mov.u32 	%r149, _ZZN3cub18CUB_300001_SM_10006detail9transform23transform_kernel_ublkcpINS2_19async_copy_policy_tILi128EEElN4cuda3std3__45minusIdEEN6thrust24THRUST_300001_SM_1000_NS6detail15normal_iteratorINSC_10device_ptrIdEEEEJddEEEvT0_iT1_T2_DpNS2_16aligned_base_ptrIT3_EEE3bar;
$L__BB3_4:
	mov.b32 	%r150, 0;
	// begin inline asm
	{
	 .reg .pred P_OUT; 
	mbarrier.try_wait.parity.shared::cta.b64  P_OUT, [%r149], %r150;                                // 7a. 
	selp.b32 %r148, 1, 0, P_OUT; 
}
	// end inline asm
	setp.eq.s32 	%p21, %r148, 0;
	@%p21 bra 	$L__BB3_4;
	bra.uni 	$L__BB3_26;
$L__BB3_5:
	cvt.s64.s32 	%rd5, %r1;
	shl.b32 	%r74, %r4, 3;
	cvt.s64.s32 	%rd76, %r74;
	shr.u64 	%rd6, %rd76, 3;
	mov.u32 	%r6, %ntid.x;
	mov.u32 	%r7, %ntid.y;
	mul.lo.s32 	%r75, %r6, %r7;
	mov.u32 	%r8, %ntid.z;
	mul.lo.s32 	%r9, %r75, %r8;
	mov.u32 	%r76, %tid.x;
	mov.u32 	%r77, %tid.y;
	mov.u32 	%r78, %tid.z;
	mad.lo.s32 	%r79, %r78, %r7, %r77;
	mad.lo.s32 	%r80, %r79, %r6, %r76;
	cvt.u64.u32 	%rd146, %r80;
	setp.le.u64 	%p4, %rd6, %rd146;
	@%p4 bra 	$L__BB3_15;
	cvt.u32.u64 	%r81, %rd146;
	cvt.u64.u32 	%rd8, %r9;
	add.s32 	%r82, %r81, %r9;
	cvt.u64.u32 	%rd77, %r82;
	max.u64 	%rd78, %rd6, %rd77;
	setp.gt.u64 	%p5, %rd6, %rd77;
	selp.u64 	%rd9, 1, 0, %p5;
	add.s64 	%rd79, %rd9, %rd77;
	sub.s64 	%rd10, %rd78, %rd79;
	and.b64  	%rd80, %rd10, -4294967296;
	setp.ne.s64 	%p6, %rd80, 0;
	@%p6 bra 	$L__BB3_8;
	cvt.u32.u64 	%r83, %rd8;
	cvt.u32.u64 	%r84, %rd10;
	div.u32 	%r85, %r84, %r83;
	cvt.u64.u32 	%rd135, %r85;
	bra.uni 	$L__BB3_9;
$L__BB3_8:
	div.u64 	%rd135, %rd10, %rd8;
$L__BB3_9:
	add.s64 	%rd14, %rd135, %rd9;
	and.b64  	%rd81, %rd14, 3;
	setp.eq.s64 	%p7, %rd81, 3;
	mov.u64 	%rd139, %rd146;
	@%p7 bra 	$L__BB3_12;
	shl.b64 	%rd82, %rd4, 3;
	shl.b64 	%rd83, %rd146, 3;
	add.s64 	%rd84, %rd82, %rd83;
	add.s64 	%rd85, %rd84, %rd5;
	add.s64 	%rd137, %rd66, %rd85;
	shl.b64 	%rd16, %rd8, 3;
	mov.u32 	%r87, _ZN3cub18CUB_300001_SM_10006detail9transform4smemE;
	add.s32 	%r88, %r1, %r87;
	shl.b32 	%r89, %r81, 3;
	add.s32 	%r163, %r88, %r89;
	mul.lo.s32 	%r90, %r8, %r7;
	mul.lo.s32 	%r91, %r90, %r6;
	shl.b32 	%r11, %r91, 3;
	add.s64 	%rd86, %rd14, 1;
	and.b64  	%rd87, %rd86, 3;
	neg.s64 	%rd136, %rd87;
	mov.u64 	%rd139, %rd146;
$L__BB3_11:
	.pragma "nounroll";
	// begin inline asm
	cp.async.ca.shared.global [%r163], [%rd137], 8, 8;
	// end inline asm
	add.s64 	%rd139, %rd139, %rd8;
	add.s64 	%rd137, %rd137, %rd16;
	add.s32 	%r163, %r163, %r11;
	add.s64 	%rd136, %rd136, 1;
	setp.ne.s64 	%p8, %rd136, 0;
	@%p8 bra 	$L__BB3_11;
$L__BB3_12:
	setp.lt.u64 	%p9, %rd14, 3;
	@%p9 bra 	$L__BB3_15;
	shl.b64 	%rd25, %rd8, 2;
	shl.b64 	%rd89, %rd4, 3;
	shl.b64 	%rd90, %rd139, 3;
	add.s64 	%rd26, %rd89, %rd90;
	shl.b64 	%rd91, %rd8, 3;
	add.s64 	%rd27, %rd26, %rd91;
	shl.b64 	%rd92, %rd8, 4;
	add.s64 	%rd28, %rd26, %rd92;
	add.s64 	%rd93, %rd139, %rd4;
	shl.b64 	%rd94, %rd93, 3;
	mad.lo.s64 	%rd29, %rd8, 24, %rd94;
	mov.u32 	%r93, _ZN3cub18CUB_300001_SM_10006detail9transform4smemE;
	add.s32 	%r94, %r1, %r93;
	mul.lo.s32 	%r95, %r8, %r7;
	mul.lo.s32 	%r96, %r95, %r6;
	shl.b32 	%r97, %r96, 3;
	cvt.u32.u64 	%r98, %rd139;
	shl.b32 	%r99, %r98, 3;
	add.s32 	%r164, %r94, %r99;
	add.s32 	%r167, %r164, %r97;
	shl.b32 	%r15, %r96, 5;
	shl.b32 	%r100, %r96, 4;
	add.s32 	%r166, %r164, %r100;
	mad.lo.s32 	%r165, %r96, 24, %r164;
	cvt.s64.s32 	%rd95, %r1;
	add.s64 	%rd140, %rd66, %rd95;
$L__BB3_14:
	add.s64 	%rd96, %rd140, %rd26;
	// begin inline asm
	cp.async.ca.shared.global [%r164], [%rd96], 8, 8;
	// end inline asm
	add.s64 	%rd97, %rd140, %rd27;
	// begin inline asm
	cp.async.ca.shared.global [%r167], [%rd97], 8, 8;
	// end inline asm
	add.s64 	%rd98, %rd140, %rd28;
	// begin inline asm
	cp.async.ca.shared.global [%r166], [%rd98], 8, 8;
	// end inline asm
	add.s64 	%rd99, %rd140, %rd29;
	// begin inline asm
	cp.async.ca.shared.global [%r165], [%rd99], 8, 8;
	// end inline asm
	add.s64 	%rd139, %rd139, %rd25;
	mul.wide.u32 	%rd100, %r9, 32;
	add.s64 	%rd140, %rd140, %rd100;
	add.s32 	%r167, %r167, %r15;
	add.s32 	%r166, %r166, %r15;
	add.s32 	%r165, %r165, %r15;
	add.s32 	%r164, %r164, %r15;
	setp.lt.u64 	%p10, %rd139, %rd6;
	@%p10 bra 	$L__BB3_14;
$L__BB3_15:
	setp.le.u64 	%p11, %rd6, %rd146;
	// begin inline asm
	cp.async.commit_group;
	// end inline asm
	cvt.s64.s32 	%rd35, %r2;
	@%p11 bra 	$L__BB3_25;
	cvt.u32.u64 	%r105, %rd146;
	cvt.u64.u32 	%rd36, %r9;
	add.s32 	%r106, %r105, %r9;
	cvt.u64.u32 	%rd101, %r106;
	max.u64 	%rd102, %rd6, %rd101;
	setp.gt.u64 	%p12, %rd6, %rd101;
	selp.u64 	%rd37, 1, 0, %p12;
	add.s64 	%rd103, %rd37, %rd101;
	sub.s64 	%rd38, %rd102, %rd103;
	and.b64  	%rd104, %rd38, -4294967296;
	setp.ne.s64 	%p13, %rd104, 0;
	@%p13 bra 	$L__BB3_18;
	cvt.u32.u64 	%r107, %rd36;
	cvt.u32.u64 	%r108, %rd38;
	div.u32 	%r109, %r108, %r107;
	cvt.u64.u32 	%rd142, %r109;
	bra.uni 	$L__BB3_19;
$L__BB3_18:
	div.u64 	%rd142, %rd38, %rd36;
$L__BB3_19:
	add.s64 	%rd42, %rd142, %rd37;
	and.b64  	%rd105, %rd42, 3;
	setp.eq.s64 	%p14, %rd105, 3;
	@%p14 bra 	$L__BB3_22;
	shl.b64 	%rd106, %rd4, 3;
	shl.b64 	%rd107, %rd146, 3;
	add.s64 	%rd108, %rd106, %rd107;
	add.s64 	%rd109, %rd108, %rd35;
	add.s64 	%rd144, %rd68, %rd109;
	shl.b64 	%rd44, %rd36, 3;
	mov.u32 	%r111, _ZN3cub18CUB_300001_SM_10006detail9transform4smemE;
	add.s32 	%r112, %r2, %r111;
	add.s32 	%r113, %r112, %r5;
	shl.b32 	%r114, %r105, 3;
	add.s32 	%r168, %r113, %r114;
	mul.lo.s32 	%r115, %r8, %r7;
	mul.lo.s32 	%r116, %r115, %r6;
	shl.b32 	%r28, %r116, 3;
	add.s64 	%rd110, %rd42, 1;
	and.b64  	%rd111, %rd110, 3;
	neg.s64 	%rd143, %rd111;
$L__BB3_21:
	.pragma "nounroll";
	add.s32 	%r117, %r168, 128;
	// begin inline asm
	cp.async.ca.shared.global [%r117], [%rd144], 8, 8;
	// end inline asm
	add.s64 	%rd146, %rd146, %rd36;
	add.s64 	%rd144, %rd144, %rd44;
	add.s32 	%r168, %r168, %r28;
	add.s64 	%rd143, %rd143, 1;
	setp.ne.s64 	%p15, %rd143, 0;
	@%p15 bra 	$L__BB3_21;
$L__BB3_22:
	setp.lt.u64 	%p16, %rd42, 3;
	@%p16 bra 	$L__BB3_25;
	shl.b64 	%rd53, %rd36, 2;
	shl.b64 	%rd113, %rd4, 3;
	shl.b64 	%rd114, %rd146, 3;
	add.s64 	%rd54, %rd113, %rd114;
	shl.b64 	%rd115, %rd36, 3;
	add.s64 	%rd55, %rd54, %rd115;
	shl.b64 	%rd56, %rd36, 5;
	shl.b64 	%rd116, %rd36, 4;
	add.s64 	%rd57, %rd54, %rd116;
	add.s64 	%rd117, %rd146, %rd4;
	shl.b64 	%rd118, %rd117, 3;
	mad.lo.s64 	%rd58, %rd36, 24, %rd118;
	mov.u32 	%r118, _ZN3cub18CUB_300001_SM_10006detail9transform4smemE;
	add.s32 	%r119, %r2, %r118;
	mul.lo.s32 	%r120, %r8, %r7;
	mul.lo.s32 	%r121, %r120, %r6;
	shl.b32 	%r122, %r121, 3;
	cvt.u32.u64 	%r123, %rd146;
	shl.b32 	%r124, %r123, 3;
	add.s32 	%r125, %r119, %r5;
	add.s32 	%r169, %r125, %r124;
	add.s32 	%r172, %r169, %r122;
	shl.b32 	%r32, %r121, 5;
	shl.b32 	%r126, %r121, 4;
	add.s32 	%r171, %r169, %r126;
	mad.lo.s32 	%r170, %r121, 24, %r169;
	add.s64 	%rd147, %rd68, %rd35;
$L__BB3_24:
	add.s64 	%rd119, %rd147, %rd54;
	add.s32 	%r127, %r169, 128;
	// begin inline asm
	cp.async.ca.shared.global [%r127], [%rd119], 8, 8;
	// end inline asm
	add.s64 	%rd120, %rd147, %rd55;
	add.s32 	%r128, %r172, 128;
	// begin inline asm
	cp.async.ca.shared.global [%r128], [%rd120], 8, 8;
	// end inline asm
	add.s64 	%rd121, %rd147, %rd57;
	add.s32 	%r129, %r171, 128;
	// begin inline asm
	cp.async.ca.shared.global [%r129], [%rd121], 8, 8;
	// end inline asm
	add.s64 	%rd122, %rd147, %rd58;
	add.s32 	%r130, %r170, 128;
	// begin inline asm
	cp.async.ca.shared.global [%r130], [%rd122], 8, 8;
	// end inline asm
	add.s64 	%rd146, %rd146, %rd53;
	add.s64 	%rd147, %rd147, %rd56;
	add.s32 	%r172, %r172, %r32;
	add.s32 	%r171, %r171, %r32;
	add.s32 	%r170, %r170, %r32;
	add.s32 	%r169, %r169, %r32;
	setp.lt.u64 	%p17, %rd146, %rd6;
	@%p17 bra 	$L__BB3_24;
$L__BB3_25:
	// begin inline asm
	cp.async.commit_group;
	// end inline asm
	// begin inline asm
	cp.async.wait_group 0;
	// end inline asm
	barrier.sync 	0;
$L__BB3_26:
	setp.eq.s32 	%p22, %r3, %r4;
	@%p22 bra 	$L__BB3_32;
	setp.lt.s32 	%p23, %r68, 1;
	@%p23 bra 	$L__BB3_35;
	mov.u32 	%r177, %tid.x;
	neg.s32 	%r180, %r68;
	add.s32 	%r151, %r2, %r5;
	shl.b32 	%r152, %r177, 3;
	add.s32 	%r153, %r151, %r152;
	mov.u32 	%r154, _ZN3cub18CUB_300001_SM_10006detail9transform4smemE;
	add.s32 	%r155, %r153, %r154;
	add.s32 	%r179, %r155, 128;
	add.s32 	%r156, %r1, %r152;
	add.s32 	%r178, %r154, %r156;
	shl.b64 	%rd129, %rd4, 3;
	add.s64 	%rd64, %rd1, %rd129;
$L__BB3_29:
	.pragma "nounroll";
	setp.ge.s32 	%p24, %r177, %r4;
	@%p24 bra 	$L__BB3_31;
	ld.shared.f64 	%fd1, [%r178];
	ld.shared.f64 	%fd2, [%r179];
	sub.f64 	%fd3, %fd1, %fd2;
	mul.wide.s32 	%rd130, %r177, 8;
	add.s64 	%rd131, %rd64, %rd130;
	st.global.f64 	[%rd131], %fd3;
$L__BB3_31:
	add.s32 	%r180, %r180, 1;
	setp.ne.s32 	%p25, %r180, 0;
	add.s32 	%r179, %r179, 1024;
	add.s32 	%r178, %r178, 1024;
	add.s32 	%r177, %r177, 128;
	@%p25 bra 	$L__BB3_29;
	bra.uni 	$L__BB3_35;
$L__BB3_32:
	setp.lt.s32 	%p26, %r68, 1;
	@%p26 bra 	$L__BB3_35;
	mov.u32 	%r173, %tid.x;
	neg.s32 	%r176, %r68;
	add.s32 	%r157, %r2, %r5;
	shl.b32 	%r158, %r173, 3;
	add.s32 	%r159, %r157, %r158;
	mov.u32 	%r160, _ZN3cub18CUB_300001_SM_10006detail9transform4smemE;
	add.s32 	%r161, %r159, %r160;
	add.s32 	%r175, %r161, 128;
	add.s32 	%r162, %r1, %r158;
	add.s32 	%r174, %r160, %r162;
	shl.b64 	%rd132, %rd4, 3;
	add.s64 	%rd65, %rd1, %rd132;
$L__BB3_34:
	.pragma "nounroll";
	mul.wide.s32 	%rd133, %r173, 8;
	add.s64 	%rd134, %rd65, %rd133;
	ld.shared.f64 	%fd4, [%r174];
	ld.shared.f64 	%fd5, [%r175];
	sub.f64 	%fd6, %fd4, %fd5;
	st.global.f64 	[%rd134], %fd6;
	add.s32 	%r176, %r176, 1;
	setp.eq.s32 	%p27, %r176, 0;
	add.s32 	%r175, %r175, 1024;
	add.s32 	%r174, %r174, 1024;
	add.s32 	%r173, %r173, 128;
	@%p27 bra 	$L__BB3_35;
	bra.uni 	$L__BB3_34;
$L__BB3_35:
	ret;

}
	// .globl	_ZN3cub18CUB_300001_SM_10006detail9transform16transform_kernelINS2_10policy_hubILb0EN4cuda3std3__45tupleIJN6thrust24THRUST_300001_SM_1000_NS6detail15normal_iteratorINSA_10device_ptrIdEEEENSA_17constant_iteratorIdNSA_11use_defaultESH_EEEEEE10policy1000EiNS7_5minusIdEESF_JPdSI_EEEvT0_iT1_T2_DpNS2_10kernel_argIT3_EE
.visible .entry _ZN3cub18CUB_300001_SM_10006detail9transform16transform_kernelINS2_10policy_hubILb0EN4cuda3std3__45tupleIJN6thrust24THRUST_300001_SM_1000_NS6detail15normal_iteratorINSA_10device_ptrIdEEEENSA_17constant_iteratorIdNSA_11use_defaultESH_EEEEEE10policy1000EiNS7_5minusIdEESF_JPdSI_EEEvT0_iT1_T2_DpNS2_10kernel_argIT3_EE(
	.param .u32 _ZN3cub18CUB_300001_SM_10006detail9transform16transform_kernelINS2_10policy_hubILb0EN4cuda3std3__45tupleIJN6thrust24THRUST_300001_SM_1000_NS6detail15normal_iteratorINSA_10device_ptrIdEEEENSA_17constant_iteratorIdNSA_11use_defaultESH_EEEEEE10policy1000EiNS7_5minusIdEESF_JPdSI_EEEvT0_iT1_T2_DpNS2_10kernel_argIT3_EE_param_0,
	.param .u32 _ZN3cub18CUB_300001_SM_10006detail9transform16transform_kernelINS2_10policy_hubILb0EN4cuda3std3__45tupleIJN6thrust24THRUST_300001_SM_1000_NS6detail15normal_iteratorINSA_10device_ptrIdEEEENSA_17constant_iteratorIdNSA_11use_defaultESH_EEEEEE10policy1000EiNS7_5minusIdEESF_JPdSI_EEEvT0_iT1_T2_DpNS2_10kernel_argIT3_EE_param_1,
	.param .align 1 .b8 _ZN3cub18CUB_300001_SM_10006detail9transform16transform_kernelINS2_10policy_hubILb0EN4cuda3std3__45tupleIJN6thrust24THRUST_300001_SM_1000_NS6detail15normal_iteratorINSA_10device_ptrIdEEEENSA_17constant_iteratorIdNSA_11use_defaultESH_EEEEEE10policy1000EiNS7_5minusIdEESF_JPdSI_EEEvT0_iT1_T2_DpNS2_10kernel_argIT3_EE_param_2[1],
	.param .align 8 .b8 _ZN3cub18CUB_300001_SM_10006detail9transform16transform_kernelINS2_10policy_hubILb0EN4cuda3std3__45tupleIJN6thrust24THRUST_300001_SM_1000_NS6detail15normal_iteratorINSA_10device_ptrIdEEEENSA_17constant_iteratorIdNSA_11use_defaultESH_EEEEEE10policy1000EiNS7_5minusIdEESF_JPdSI_EEEvT0_iT1_T2_DpNS2_10kernel_argIT3_EE_param_3[8],
	.param .align 8 .b8 _ZN3cub18CUB_300001_SM_10006detail9transform16transform_kernelINS2_10policy_hubILb0EN4cuda3std3__45tupleIJN6thrust24THRUST_300001_SM_1000_NS6detail15normal_iteratorINSA_10device_ptrIdEEEENSA_17constant_iteratorIdNSA_11use_defaultESH_EEEEEE10policy1000EiNS7_5minusIdEESF_JPdSI_EEEvT0_iT1_T2_DpNS2_10kernel_argIT3_EE_param_4[16],
	.param .align 8 .b8 _ZN3cub18CUB_300001_SM_10006detail9transform16transform_kernelINS2_10policy_hubILb0EN4cuda3std3__45tupleIJN6thrust24THRUST_300001_SM_1000_NS6detail15normal_iteratorINSA_10device_ptrIdEEEENSA_17constant_iteratorIdNSA_11use_defaultESH_EEEEEE10policy1000EiNS7_5minusIdEESF_JPdSI_EEEvT0_iT1_T2_DpNS2_10kernel_argIT3_EE_param_5[16]
)
.maxntid 128
{
	.reg .pred 	%p<37>;
	.reg .b32 	%r<84>;
	.reg .b64 	%rd<66>;
	.reg .b64 	%fd<90>;

	ld.param.u32 	%r50, [_ZN3cub18CUB_300001_SM_10006detail9transform16transform_kernelINS2_10policy_hubILb0EN4cuda3std3__45tupleIJN6thrust24THRUST_300001_SM_1000_NS6detail15normal_iteratorINSA_10device_ptrIdEEEENSA_17constant_iteratorIdNSA_11use_defaultESH_EEEEEE10policy1000EiNS7_5minusIdEESF_JPdSI_EEEvT0_iT1_T2_DpNS2_10kernel_argIT3_EE_param_0];
	ld.param.u64 	%rd15, [_ZN3cub18CUB_300001_SM_10006detail9transform16transform_kernelINS2_10policy_hubILb0EN4cuda3std3__45tupleIJN6thrust24THRUST_300001_SM_1000_NS6detail15normal_iteratorINSA_10device_ptrIdEEEENSA_17constant_iteratorIdNSA_11use_defaultESH_EEEEEE10policy1000EiNS7_5minusIdEESF_JPdSI_EEEvT0_iT1_T2_DpNS2_10kernel_argIT3_EE_param_4];
	ld.param.u64 	%rd16, [_ZN3cub18CUB_300001_SM_10006detail9transform16transform_kernelINS2_10policy_hubILb0EN4cuda3std3__45tupleIJN6thrust24THRUST_300001_SM_1000_NS6detail15normal_iteratorINSA_10device_ptrIdEEEENSA_17constant_iteratorIdNSA_11use_defaultESH_EEEEEE10policy1000EiNS7_5minusIdEESF_JPdSI_EEEvT0_iT1_T2_DpNS2_10kernel_argIT3_EE_param_3];
	ld.param.u32 	%r49, [_ZN3cub18CUB_300001_SM_10006detail9transform16transform_kernelINS2_10policy_hubILb0EN4cuda3std3__45tupleIJN6thrust24THRUST_300001_SM_1000_NS6detail15normal_iteratorINSA_10device_ptrIdEEEENSA_17constant_iteratorIdNSA_11use_defaultESH_EEEEEE10policy1000EiNS7_5minusIdEESF_JPdSI_EEEvT0_iT1_T2_DpNS2_10kernel_argIT3_EE_param_1];
	cvta.to.global.u64 	%rd1, %rd16;
	cvta.to.global.u64 	%rd2, %rd15;
	ld.param.f64 	%fd1, [_ZN3cub18CUB_300001_SM_10006detail9transform16transform_kernelINS2_10policy_hubILb0EN4cuda3std3__45tupleIJN6thrust24THRUST_300001_SM_1000_NS6detail15normal_iteratorINSA_10device_ptrIdEEEENSA_17constant_iteratorIdNSA_11use_defaultESH_EEEEEE10policy1000EiNS7_5minusIdEESF_JPdSI_EEEvT0_iT1_T2_DpNS2_10kernel_argIT3_EE_param_5+8];
	shl.b32 	%r1, %r49, 7;
	mov.u32 	%r51, %ctaid.x;
	mul.lo.s32 	%r2, %r1, %r51;
	sub.s32 	%r3, %r50, %r2;
	min.s32 	%r4, %r1, %r3;
	shl.b32 	%r5, %r4, 3;
	mov.u32 	%r6, %tid.x;
	shl.b32 	%r72, %r6, 7;
	setp.ge.s32 	%p1, %r72, %r5;
	@%p1 bra 	$L__BB4_3;
	mul.wide.u32 	%rd17, %r6, 128;
	add.s64 	%rd18, %rd2, %rd17;
	mul.wide.s32 	%rd19, %r2, 8;
	add.s64 	%rd64, %rd18, %rd19;
$L__BB4_2:
	.pragma "nounroll";
	// begin inline asm
	prefetch.global.L2 [%rd64];
	// end inline asm
	add.s32 	%r72, %r72, 16384;
	add.s64 	%rd64, %rd64, 16384;
	setp.lt.s32 	%p2, %r72, %r5;
	@%p2 bra 	$L__BB4_2;
$L__BB4_3:
	mul.wide.s32 	%rd21, %r2, 8;
	add.s64 	%rd6, %rd2, %rd21;
	add.s64 	%rd7, %rd1, %rd21;
	setp.gt.s32 	%p3, %r1, %r3;
	@%p3 bra 	$L__BB4_17;
	setp.lt.s32 	%p4, %r49, 1;
	@%p4 bra 	$L__BB4_58;
	and.b32  	%r10, %r49, 15;
	setp.lt.u32 	%p5, %r49, 16;
	mov.b32 	%r79, 0;
	@%p5 bra 	$L__BB4_8;
	and.b32  	%r79, %r49, 2147483632;
	neg.s32 	%r74, %r79;
	add.s32 	%r73, %r6, 1152;
	mul.wide.u32 	%rd22, %r6, 8;
	or.b64  	%rd65, %rd22, 8192;
$L__BB4_7:
	.pragma "nounroll";
	mul.wide.s32 	%rd23, %r73, 8;
	add.s64 	%rd24, %rd23, 3072;
	add.s64 	%rd25, %rd6, %rd65;
	ld.global.f64 	%fd2, [%rd25+-8192];
	sub.f64 	%fd3, %fd2, %fd1;
	add.s64 	%rd26, %rd7, %rd65;
	st.global.f64 	[%rd26+-8192], %fd3;
	ld.global.f64 	%fd4, [%rd25+-7168];
	sub.f64 	%fd5, %fd4, %fd1;
	st.global.f64 	[%rd26+-7168], %fd5;
	ld.global.f64 	%fd6, [%rd25+-6144];
	sub.f64 	%fd7, %fd6, %fd1;
	st.global.f64 	[%rd26+-6144], %fd7;
	ld.global.f64 	%fd8, [%rd25+-5120];
	sub.f64 	%fd9, %fd8, %fd1;
	st.global.f64 	[%rd26+-5120], %fd9;
	ld.global.f64 	%fd10, [%rd25+-4096];
	sub.f64 	%fd11, %fd10, %fd1;
	st.global.f64 	[%rd26+-4096], %fd11;
	ld.global.f64 	%fd12, [%rd25+-3072];
	sub.f64 	%fd13, %fd12, %fd1;
	st.global.f64 	[%rd26+-3072], %fd13;
	ld.global.f64 	%fd14, [%rd25+-2048];
	sub.f64 	%fd15, %fd14, %fd1;
	st.global.f64 	[%rd26+-2048], %fd15;
	ld.global.f64 	%fd16, [%rd25+-1024];
	sub.f64 	%fd17, %fd16, %fd1;
	st.global.f64 	[%rd26+-1024], %fd17;
	ld.global.f64 	%fd18, [%rd25];
	sub.f64 	%fd19, %fd18, %fd1;
	st.global.f64 	[%rd26], %fd19;
	add.s64 	%rd27, %rd6, %rd24;
	ld.global.f64 	%fd20, [%rd27+-3072];
	sub.f64 	%fd21, %fd20, %fd1;
	add.s64 	%rd28, %rd7, %rd24;
	st.global.f64 	[%rd28+-3072], %fd21;
	ld.global.f64 	%fd22, [%rd27+-2048];
	sub.f64 	%fd23, %fd22, %fd1;
	st.global.f64 	[%rd28+-2048], %fd23;
	ld.global.f64 	%fd24, [%rd27+-1024];
	sub.f64 	%fd25, %fd24, %fd1;
	st.global.f64 	[%rd28+-1024], %fd25;
	ld.global.f64 	%fd26, [%rd27];
	sub.f64 	%fd27, %fd26, %fd1;
	st.global.f64 	[%rd28], %fd27;
	ld.global.f64 	%fd28, [%rd27+1024];
	sub.f64 	%fd29, %fd28, %fd1;
	st.global.f64 	[%rd28+1024], %fd29;
	ld.global.f64 	%fd30, [%rd27+2048];
	sub.f64 	%fd31, %fd30, %fd1;
	st.global.f64 	[%rd28+2048], %fd31;
	ld.global.f64 	%fd32, [%rd27+3072];
	sub.f64 	%fd33, %fd32, %fd1;
	st.global.f64 	[%rd28+3072], %fd33;
	add.s32 	%r74, %r74, 16;
	add.s32 	%r73, %r73, 2048;
	add.s64 	%rd65, %rd65, 16384;
	setp.eq.s32 	%p6, %r74, 0;
	@%p6 bra 	$L__BB4_8;
	bra.uni 	$L__BB4_7;
$L__BB4_8:
	setp.eq.s32 	%p7, %r10, 0;
	@%p7 bra 	$L__BB4_58;
	and.b32  	%r37, %r49, 7;
	setp.lt.u32 	%p8, %r10, 8;
	@%p8 bra 	$L__BB4_11;
	shl.b32 	%r53, %r79, 7;
	add.s32 	%r54, %r53, %r6;
	mul.wide.s32 	%rd29, %r54, 8;
	add.s64 	%rd30, %rd6, %rd29;
	ld.global.f64 	%fd34, [%rd30];
	sub.f64 	%fd35, %fd34, %fd1;
	add.s64 	%rd31, %rd7, %rd29;
	st.global.f64 	[%rd31], %fd35;
	ld.global.f64 	%fd36, [%rd30+1024];
	sub.f64 	%fd37, %fd36, %fd1;
	st.global.f64 	[%rd31+1024], %fd37;
	ld.global.f64 	%fd38, [%rd30+2048];
	sub.f64 	%fd39, %fd38, %fd1;
	st.global.f64 	[%rd31+2048], %fd39;
	ld.global.f64 	%fd40, [%rd30+3072];
	sub.f64 	%fd41, %fd40, %fd1;
	st.global.f64 	[%rd31+3072], %fd41;
	ld.global.f64 	%fd42, [%rd30+4096];
	sub.f64 	%fd43, %fd42, %fd1;
	st.global.f64 	[%rd31+4096], %fd43;
	ld.global.f64 	%fd44, [%rd30+5120];
	sub.f64 	%fd45, %fd44, %fd1;
	st.global.f64 	[%rd31+5120], %fd45;
	ld.global.f64 	%fd46, [%rd30+6144];
	sub.f64 	%fd47, %fd46, %fd1;
	st.global.f64 	[%rd31+6144], %fd47;
	ld.global.f64 	%fd48, [%rd30+7168];
	sub.f64 	%fd49, %fd48, %fd1;
	st.global.f64 	[%rd31+7168], %fd49;
	add.s32 	%r79, %r79, 8;
$L__BB4_11:
	setp.eq.s32 	%p9, %r37, 0;
	@%p9 bra 	$L__BB4_58;
	and.b32  	%r40, %r49, 3;
	setp.lt.u32 	%p10, %r37, 4;
	@%p10 bra 	$L__BB4_14;
	shl.b32 	%r55, %r79, 7;
	add.s32 	%r56, %r55, %r6;
	mul.wide.s32 	%rd32, %r56, 8;
	add.s64 	%rd33, %rd6, %rd32;
	ld.global.f64 	%fd50, [%rd33];
	sub.f64 	%fd51, %fd50, %fd1;
	add.s64 	%rd34, %rd7, %rd32;
	st.global.f64 	[%rd34], %fd51;
	ld.global.f64 	%fd52, [%rd33+1024];
	sub.f64 	%fd53, %fd52, %fd1;
	st.global.f64 	[%rd34+1024], %fd53;
	ld.global.f64 	%fd54, [%rd33+2048];
	sub.f64 	%fd55, %fd54, %fd1;
	st.global.f64 	[%rd34+2048], %fd55;
	ld.global.f64 	%fd56, [%rd33+3072];
	sub.f64 	%fd57, %fd56, %fd1;
	st.global.f64 	[%rd34+3072], %fd57;
	add.s32 	%r79, %r79, 4;
$L__BB4_14:
	setp.eq.s32 	%p11, %r40, 0;
	@%p11 bra 	$L__BB4_58;
	shl.b32 	%r57, %r79, 7;
	add.s32 	%r83, %r6, %r57;
	neg.s32 	%r82, %r40;
$L__BB4_16:
	.pragma "nounroll";
	mul.wide.s32 	%rd36, %r83, 8;
	add.s64 	%rd37, %rd7, %rd36;
	add.s64 	%rd38, %rd6, %rd36;
	ld.global.f64 	%fd58, [%rd38];
	sub.f64 	%fd59, %fd58, %fd1;
	st.global.f64 	[%rd37], %fd59;
	add.s32 	%r83, %r83, 128;
	add.s32 	%r82, %r82, 1;
	setp.ne.s32 	%p12, %r82, 0;
	@%p12 bra 	$L__BB4_16;
	bra.uni 	$L__BB4_58;
$L__BB4_17:
	setp.lt.s32 	%p13, %r49, 1;
	@%p13 bra 	$L__BB4_58;
	and.b32  	%r14, %r49, 7;
	setp.lt.u32 	%p14, %r49, 8;
	mov.b32 	%r76, 0;
	@%p14 bra 	$L__BB4_37;
	and.b32  	%r76, %r49, 2147483640;
	mov.b32 	%r75, 0;
$L__BB4_20:
	.pragma "nounroll";
	shl.b32 	%r60, %r75, 7;
	add.s32 	%r21, %r60, %r6;
	setp.ge.s32 	%p15, %r21, %r4;
	@%p15 bra 	$L__BB4_22;
	mul.wide.u32 	%rd39, %r21, 8;
	add.s64 	%rd40, %rd6, %rd39;
	ld.global.f64 	%fd60, [%rd40];
	sub.f64 	%fd61, %fd60, %fd1;
	add.s64 	%rd41, %rd7, %rd39;
	st.global.f64 	[%rd41], %fd61;
$L__BB4_22:
	add.s32 	%r61, %r21, 128;
	setp.ge.s32 	%p16, %r61, %r4;
	mul.wide.s32 	%rd42, %r61, 8;
	add.s64 	%rd11, %rd6, %rd42;
	add.s64 	%rd12, %rd7, %rd42;
	@%p16 bra 	$L__BB4_24;
	ld.global.f64 	%fd62, [%rd11];
	sub.f64 	%fd63, %fd62, %fd1;
	st.global.f64 	[%rd12], %fd63;
$L__BB4_24:
	add.s32 	%r62, %r21, 256;
	setp.ge.s32 	%p17, %r62, %r4;
	@%p17 bra 	$L__BB4_26;
	ld.global.f64 	%fd64, [%rd11+1024];
	sub.f64 	%fd65, %fd64, %fd1;
	st.global.f64 	[%rd12+1024], %fd65;
$L__BB4_26:
	add.s32 	%r63, %r21, 384;
	setp.ge.s32 	%p18, %r63, %r4;
	@%p18 bra 	$L__BB4_28;
	ld.global.f64 	%fd66, [%rd11+2048];
	sub.f64 	%fd67, %fd66, %fd1;
	st.global.f64 	[%rd12+2048], %fd67;
$L__BB4_28:
	add.s32 	%r64, %r21, 512;
	setp.ge.s32 	%p19, %r64, %r4;
	@%p19 bra 	$L__BB4_30;
	ld.global.f64 	%fd68, [%rd11+3072];
	sub.f64 	%fd69, %fd68, %fd1;
	st.global.f64 	[%rd12+3072], %fd69;
$L__BB4_30:
	add.s32 	%r65, %r21, 640;
	setp.ge.s32 	%p20, %r65, %r4;
	@%p20 bra 	$L__BB4_32;
	ld.global.f64 	%fd70, [%rd11+4096];
	sub.f64 	%fd71, %fd70, %fd1;
	st.global.f64 	[%rd12+4096], %fd71;
$L__BB4_32:
	add.s32 	%r66, %r21, 768;
	setp.ge.s32 	%p21, %r66, %r4;
	@%p21 bra 	$L__BB4_34;
	ld.global.f64 	%fd72, [%rd11+5120];
	sub.f64 	%fd73, %fd72, %fd1;
	st.global.f64 	[%rd12+5120], %fd73;
$L__BB4_34:
	add.s32 	%r67, %r21, 896;
	setp.ge.s32 	%p22, %r67, %r4;
	@%p22 bra 	$L__BB4_36;
	ld.global.f64 	%fd74, [%rd11+6144];
	sub.f64 	%fd75, %fd74, %fd1;
	st.global.f64 	[%rd12+6144], %fd75;
$L__BB4_36:
	add.s32 	%r75, %r75, 8;
	setp.ne.s32 	%p23, %r75, %r76;
	@%p23 bra 	$L__BB4_20;
$L__BB4_37:
	setp.eq.s32 	%p24, %r14, 0;
	@%p24 bra 	$L__BB4_58;
	and.b32  	%r24, %r49, 3;
	setp.lt.u32 	%p25, %r14, 4;
	@%p25 bra 	$L__BB4_48;
	shl.b32 	%r68, %r76, 7;
	add.s32 	%r25, %r68, %r6;
	setp.ge.s32 	%p26, %r25, %r4;
	@%p26 bra 	$L__BB4_41;
	mul.wide.s32 	%rd43, %r25, 8;
	add.s64 	%rd44, %rd6, %rd43;
	ld.global.f64 	%fd76, [%rd44];
	sub.f64 	%fd77, %fd76, %fd1;
	add.s64 	%rd45, %rd7, %rd43;
	st.global.f64 	[%rd45], %fd77;
$L__BB4_41:
	add.s32 	%r26, %r25, 128;
	setp.ge.s32 	%p27, %r26, %r4;
	@%p27 bra 	$L__BB4_43;
	mul.wide.s32 	%rd46, %r26, 8;
	add.s64 	%rd47, %rd6, %rd46;
	ld.global.f64 	%fd78, [%rd47];
	sub.f64 	%fd79, %fd78, %fd1;
	add.s64 	%rd48, %rd7, %rd46;
	st.global.f64 	[%rd48], %fd79;
$L__BB4_43:
	add.s32 	%r27, %r25, 256;
	setp.ge.s32 	%p28, %r27, %r4;
	@%p28 bra 	$L__BB4_45;
	mul.wide.s32 	%rd49, %r27, 8;
	add.s64 	%rd50, %rd6, %rd49;
	ld.global.f64 	%fd80, [%rd50];
	sub.f64 	%fd81, %fd80, %fd1;
	add.s64 	%rd51, %rd7, %rd49;
	st.global.f64 	[%rd51], %fd81;
$L__BB4_45:
	add.s32 	%r28, %r25, 384;
	setp.ge.s32 	%p29, %r28, %r4;
	@%p29 bra 	$L__BB4_47;
	mul.wide.s32 	%rd52, %r28, 8;
	add.s64 	%rd53, %rd6, %rd52;
	ld.global.f64 	%fd82, [%rd53];
	sub.f64 	%fd83, %fd82, %fd1;
	add.s64 	%rd54, %rd7, %rd52;
	st.global.f64 	[%rd54], %fd83;
$L__BB4_47:
	add.s32 	%r76, %r76, 4;
$L__BB4_48:
	setp.eq.s32 	%p30, %r24, 0;
	@%p30 bra 	$L__BB4_58;
	setp.eq.s32 	%p31, %r24, 1;
	@%p31 bra 	$L__BB4_55;
	shl.b32 	%r69, %r76, 7;
	add.s32 	%r31, %r69, %r6;
	setp.ge.s32 	%p32, %r31, %r4;
	@%p32 bra 	$L__BB4_52;
	mul.wide.s32 	%rd55, %r31, 8;
	add.s64 	%rd56, %rd6, %rd55;
	ld.global.f64 	%fd84, [%rd56];
	sub.f64 	%fd85, %fd84, %fd1;
	add.s64 	%rd57, %rd7, %rd55;
	st.global.f64 	[%rd57], %fd85;
$L__BB4_52:
	add.s32 	%r32, %r31, 128;
	setp.ge.s32 	%p33, %r32, %r4;
	@%p33 bra 	$L__BB4_54;
	mul.wide.s32 	%rd58, %r32, 8;
	add.s64 	%rd59, %rd6, %rd58;
	ld.global.f64 	%fd86, [%rd59];
	sub.f64 	%fd87, %fd86, %fd1;
	add.s64 	%rd60, %rd7, %rd58;
	st.global.f64 	[%rd60], %fd87;
$L__BB4_54:
	add.s32 	%r76, %r76, 2;
$L__BB4_55:
	and.b32  	%r70, %r49, 1;
	setp.eq.b32 	%p34, %r70, 1;
	not.pred 	%p35, %p34;
	@%p35 bra 	$L__BB4_58;
	shl.b32 	%r71, %r76, 7;
	add.s32 	%r35, %r71, %r6;
	setp.ge.s32 	%p36, %r35, %r4;
	@%p36 bra 	$L__BB4_58;
	mul.wide.s32 	%rd61, %r35, 8;
	add.s64 	%rd62, %rd6, %rd61;
	ld.global.f64 	%fd88, [%rd62];
	sub.f64 	%fd89, %fd88, %fd1;
	add.s64 	%rd63, %rd7, %rd61;
	st.global.f64 	[%rd63], %fd89;
$L__BB4_58:
	ret;

}
	// .globl	_ZN3cub18CUB_300001_SM_10006detail9transform16transform_kernelINS2_10policy_hubILb0EN4cuda3std3__45tupleIJN6thrust24THRUST_300001_SM_1000_NS6detail15normal_iteratorINSA_10device_ptrIdEEEENSA_17constant_iteratorIdNSA_11use_defaultESH_EEEEEE10policy1000ElNS7_5minusIdEESF_JPdSI_EEEvT0_iT1_T2_DpNS2_10kernel_argIT3_EE
.visible .entry _ZN3cub18CUB_300001_SM_10006detail9transform16transform_kernelINS2_10policy_hubILb0EN4cuda3std3__45tupleIJN6thrust24THRUST_300001_SM_1000_NS6detail15normal_iteratorINSA_10device_ptrIdEEEENSA_17constant_iteratorIdNSA_11use_defaultESH_EEEEEE10policy1000ElNS7_5minusIdEESF_JPdSI_EEEvT0_iT1_T2_DpNS2_10kernel_argIT3_EE(
	.param .u64 _ZN3cub18CUB_300001_SM_10006detail9transform16transform_kernelINS2_10policy_hubILb0EN4cuda3std3__45tupleIJN6thrust24THRUST_300001_SM_1000_NS6detail15normal_iteratorINSA_10device_ptrIdEEEENSA_17constant_iteratorIdNSA_11use_defaultESH_EEEEEE10policy1000ElNS7_5minusIdEESF_JPdSI_EEEvT0_iT1_T2_DpNS2_10kernel_argIT3_EE_param_0,
	.param .u32 _ZN3cub18CUB_300001_SM_10006detail9transform16transform_kernelINS2_10policy_hubILb0EN4cuda3std3__45tupleIJN6thrust24THRUST_300001_SM_1000_NS6detail15normal_iteratorINSA_10device_ptrIdEEEENSA_17constant_iteratorIdNSA_11use_defaultESH_EEEEEE10policy1000ElNS7_5minusIdEESF_JPdSI_EEEvT0_iT1_T2_DpNS2_10kernel_argIT3_EE_param_1,
	.param .align 1 .b8 _ZN3cub18CUB_300001_SM_10006detail9transform16transform_kernelINS2_10policy_hubILb0EN4cuda3std3__45tupleIJN6thrust24THRUST_300001_SM_1000_NS6detail15normal_iteratorINSA_10device_ptrIdEEEENSA_17constant_iteratorIdNSA_11use_defaultESH_EEEEEE10policy1000ElNS7_5minusIdEESF_JPdSI_EEEvT0_iT1_T2_DpNS2_10kernel_argIT3_EE_param_2[1],
	.param .align 8 .b8 _ZN3cub18CUB_300001_SM_10006detail9transform16transform_kernelINS2_10policy_hubILb0EN4cuda3std3__45tupleIJN6thrust24THRUST_300001_SM_1000_NS6detail15normal_iteratorINSA_10device_ptrIdEEEENSA_17constant_iteratorIdNSA_11use_defaultESH_EEEEEE10policy1000ElNS7_5minusIdEESF_JPdSI_EEEvT0_iT1_T2_DpNS2_10kernel_argIT3_EE_param_3[8],
	.param .align 8 .b8 _ZN3cub18CUB_300001_SM_10006detail9transform16transform_kernelINS2_10policy_hubILb0EN4cuda3std3__45tupleIJN6thrust24THRUST_300001_SM_1000_NS6detail15normal_iteratorINSA_10device_ptrIdEEEENSA_17constant_iteratorIdNSA_11use_defaultESH_EEEEEE10policy1000ElNS7_5minusIdEESF_JPdSI_EEEvT0_iT1_T2_DpNS2_10kernel_argIT3_EE_param_4[16],
	.param .align 8 .b8 _ZN3cub18CUB_300001_SM_10006detail9transform16transform_kernelINS2_10policy_hubILb0EN4cuda3std3__45tupleIJN6thrust24THRUST_300001_SM_1000_NS6detail15normal_iteratorINSA_10device_ptrIdEEEENSA_17constant_iteratorIdNSA_11use_defaultESH_EEEEEE10policy1000ElNS7_5minusIdEESF_JPdSI_EEEvT0_iT1_T2_DpNS2_10kernel_argIT3_EE_param_5[16]
)
.maxntid 128
{
	.reg .pred 	%p<37>;
	.reg .b32 	%r<81>;
	.reg .b64 	%rd<72>;
	.reg .b64 	%fd<90>;

	ld.param.u64 	%rd16, [_ZN3cub18CUB_300001_SM_10006detail9transform16transform_kernelINS2_10policy_hubILb0EN4cuda3std3__45tupleIJN6thrust24THRUST_300001_SM_1000_NS6detail15normal_iteratorINSA_10device_ptrIdEEEENSA_17constant_iteratorIdNSA_11use_defaultESH_EEEEEE10policy1000ElNS7_5minusIdEESF_JPdSI_EEEvT0_iT1_T2_DpNS2_10kernel_argIT3_EE_param_0];
	ld.param.u64 	%rd17, [_ZN3cub18CUB_300001_SM_10006detail9transform16transform_kernelINS2_10policy_hubILb0EN4cuda3std3__45tupleIJN6thrust24THRUST_300001_SM_1000_NS6detail15normal_iteratorINSA_10device_ptrIdEEEENSA_17constant_iteratorIdNSA_11use_defaultESH_EEEEEE10policy1000ElNS7_5minusIdEESF_JPdSI_EEEvT0_iT1_T2_DpNS2_10kernel_argIT3_EE_param_4];
	ld.param.u64 	%rd18, [_ZN3cub18CUB_300001_SM_10006detail9transform16transform_kernelINS2_10policy_hubILb0EN4cuda3std3__45tupleIJN6thrust24THRUST_300001_SM_1000_NS6detail15normal_iteratorINSA_10device_ptrIdEEEENSA_17constant_iteratorIdNSA_11use_defaultESH_EEEEEE10policy1000ElNS7_5minusIdEESF_JPdSI_EEEvT0_iT1_T2_DpNS2_10kernel_argIT3_EE_param_3];
	ld.param.u32 	%r47, [_ZN3cub18CUB_300001_SM_10006detail9transform16transform_kernelINS2_10policy_hubILb0EN4cuda3std3__45tupleIJN6thrust24THRUST_300001_SM_1000_NS6detail15normal_iteratorINSA_10device_ptrIdEEEENSA_17constant_iteratorIdNSA_11use_defaultESH_EEEEEE10policy1000ElNS7_5minusIdEESF_JPdSI_EEEvT0_iT1_T2_DpNS2_10kernel_argIT3_EE_param_1];
	cvta.to.global.u64 	%rd1, %rd18;
	cvta.to.global.u64 	%rd2, %rd17;
	ld.param.f64 	%fd1, [_ZN3cub18CUB_300001_SM_10006detail9transform16transform_kernelINS2_10policy_hubILb0EN4cuda3std3__45tupleIJN6thrust24THRUST_300001_SM_1000_NS6detail15normal_iteratorINSA_10device_ptrIdEEEENSA_17constant_iteratorIdNSA_11use_defaultESH_EEEEEE10policy1000ElNS7_5minusIdEESF_JPdSI_EEEvT0_iT1_T2_DpNS2_10kernel_argIT3_EE_param_5+8];
	shl.b32 	%r1, %r47, 7;
	mov.u32 	%r48, %ctaid.x;
	cvt.u64.u32 	%rd19, %r48;
	cvt.s64.s32 	%rd20, %r1;
	mul.lo.s64 	%rd3, %rd20, %rd19;
	sub.s64 	%rd21, %rd16, %rd3;
	min.s64 	%rd22, %rd21, %rd20;
	cvt.u32.u64 	%r2, %rd22;
	shl.b32 	%r3, %r2, 3;
	mov.u32 	%r4, %tid.x;
	shl.b32 	%r69, %r4, 7;
	setp.ge.s32 	%p1, %r69, %r3;
	@%p1 bra 	$L__BB5_3;
	shl.b64 	%rd23, %rd3, 3;
	add.s64 	%rd24, %rd2, %rd23;
	mul.wide.u32 	%rd25, %r4, 128;
	add.s64 	%rd70, %rd24, %rd25;
$L__BB5_2:
	.pragma "nounroll";
	// begin inline asm
	prefetch.global.L2 [%rd70];
	// end inline asm
	add.s32 	%r69, %r69, 16384;
	add.s64 	%rd70, %rd70, 16384;
	setp.lt.s32 	%p2, %r69, %r3;
	@%p2 bra 	$L__BB5_2;
$L__BB5_3:
	shl.b64 	%rd27, %rd3, 3;
	add.s64 	%rd7, %rd2, %rd27;
	add.s64 	%rd8, %rd1, %rd27;
	setp.eq.s32 	%p3, %r1, %r2;
	@%p3 bra 	$L__BB5_45;
	setp.lt.s32 	%p4, %r47, 1;
	@%p4 bra 	$L__BB5_58;
	and.b32  	%r8, %r47, 7;
	setp.lt.u32 	%p5, %r47, 8;
	mov.b32 	%r78, 0;
	@%p5 bra 	$L__BB5_24;
	and.b32  	%r78, %r47, 2147483640;
	mov.b32 	%r72, 0;
$L__BB5_7:
	.pragma "nounroll";
	shl.b32 	%r51, %r72, 7;
	add.s32 	%r19, %r51, %r4;
	setp.ge.s32 	%p6, %r19, %r2;
	@%p6 bra 	$L__BB5_9;
	mul.wide.u32 	%rd28, %r19, 8;
	add.s64 	%rd29, %rd7, %rd28;
	ld.global.f64 	%fd2, [%rd29];
	sub.f64 	%fd3, %fd2, %fd1;
	add.s64 	%rd30, %rd8, %rd28;
	st.global.f64 	[%rd30], %fd3;
$L__BB5_9:
	add.s32 	%r52, %r19, 128;
	setp.ge.s32 	%p7, %r52, %r2;
	mul.wide.s32 	%rd31, %r52, 8;
	add.s64 	%rd12, %rd7, %rd31;
	add.s64 	%rd13, %rd8, %rd31;
	@%p7 bra 	$L__BB5_11;
	ld.global.f64 	%fd4, [%rd12];
	sub.f64 	%fd5, %fd4, %fd1;
	st.global.f64 	[%rd13], %fd5;
$L__BB5_11:
	add.s32 	%r53, %r19, 256;
	setp.ge.s32 	%p8, %r53, %r2;
	@%p8 bra 	$L__BB5_13;
	ld.global.f64 	%fd6, [%rd12+1024];
	sub.f64 	%fd7, %fd6, %fd1;
	st.global.f64 	[%rd13+1024], %fd7;
$L__BB5_13:
	add.s32 	%r54, %r19, 384;
	setp.ge.s32 	%p9, %r54, %r2;
	@%p9 bra 	$L__BB5_15;
	ld.global.f64 	%fd8, [%rd12+2048];
	sub.f64 	%fd9, %fd8, %fd1;
	st.global.f64 	[%rd13+2048], %fd9;
$L__BB5_15:
	add.s32 	%r55, %r19, 512;
	setp.ge.s32 	%p10, %r55, %r2;
	@%p10 bra 	$L__BB5_17;
	ld.global.f64 	%fd10, [%rd12+3072];
	sub.f64 	%fd11, %fd10, %fd1;
	st.global.f64 	[%rd13+3072], %fd11;
$L__BB5_17:
	add.s32 	%r56, %r19, 640;
	setp.ge.s32 	%p11, %r56, %r2;
	@%p11 bra 	$L__BB5_19;
	ld.global.f64 	%fd12, [%rd12+4096];
	sub.f64 	%fd13, %fd12, %fd1;
	st.global.f64 	[%rd13+4096], %fd13;
$L__BB5_19:
	add.s32 	%r57, %r19, 768;
	setp.ge.s32 	%p12, %r57, %r2;
	@%p12 bra 	$L__BB5_21;
	ld.global.f64 	%fd14, [%rd12+5120];
	sub.f64 	%fd15, %fd14, %fd1;
	st.global.f64 	[%rd13+5120], %fd15;
$L__BB5_21:
	add.s32 	%r58, %r19, 896;
	setp.ge.s32 	%p13, %r58, %r2;
	@%p13 bra 	$L__BB5_23;
	ld.global.f64 	%fd16, [%rd12+6144];
	sub.f64 	%fd17, %fd16, %fd1;
	st.global.f64 	[%rd13+6144], %fd17;
$L__BB5_23:
	add.s32 	%r72, %r72, 8;
	setp.eq.s32 	%p14, %r72, %r78;
	@%p14 bra 	$L__BB5_24;
	bra.uni 	$L__BB5_7;
$L__BB5_24:
	setp.eq.s32 	%p15, %r8, 0;
	@%p15 bra 	$L__BB5_58;
	and.b32  	%r35, %r47, 3;
	setp.lt.u32 	%p16, %r8, 4;
	@%p16 bra 	$L__BB5_35;
	shl.b32 	%r59, %r78, 7;
	add.s32 	%r36, %r59, %r4;
	setp.ge.s32 	%p17, %r36, %r2;
	@%p17 bra 	$L__BB5_28;
	mul.wide.s32 	%rd32, %r36, 8;
	add.s64 	%rd33, %rd7, %rd32;
	ld.global.f64 	%fd18, [%rd33];
	sub.f64 	%fd19, %fd18, %fd1;
	add.s64 	%rd34, %rd8, %rd32;
	st.global.f64 	[%rd34], %fd19;
$L__BB5_28:
	add.s32 	%r37, %r36, 128;
	setp.ge.s32 	%p18, %r37, %r2;
	@%p18 bra 	$L__BB5_30;
	mul.wide.s32 	%rd35, %r37, 8;
	add.s64 	%rd36, %rd7, %rd35;
	ld.global.f64 	%fd20, [%rd36];
	sub.f64 	%fd21, %fd20, %fd1;
	add.s64 	%rd37, %rd8, %rd35;
	st.global.f64 	[%rd37], %fd21;
$L__BB5_30:
	add.s32 	%r38, %r36, 256;
	setp.ge.s32 	%p19, %r38, %r2;
	@%p19 bra 	$L__BB5_32;
	mul.wide.s32 	%rd38, %r38, 8;
	add.s64 	%rd39, %rd7, %rd38;
	ld.global.f64 	%fd22, [%rd39];
	sub.f64 	%fd23, %fd22, %fd1;
	add.s64 	%rd40, %rd8, %rd38;
	st.global.f64 	[%rd40], %fd23;
$L__BB5_32:
	add.s32 	%r39, %r36, 384;
	setp.ge.s32 	%p20, %r39, %r2;
	@%p20 bra 	$L__BB5_34;
	mul.wide.s32 	%rd41, %r39, 8;
	add.s64 	%rd42, %rd7, %rd41;
	ld.global.f64 	%fd24, [%rd42];
	sub.f64 	%fd25, %fd24, %fd1;
	add.s64 	%rd43, %rd8, %rd41;
	st.global.f64 	[%rd43], %fd25;
$L__BB5_34:
	add.s32 	%r78, %r78, 4;
$L__BB5_35:
	setp.eq.s32 	%p21, %r35, 0;
	@%p21 bra 	$L__BB5_58;
	setp.eq.s32 	%p22, %r35, 1;
	@%p22 bra 	$L__BB5_42;
	shl.b32 	%r60, %r78, 7;
	add.s32 	%r42, %r60, %r4;
	setp.ge.s32 	%p23, %r42, %r2;
	@%p23 bra 	$L__BB5_39;
	mul.wide.s32 	%rd44, %r42, 8;
	add.s64 	%rd45, %rd7, %rd44;
	ld.global.f64 	%fd26, [%rd45];
	sub.f64 	%fd27, %fd26, %fd1;
	add.s64 	%rd46, %rd8, %rd44;
	st.global.f64 	[%rd46], %fd27;
$L__BB5_39:
	add.s32 	%r43, %r42, 128;
	setp.ge.s32 	%p24, %r43, %r2;
	@%p24 bra 	$L__BB5_41;
	mul.wide.s32 	%rd47, %r43, 8;
	add.s64 	%rd48, %rd7, %rd47;
	ld.global.f64 	%fd28, [%rd48];
	sub.f64 	%fd29, %fd28, %fd1;
	add.s64 	%rd49, %rd8, %rd47;
	st.global.f64 	[%rd49], %fd29;
$L__BB5_41:
	add.s32 	%r78, %r78, 2;
$L__BB5_42:
	and.b32  	%r61, %r47, 1;
	setp.eq.b32 	%p25, %r61, 1;
	not.pred 	%p26, %p25;
	@%p26 bra 	$L__BB5_58;
	shl.b32 	%r62, %r78, 7;
	add.s32 	%r46, %r62, %r4;
	setp.ge.s32 	%p27, %r46, %r2;
	@%p27 bra 	$L__BB5_58;
	mul.wide.s32 	%rd50, %r46, 8;
	add.s64 	%rd51, %rd7, %rd50;
	ld.global.f64 	%fd30, [%rd51];
	sub.f64 	%fd31, %fd30, %fd1;
	add.s64 	%rd52, %rd8, %rd50;
	st.global.f64 	[%rd52], %fd31;
	bra.uni 	$L__BB5_58;
$L__BB5_45:
	setp.lt.s32 	%p28, %r47, 1;
	@%p28 bra 	$L__BB5_58;
	and.b32  	%r10, %r47, 15;
	setp.lt.u32 	%p29, %r47, 16;
	mov.b32 	%r74, 0;
	@%p29 bra 	$L__BB5_49;
	and.b32  	%r74, %r47, 2147483632;
	neg.s32 	%r71, %r74;
	add.s32 	%r70, %r4, 1152;
	mul.wide.u32 	%rd53, %r4, 8;
	or.b64  	%rd71, %rd53, 8192;
$L__BB5_48:
	.pragma "nounroll";
	mul.wide.s32 	%rd54, %r70, 8;
	add.s64 	%rd55, %rd54, 3072;
	add.s64 	%rd56, %rd7, %rd71;
	ld.global.f64 	%fd32, [%rd56+-8192];
	sub.f64 	%fd33, %fd32, %fd1;
	add.s64 	%rd57, %rd8, %rd71;
	st.global.f64 	[%rd57+-8192], %fd33;
	ld.global.f64 	%fd34, [%rd56+-7168];
	sub.f64 	%fd35, %fd34, %fd1;
	st.global.f64 	[%rd57+-7168], %fd35;
	ld.global.f64 	%fd36, [%rd56+-6144];
	sub.f64 	%fd37, %fd36, %fd1;
	st.global.f64 	[%rd57+-6144], %fd37;
	ld.global.f64 	%fd38, [%rd56+-5120];
	sub.f64 	%fd39, %fd38, %fd1;
	st.global.f64 	[%rd57+-5120], %fd39;
	ld.global.f64 	%fd40, [%rd56+-4096];
	sub.f64 	%fd41, %fd40, %fd1;
	st.global.f64 	[%rd57+-4096], %fd41;
	ld.global.f64 	%fd42, [%rd56+-3072];
	sub.f64 	%fd43, %fd42, %fd1;
	st.global.f64 	[%rd57+-3072], %fd43;
	ld.global.f64 	%fd44, [%rd56+-2048];
	sub.f64 	%fd45, %fd44, %fd1;
	st.global.f64 	[%rd57+-2048], %fd45;
	ld.global.f64 	%fd46, [%rd56+-1024];
	sub.f64 	%fd47, %fd46, %fd1;
	st.global.f64 	[%rd57+-1024], %fd47;
	ld.global.f64 	%fd48, [%rd56];
	sub.f64 	%fd49, %fd48, %fd1;
	st.global.f64 	[%rd57], %fd49;
	add.s64 	%rd58, %rd7, %rd55;
	ld.global.f64 	%fd50, [%rd58+-3072];
	sub.f64 	%fd51, %fd50, %fd1;
	add.s64 	%rd59, %rd8, %rd55;
	st.global.f64 	[%rd59+-3072], %fd51;
	ld.global.f64 	%fd52, [%rd58+-2048];
	sub.f64 	%fd53, %fd52, %fd1;
	st.global.f64 	[%rd59+-2048], %fd53;
	ld.global.f64 	%fd54, [%rd58+-1024];
	sub.f64 	%fd55, %fd54, %fd1;
	st.global.f64 	[%rd59+-1024], %fd55;
	ld.global.f64 	%fd56, [%rd58];
	sub.f64 	%fd57, %fd56, %fd1;
	st.global.f64 	[%rd59], %fd57;
	ld.global.f64 	%fd58, [%rd58+1024];
	sub.f64 	%fd59, %fd58, %fd1;
	st.global.f64 	[%rd59+1024], %fd59;
	ld.global.f64 	%fd60, [%rd58+2048];
	sub.f64 	%fd61, %fd60, %fd1;
	st.global.f64 	[%rd59+2048], %fd61;
	ld.global.f64 	%fd62, [%rd58+3072];
	sub.f64 	%fd63, %fd62, %fd1;
	st.global.f64 	[%rd59+3072], %fd63;
	add.s32 	%r71, %r71, 16;
	add.s32 	%r70, %r70, 2048;
	add.s64 	%rd71, %rd71, 16384;
	setp.eq.s32 	%p30, %r71, 0;
	@%p30 bra 	$L__BB5_49;
	bra.uni 	$L__BB5_48;
$L__BB5_49:
	setp.eq.s32 	%p31, %r10, 0;
	@%p31 bra 	$L__BB5_58;
	and.b32  	%r22, %r47, 7;
	setp.lt.u32 	%p32, %r10, 8;
	@%p32 bra 	$L__BB5_52;
	shl.b32 	%r64, %r74, 7;
	add.s32 	%r65, %r64, %r4;
	mul.wide.s32 	%rd60, %r65, 8;
	add.s64 	%rd61, %rd7, %rd60;
	ld.global.f64 	%fd64, [%rd61];
	sub.f64 	%fd65, %fd64, %fd1;
	add.s64 	%rd62, %rd8, %rd60;
	st.global.f64 	[%rd62], %fd65;
	ld.global.f64 	%fd66, [%rd61+1024];
	sub.f64 	%fd67, %fd66, %fd1;
	st.global.f64 	[%rd62+1024], %fd67;
	ld.global.f64 	%fd68, [%rd61+2048];
	sub.f64 	%fd69, %fd68, %fd1;
	st.global.f64 	[%rd62+2048], %fd69;
	ld.global.f64 	%fd70, [%rd61+3072];
	sub.f64 	%fd71, %fd70, %fd1;
	st.global.f64 	[%rd62+3072], %fd71;
	ld.global.f64 	%fd72, [%rd61+4096];
	sub.f64 	%fd73, %fd72, %fd1;
	st.global.f64 	[%rd62+4096], %fd73;
	ld.global.f64 	%fd74, [%rd61+5120];
	sub.f64 	%fd75, %fd74, %fd1;
	st.global.f64 	[%rd62+5120], %fd75;
	ld.global.f64 	%fd76, [%rd61+6144];
	sub.f64 	%fd77, %fd76, %fd1;
	st.global.f64 	[%rd62+6144], %fd77;
	ld.global.f64 	%fd78, [%rd61+7168];
	sub.f64 	%fd79, %fd78, %fd1;
	st.global.f64 	[%rd62+7168], %fd79;
	add.s32 	%r74, %r74, 8;
$L__BB5_52:
	setp.eq.s32 	%p33, %r22, 0;
	@%p33 bra 	$L__BB5_58;
	and.b32  	%r25, %r47, 3;
	setp.lt.u32 	%p34, %r22, 4;
	@%p34 bra 	$L__BB5_55;
	shl.b32 	%r66, %r74, 7;
	add.s32 	%r67, %r66, %r4;
	mul.wide.s32 	%rd63, %r67, 8;
	add.s64 	%rd64, %rd7, %rd63;
	ld.global.f64 	%fd80, [%rd64];
	sub.f64 	%fd81, %fd80, %fd1;
	add.s64 	%rd65, %rd8, %rd63;
	st.global.f64 	[%rd65], %fd81;
	ld.global.f64 	%fd82, [%rd64+1024];
	sub.f64 	%fd83, %fd82, %fd1;
	st.global.f64 	[%rd65+1024], %fd83;
	ld.global.f64 	%fd84, [%rd64+2048];
	sub.f64 	%fd85, %fd84, %fd1;
	st.global.f64 	[%rd65+2048], %fd85;
	ld.global.f64 	%fd86, [%rd64+3072];
	sub.f64 	%fd87, %fd86, %fd1;
	st.global.f64 	[%rd65+3072], %fd87;
	add.s32 	%r74, %r74, 4;
$L__BB5_55:
	setp.eq.s32 	%p35, %r25, 0;
	@%p35 bra 	$L__BB5_58;
	shl.b32 	%r68, %r74, 7;
	add.s32 	%r77, %r4, %r68;
	neg.s32 	%r76, %r25;
$L__BB5_57:
	.pragma "nounroll";
	mul.wide.s32 	%rd67, %r77, 8;
	add.s64 	%rd68, %rd8, %rd67;
	add.s64 	%rd69, %rd7, %rd67;
	ld.global.f64 	%fd88, [%rd69];
	sub.f64 	%fd89, %fd88, %fd1;
	st.global.f64 	[%rd68], %fd89;
	add.s32 	%r77, %r77, 128;
	add.s32 	%r76, %r76, 1;
	setp.eq.s32 	%p36, %r76, 0;
	@%p36 bra 	$L__BB5_58;
	bra.uni 	$L__BB5_57;
$L__BB5_58:
	ret;

}
	// .globl	_ZN3cub18CUB_300001_SM_10006detail9transform16transform_kernelINS2_10policy_hubILb0EN4cuda3std3__45tupleIJN6thrust24THRUST_300001_SM_1000_NS6detail15normal_iteratorINSA_10device_ptrIdEEEESF_EEEE10policy1000EiNS7_10multipliesIdEESF_JPdSL_EEEvT0_iT1_T2_DpNS2_10kernel_argIT3_EE
.visible .entry _ZN3cub18CUB_300001_SM_10006detail9transform16transform_kernelINS2_10policy_hubILb0EN4cuda3std3__45tupleIJN6thrust24THRUST_300001_SM_1000_NS6detail15normal_iteratorINSA_10device_ptrIdEEEESF_EEEE10policy1000EiNS7_10multipliesIdEESF_JPdSL_EEEvT0_iT1_T2_DpNS2_10kernel_argIT3_EE(
	.param .u32 _ZN3cub18CUB_300001_SM_10006detail9transform16transform_kernelINS2_10policy_hubILb0EN4cuda3std3__45tupleIJN6thrust24THRUST_300001_SM_1000_NS6detail15normal_iteratorINSA_10device_ptrIdEEEESF_EEEE10policy1000EiNS7_10multipliesIdEESF_JPdSL_EEEvT0_iT1_T2_DpNS2_10kernel_argIT3_EE_param_0,
	.param .u32 _ZN3cub18CUB_300001_SM_10006detail9transform16transform_kernelINS2_10policy_hubILb0EN4cuda3std3__45tupleIJN6thrust24THRUST_300001_SM_1000_NS6detail15normal_iteratorINSA_10device_ptrIdEEEESF_EEEE10policy1000EiNS7_10multipliesIdEESF_JPdSL_EEEvT0_iT1_T2_DpNS2_10kernel_argIT3_EE_param_1,
	.param .align 1 .b8 _ZN3cub18CUB_300001_SM_10006detail9transform16transform_kernelINS2_10policy_hubILb0EN4cuda3std3__45tupleIJN6thrust24THRUST_300001_SM_1000_NS6detail15normal_iteratorINSA_10device_ptrIdEEEESF_EEEE10policy1000EiNS7_10multipliesIdEESF_JPdSL_EEEvT0_iT1_T2_DpNS2_10kernel_argIT3_EE_param_2[1],
	.param .align 8 .b8 _ZN3cub18CUB_300001_SM_10006detail9transform16transform_kernelINS2_10policy_hubILb0EN4cuda3std3__45tupleIJN6thrust24THRUST_300001_SM_1000_NS6detail15normal_iteratorINSA_10device_ptrIdEEEESF_EEEE10policy1000EiNS7_10multipliesIdEESF_JPdSL_EEEvT0_iT1_T2_DpNS2_10kernel_argIT3_EE_param_3[8],
	.param .align 8 .b8 _ZN3cub18CUB_300001_SM_10006detail9transform16transform_kernelINS2_10policy_hubILb0EN4cuda3std3__45tupleIJN6thrust24THRUST_300001_SM_1000_NS6detail15normal_iteratorINSA_10device_ptrIdEEEESF_EEEE10policy1000EiNS7_10multipliesIdEESF_JPdSL_EEEvT0_iT1_T2_DpNS2_10kernel_argIT3_EE_param_4[16],
	.param .align 8 .b8 _ZN3cub18CUB_300001_SM_10006detail9transform16transform_kernelINS2_10policy_hubILb0EN4cuda3std3__45tupleIJN6thrust24THRUST_300001_SM_1000_NS6detail15normal_iteratorINSA_10device_ptrIdEEEESF_EEEE10policy1000EiNS7_10multipliesIdEESF_JPdSL_EEEvT0_iT1_T2_DpNS2_10kernel_argIT3_EE_param_5[16]
)
.maxntid 128
{
	.reg .pred 	%p<28>;
	.reg .b32 	%r<189>;
	.reg .b64 	%rd<145>;
	.reg .b64 	%fd<7>;
	// demoted variable
	.shared .align 8 .u64 _ZZN3cub18CUB_300001_SM_10006detail9transform23transform_kernel_ublkcpINS2_19async_copy_policy_tILi128EEEiN4cuda3std3__410multipliesIdEEN6thrust24THRUST_300001_SM_1000_NS6detail15normal_iteratorINSC_10device_ptrIdEEEEJddEEEvT0_iT1_T2_DpNS2_16aligned_base_ptrIT3_EEE3bar;
	ld.param.u64 	%rd65, [_ZN3cub18CUB_300001_SM_10006detail9transform16transform_kernelINS2_10policy_hubILb0EN4cuda3std3__45tupleIJN6thrust24THRUST_300001_SM_1000_NS6detail15normal_iteratorINSA_10device_ptrIdEEEESF_EEEE10policy1000EiNS7_10multipliesIdEESF_JPdSL_EEEvT0_iT1_T2_DpNS2_10kernel_argIT3_EE_param_5];
	ld.param.u64 	%rd63, [_ZN3cub18CUB_300001_SM_10006detail9transform16transform_kernelINS2_10policy_hubILb0EN4cuda3std3__45tupleIJN6thrust24THRUST_300001_SM_1000_NS6detail15normal_iteratorINSA_10device_ptrIdEEEESF_EEEE10policy1000EiNS7_10multipliesIdEESF_JPdSL_EEEvT0_iT1_T2_DpNS2_10kernel_argIT3_EE_param_4];
	ld.param.u32 	%r72, [_ZN3cub18CUB_300001_SM_10006detail9transform16transform_kernelINS2_10policy_hubILb0EN4cuda3std3__45tupleIJN6thrust24THRUST_300001_SM_1000_NS6detail15normal_iteratorINSA_10device_ptrIdEEEESF_EEEE10policy1000EiNS7_10multipliesIdEESF_JPdSL_EEEvT0_iT1_T2_DpNS2_10kernel_argIT3_EE_param_0];
	ld.param.u64 	%rd66, [_ZN3cub18CUB_300001_SM_10006detail9transform16transform_kernelINS2_10policy_hubILb0EN4cuda3std3__45tupleIJN6thrust24THRUST_300001_SM_1000_NS6detail15normal_iteratorINSA_10device_ptrIdEEEESF_EEEE10policy1000EiNS7_10multipliesIdEESF_JPdSL_EEEvT0_iT1_T2_DpNS2_10kernel_argIT3_EE_param_5+8];
	ld.param.u64 	%rd64, [_ZN3cub18CUB_300001_SM_10006detail9transform16transform_kernelINS2_10policy_hubILb0EN4cuda3std3__45tupleIJN6thrust24THRUST_300001_SM_1000_NS6detail15normal_iteratorINSA_10device_ptrIdEEEESF_EEEE10policy1000EiNS7_10multipliesIdEESF_JPdSL_EEEvT0_iT1_T2_DpNS2_10kernel_argIT3_EE_param_4+8];
	ld.param.u64 	%rd67, [_ZN3cub18CUB_300001_SM_10006detail9transform16transform_kernelINS2_10policy_hubILb0EN4cuda3std3__45tupleIJN6thrust24THRUST_300001_SM_1000_NS6detail15normal_iteratorINSA_10device_ptrIdEEEESF_EEEE10policy1000EiNS7_10multipliesIdEESF_JPdSL_EEEvT0_iT1_T2_DpNS2_10kernel_argIT3_EE_param_3];
	ld.param.u32 	%r71, [_ZN3cub18CUB_300001_SM_10006detail9transform16transform_kernelINS2_10policy_hubILb0EN4cuda3std3__45tupleIJN6thrust24THRUST_300001_SM_1000_NS6detail15normal_iteratorINSA_10device_ptrIdEEEESF_EEEE10policy1000EiNS7_10multipliesIdEESF_JPdSL_EEEvT0_iT1_T2_DpNS2_10kernel_argIT3_EE_param_1];
	cvta.to.global.u64 	%rd1, %rd67;
	cvt.u32.u64 	%r1, %rd64;
	cvt.u32.u64 	%r2, %rd66;
	shl.b32 	%r3, %r71, 7;
	mov.u32 	%r73, %ctaid.x;
	mul.lo.s32 	%r4, %r3, %r73;
	sub.s32 	%r5, %r72, %r4;
	min.s32 	%r6, %r3, %r5;
	setp.eq.s32 	%p1, %r73, 0;
	add.s32 	%r75, %r73, 2;
	mov.u32 	%r76, %nctaid.x;
	setp.ge.u32 	%p2, %r75, %r76;
	shl.b32 	%r7, %r71, 10;
	or.pred  	%p3, %p1, %p2;
	@%p3 bra 	$L__BB6_5;
	mov.b32 	%r140, -1;
	// begin inline asm
	{
	 .reg .pred P_OUT; 
	elect.sync _|P_OUT, %r140;
	selp.b32 %r139, 1, 0, P_OUT; 
}
	// end inline asm
	mov.u32 	%r141, %tid.x;
	setp.gt.u32 	%p18, %r141, 31;
	setp.eq.s32 	%p19, %r139, 0;
	or.pred  	%p20, %p18, %p19;
	@%p20 bra 	$L__BB6_3;
	mov.u32 	%r142, _ZZN3cub18CUB_300001_SM_10006detail9transform23transform_kernel_ublkcpINS2_19async_copy_policy_tILi128EEEiN4cuda3std3__410multipliesIdEEN6thrust24THRUST_300001_SM_1000_NS6detail15normal_iteratorINSC_10device_ptrIdEEEEJddEEEvT0_iT1_T2_DpNS2_16aligned_base_ptrIT3_EEE3bar;
	mov.b32 	%r143, 1;
	// begin inline asm
	mbarrier.init.shared.b64 [%r142], %r143;
	// end inline asm
	// begin inline asm
	fence.proxy.async.shared::cta; // 6.
	// end inline asm
	mul.wide.s32 	%rd122, %r4, 8;
	add.s32 	%r152, %r7, 15;
	add.s32 	%r153, %r152, %r1;
	and.b32  	%r145, %r153, -16;
	cvta.to.global.u64 	%rd123, %rd63;
	add.s64 	%rd119, %rd123, %rd122;
	mov.u32 	%r144, _ZN3cub18CUB_300001_SM_10006detail9transform4smemE;
	// begin inline asm
	cp.async.bulk.shared::cluster.global.mbarrier::complete_tx::bytes [%r144], [%rd119], %r145, [%r142];
	// end inline asm
	add.s32 	%r154, %r152, %r2;
	and.b32  	%r148, %r154, -16;
	add.s32 	%r155, %r144, %r7;
	add.s32 	%r147, %r155, 128;
	cvta.to.global.u64 	%rd124, %rd65;
	add.s64 	%rd120, %rd124, %rd122;
	// begin inline asm
	cp.async.bulk.shared::cluster.global.mbarrier::complete_tx::bytes [%r147], [%rd120], %r148, [%r142];
	// end inline asm
	add.s32 	%r151, %r148, %r145;
	// begin inline asm
	mbarrier.arrive.expect_tx.release.cta.shared::cta.b64 %rd121, [%r142], %r151; // 8. 
	// end inline asm
$L__BB6_3:
	bar.sync 	0;
	mov.u32 	%r157, _ZZN3cub18CUB_300001_SM_10006detail9transform23transform_kernel_ublkcpINS2_19async_copy_policy_tILi128EEEiN4cuda3std3__410multipliesIdEEN6thrust24THRUST_300001_SM_1000_NS6detail15normal_iteratorINSC_10device_ptrIdEEEEJddEEEvT0_iT1_T2_DpNS2_16aligned_base_ptrIT3_EEE3bar;
$L__BB6_4:
	mov.b32 	%r158, 0;
	// begin inline asm
	{
	 .reg .pred P_OUT; 
	mbarrier.try_wait.parity.shared::cta.b64  P_OUT, [%r157], %r158;                                // 7a. 
	selp.b32 %r156, 1, 0, P_OUT; 
}
	// end inline asm
	setp.eq.s32 	%p21, %r156, 0;
	@%p21 bra 	$L__BB6_4;
	bra.uni 	$L__BB6_26;
$L__BB6_5:
	cvt.s64.s32 	%rd4, %r1;
	cvt.s64.s32 	%rd5, %r4;
	shl.b32 	%r78, %r6, 3;
	cvt.s64.s32 	%rd68, %r78;
	shr.u64 	%rd6, %rd68, 3;
	mov.u32 	%r8, %ntid.x;
	mov.u32 	%r9, %ntid.y;
	mul.lo.s32 	%r79, %r8, %r9;
	mov.u32 	%r10, %ntid.z;
	mul.lo.s32 	%r11, %r79, %r10;
	mov.u32 	%r80, %tid.x;
	mov.u32 	%r81, %tid.y;
	mov.u32 	%r82, %tid.z;
	mad.lo.s32 	%r83, %r82, %r9, %r81;
	mad.lo.s32 	%r84, %r83, %r8, %r80;
	cvt.u64.u32 	%rd142, %r84;
	setp.le.u64 	%p4, %rd6, %rd142;
	@%p4 bra 	$L__BB6_15;
	cvt.u32.u64 	%r85, %rd142;
	cvt.u64.u32 	%rd8, %r11;
	add.s32 	%r86, %r85, %r11;
	cvt.u64.u32 	%rd69, %r86;
	max.u64 	%rd70, %rd6, %rd69;
	setp.gt.u64 	%p5, %rd6, %rd69;
	selp.u64 	%rd9, 1, 0, %p5;
	add.s64 	%rd71, %rd9, %rd69;
	sub.s64 	%rd10, %rd70, %rd71;
	and.b64  	%rd72, %rd10, -4294967296;
	setp.ne.s64 	%p6, %rd72, 0;
	@%p6 bra 	$L__BB6_8;
	cvt.u32.u64 	%r87, %rd8;
	cvt.u32.u64 	%r88, %rd10;
	div.u32 	%r89, %r88, %r87;
	cvt.u64.u32 	%rd131, %r89;
	bra.uni 	$L__BB6_9;
$L__BB6_8:
	div.u64 	%rd131, %rd10, %rd8;
$L__BB6_9:
	add.s64 	%rd14, %rd131, %rd9;
	and.b64  	%rd73, %rd14, 3;
	setp.eq.s64 	%p7, %rd73, 3;
	mov.u64 	%rd135, %rd142;
	@%p7 bra 	$L__BB6_12;
	cvt.u32.u64 	%r90, %rd142;
	shl.b64 	%rd74, %rd142, 3;
	shl.b64 	%rd75, %rd5, 3;
	add.s64 	%rd76, %rd74, %rd75;
	add.s64 	%rd77, %rd76, %rd4;
	add.s64 	%rd133, %rd63, %rd77;
	mov.u32 	%r91, _ZN3cub18CUB_300001_SM_10006detail9transform4smemE;
	add.s32 	%r92, %r1, %r91;
	shl.b32 	%r93, %r90, 3;
	add.s32 	%r171, %r92, %r93;
	mul.lo.s32 	%r94, %r10, %r9;
	mul.lo.s32 	%r95, %r94, %r8;
	shl.b32 	%r13, %r95, 3;
	add.s64 	%rd78, %rd14, 1;
	and.b64  	%rd79, %rd78, 3;
	neg.s64 	%rd132, %rd79;
	mov.u64 	%rd135, %rd142;
$L__BB6_11:
	.pragma "nounroll";
	// begin inline asm
	cp.async.ca.shared.global [%r171], [%rd133], 8, 8;
	// end inline asm
	add.s64 	%rd135, %rd135, %rd8;
	shl.b64 	%rd81, %rd8, 3;
	add.s64 	%rd133, %rd133, %rd81;
	add.s32 	%r171, %r171, %r13;
	add.s64 	%rd132, %rd132, 1;
	setp.ne.s64 	%p8, %rd132, 0;
	@%p8 bra 	$L__BB6_11;
$L__BB6_12:
	setp.lt.u64 	%p9, %rd14, 3;
	@%p9 bra 	$L__BB6_15;
	shl.b64 	%rd82, %rd135, 3;
	shl.b64 	%rd83, %rd5, 3;
	add.s64 	%rd24, %rd82, %rd83;
	shl.b64 	%rd84, %rd8, 4;
	add.s64 	%rd25, %rd24, %rd84;
	add.s64 	%rd85, %rd135, %rd5;
	shl.b64 	%rd86, %rd85, 3;
	mad.lo.s64 	%rd26, %rd8, 24, %rd86;
	mov.u32 	%r97, _ZN3cub18CUB_300001_SM_10006detail9transform4smemE;
	add.s32 	%r98, %r1, %r97;
	mul.lo.s32 	%r99, %r10, %r9;
	mul.lo.s32 	%r100, %r99, %r8;
	shl.b32 	%r101, %r100, 3;
	cvt.u32.u64 	%r102, %rd135;
	shl.b32 	%r103, %r102, 3;
	add.s32 	%r172, %r98, %r103;
	add.s32 	%r175, %r172, %r101;
	shl.b32 	%r104, %r100, 4;
	add.s32 	%r174, %r172, %r104;
	mad.lo.s32 	%r173, %r100, 24, %r172;
	cvt.s64.s32 	%rd87, %r1;
	add.s64 	%rd136, %rd63, %rd87;
$L__BB6_14:
	add.s64 	%rd88, %rd136, %rd24;
	// begin inline asm
	cp.async.ca.shared.global [%r172], [%rd88], 8, 8;
	// end inline asm
	mul.wide.u32 	%rd92, %r11, 8;
	add.s64 	%rd93, %rd24, %rd92;
	add.s64 	%rd89, %rd136, %rd93;
	// begin inline asm
	cp.async.ca.shared.global [%r175], [%rd89], 8, 8;
	// end inline asm
	add.s64 	%rd90, %rd136, %rd25;
	// begin inline asm
	cp.async.ca.shared.global [%r174], [%rd90], 8, 8;
	// end inline asm
	add.s64 	%rd91, %rd136, %rd26;
	// begin inline asm
	cp.async.ca.shared.global [%r173], [%rd91], 8, 8;
	// end inline asm
	mul.wide.u32 	%rd94, %r11, 4;
	add.s64 	%rd135, %rd135, %rd94;
	mul.wide.u32 	%rd95, %r11, 32;
	add.s64 	%rd136, %rd136, %rd95;
	mul.lo.s32 	%r109, %r10, %r9;
	mul.lo.s32 	%r110, %r109, %r8;
	shl.b32 	%r111, %r110, 5;
	add.s32 	%r175, %r175, %r111;
	add.s32 	%r174, %r174, %r111;
	add.s32 	%r173, %r173, %r111;
	add.s32 	%r172, %r172, %r111;
	setp.lt.u64 	%p10, %rd135, %rd6;
	@%p10 bra 	$L__BB6_14;
$L__BB6_15:
	// begin inline asm
	cp.async.commit_group;
	// end inline asm
	cvt.u32.u64 	%r28, %rd66;
	cvt.s64.s32 	%rd32, %rd66;
	@%p4 bra 	$L__BB6_25;
	cvt.u32.u64 	%r112, %rd142;
	cvt.u64.u32 	%rd33, %r11;
	add.s32 	%r113, %r112, %r11;
	cvt.u64.u32 	%rd96, %r113;
	max.u64 	%rd97, %rd6, %rd96;
	setp.gt.u64 	%p12, %rd6, %rd96;
	selp.u64 	%rd34, 1, 0, %p12;
	add.s64 	%rd98, %rd34, %rd96;
	sub.s64 	%rd35, %rd97, %rd98;
	and.b64  	%rd99, %rd35, -4294967296;
	setp.ne.s64 	%p13, %rd99, 0;
	@%p13 bra 	$L__BB6_18;
	cvt.u32.u64 	%r114, %rd33;
	cvt.u32.u64 	%r115, %rd35;
	div.u32 	%r116, %r115, %r114;
	cvt.u64.u32 	%rd138, %r116;
	bra.uni 	$L__BB6_19;
$L__BB6_18:
	div.u64 	%rd138, %rd35, %rd33;
$L__BB6_19:
	add.s64 	%rd39, %rd138, %rd34;
	and.b64  	%rd100, %rd39, 3;
	setp.eq.s64 	%p14, %rd100, 3;
	@%p14 bra 	$L__BB6_22;
	cvt.u32.u64 	%r117, %rd142;
	shl.b64 	%rd101, %rd142, 3;
	shl.b64 	%rd102, %rd5, 3;
	add.s64 	%rd103, %rd101, %rd102;
	add.s64 	%rd104, %rd103, %rd32;
	add.s64 	%rd140, %rd65, %rd104;
	shl.b64 	%rd41, %rd33, 3;
	mov.u32 	%r118, _ZN3cub18CUB_300001_SM_10006detail9transform4smemE;
	add.s32 	%r119, %r28, %r118;
	add.s32 	%r120, %r119, %r7;
	shl.b32 	%r121, %r117, 3;
	add.s32 	%r176, %r120, %r121;
	mul.lo.s32 	%r122, %r10, %r9;
	mul.lo.s32 	%r123, %r122, %r8;
	shl.b32 	%r30, %r123, 3;
	add.s64 	%rd105, %rd39, 1;
	and.b64  	%rd106, %rd105, 3;
	neg.s64 	%rd139, %rd106;
$L__BB6_21:
	.pragma "nounroll";
	add.s32 	%r124, %r176, 128;
	// begin inline asm
	cp.async.ca.shared.global [%r124], [%rd140], 8, 8;
	// end inline asm
	add.s64 	%rd142, %rd142, %rd33;
	add.s64 	%rd140, %rd140, %rd41;
	add.s32 	%r176, %r176, %r30;
	add.s64 	%rd139, %rd139, 1;
	setp.ne.s64 	%p15, %rd139, 0;
	@%p15 bra 	$L__BB6_21;
$L__BB6_22:
	setp.lt.u64 	%p16, %rd39, 3;
	@%p16 bra 	$L__BB6_25;
	shl.b64 	%rd50, %rd33, 2;
	shl.b64 	%rd108, %rd142, 3;
	shl.b64 	%rd109, %rd5, 3;
	add.s64 	%rd51, %rd108, %rd109;
	shl.b64 	%rd110, %rd33, 3;
	add.s64 	%rd52, %rd51, %rd110;
	shl.b64 	%rd53, %rd33, 5;
	shl.b64 	%rd111, %rd33, 4;
	add.s64 	%rd54, %rd51, %rd111;
	add.s64 	%rd112, %rd142, %rd5;
	shl.b64 	%rd113, %rd112, 3;
	mad.lo.s64 	%rd55, %rd33, 24, %rd113;
	cvt.u32.u64 	%r125, %rd66;
	mov.u32 	%r126, _ZN3cub18CUB_300001_SM_10006detail9transform4smemE;
	add.s32 	%r127, %r125, %r126;
	mul.lo.s32 	%r128, %r10, %r9;
	mul.lo.s32 	%r129, %r128, %r8;
	shl.b32 	%r130, %r129, 3;
	cvt.u32.u64 	%r131, %rd142;
	shl.b32 	%r132, %r131, 3;
	add.s32 	%r133, %r127, %r7;
	add.s32 	%r177, %r133, %r132;
	add.s32 	%r180, %r177, %r130;
	shl.b32 	%r34, %r129, 5;
	shl.b32 	%r134, %r129, 4;
	add.s32 	%r179, %r177, %r134;
	mad.lo.s32 	%r178, %r129, 24, %r177;
	cvt.s64.s32 	%rd114, %rd66;
	add.s64 	%rd143, %rd65, %rd114;
$L__BB6_24:
	add.s64 	%rd115, %rd143, %rd51;
	add.s32 	%r135, %r177, 128;
	// begin inline asm
	cp.async.ca.shared.global [%r135], [%rd115], 8, 8;
	// end inline asm
	add.s64 	%rd116, %rd143, %rd52;
	add.s32 	%r136, %r180, 128;
	// begin inline asm
	cp.async.ca.shared.global [%r136], [%rd116], 8, 8;
	// end inline asm
	add.s64 	%rd117, %rd143, %rd54;
	add.s32 	%r137, %r179, 128;
	// begin inline asm
	cp.async.ca.shared.global [%r137], [%rd117], 8, 8;
	// end inline asm
	add.s64 	%rd118, %rd143, %rd55;
	add.s32 	%r138, %r178, 128;
	// begin inline asm
	cp.async.ca.shared.global [%r138], [%rd118], 8, 8;
	// end inline asm
	add.s64 	%rd142, %rd142, %rd50;
	add.s64 	%rd143, %rd143, %rd53;
	add.s32 	%r180, %r180, %r34;
	add.s32 	%r179, %r179, %r34;
	add.s32 	%r178, %r178, %r34;
	add.s32 	%r177, %r177, %r34;
	setp.lt.u64 	%p17, %rd142, %rd6;
	@%p17 bra 	$L__BB6_24;
$L__BB6_25:
	// begin inline asm
	cp.async.commit_group;
	// end inline asm
	// begin inline asm
	cp.async.wait_group 0;
	// end inline asm
	barrier.sync 	0;
$L__BB6_26:
	cvt.u32.u64 	%r46, %rd66;
	setp.gt.s32 	%p22, %r3, %r5;
	@%p22 bra 	$L__BB6_30;
	setp.lt.s32 	%p23, %r71, 1;
	@%p23 bra 	$L__BB6_35;
	mov.u32 	%r181, %tid.x;
	neg.s32 	%r184, %r71;
	add.s32 	%r159, %r46, %r7;
	shl.b32 	%r160, %r181, 3;
	add.s32 	%r161, %r159, %r160;
	mov.u32 	%r162, _ZN3cub18CUB_300001_SM_10006detail9transform4smemE;
	add.s32 	%r163, %r161, %r162;
	add.s32 	%r183, %r163, 128;
	add.s32 	%r164, %r1, %r160;
	add.s32 	%r182, %r162, %r164;
	mul.wide.s32 	%rd125, %r4, 8;
	add.s64 	%rd61, %rd1, %rd125;
$L__BB6_29:
	.pragma "nounroll";
	mul.wide.s32 	%rd126, %r181, 8;
	add.s64 	%rd127, %rd61, %rd126;
	ld.shared.f64 	%fd1, [%r182];
	ld.shared.f64 	%fd2, [%r183];
	mul.f64 	%fd3, %fd1, %fd2;
	st.global.f64 	[%rd127], %fd3;
	add.s32 	%r184, %r184, 1;
	setp.eq.s32 	%p24, %r184, 0;
	add.s32 	%r183, %r183, 1024;
	add.s32 	%r182, %r182, 1024;
	add.s32 	%r181, %r181, 128;
	@%p24 bra 	$L__BB6_35;
	bra.uni 	$L__BB6_29;
$L__BB6_30:
	setp.lt.s32 	%p25, %r71, 1;
	@%p25 bra 	$L__BB6_35;
	mov.u32 	%r185, %tid.x;
	neg.s32 	%r188, %r71;
	add.s32 	%r165, %r46, %r7;
	shl.b32 	%r166, %r185, 3;
	add.s32 	%r167, %r165, %r166;
	mov.u32 	%r168, _ZN3cub18CUB_300001_SM_10006detail9transform4smemE;
	add.s32 	%r169, %r167, %r168;
	add.s32 	%r187, %r169, 128;
	add.s32 	%r170, %r1, %r166;
	add.s32 	%r186, %r168, %r170;
	mul.wide.s32 	%rd128, %r4, 8;
	add.s64 	%rd62, %rd1, %rd128;
$L__BB6_32:
	.pragma "nounroll";
	setp.ge.s32 	%p26, %r185, %r6;
	@%p26 bra 	$L__BB6_34;
	ld.shared.f64 	%fd4, [%r186];
	ld.shared.f64 	%fd5, [%r187];
	mul.f64 	%fd6, %fd4, %fd5;
	mul.wide.s32 	%rd129, %r185, 8;
	add.s64 	%rd130, %rd62, %rd129;
	st.global.f64 	[%rd130], %fd6;
$L__BB6_34:
	add.s32 	%r188, %r188, 1;
	setp.ne.s32 	%p27, %r188, 0;
	add.s32 	%r187, %r187, 1024;
	add.s32 	%r186, %r186, 1024;
	add.s32 	%r185, %r185, 128;
	@%p27 bra 	$L__BB6_32;
$L__BB6_35:
	ret;

}
	// .globl	_ZN3cub18CUB_300001_SM_10006detail9transform16transform_kernelINS2_10policy_hubILb0EN4cuda3std3__45tupleIJN6thrust24THRUST_300001_SM_1000_NS6detail15normal_iteratorINSA_10device_ptrIdEEEESF_EEEE10policy1000ElNS7_10multipliesIdEESF_JPdSL_EEEvT0_iT1_T2_DpNS2_10kernel_argIT3_EE
.visible .entry _ZN3cub18CUB_300001_SM_10006detail9transform16transform_kernelINS2_10policy_hubILb0EN4cuda3std3__45tupleIJN6thrust24THRUST_300001_SM_1000_NS6detail15normal_iteratorINSA_10device_ptrIdEEEESF_EEEE10policy1000ElNS7_10multipliesIdEESF_JPdSL_EEEvT0_iT1_T2_DpNS2_10kernel_argIT3_EE(
	.param .u64 _ZN3cub18CUB_300001_SM_10006detail9transform16transform_kernelINS2_10policy_hubILb0EN4cuda3std3__45tupleIJN6thrust24THRUST_300001_SM_1000_NS6detail15normal_iteratorINSA_10device_ptrIdEEEESF_EEEE10policy1000ElNS7_10multipliesIdEESF_JPdSL_EEEvT0_iT1_T2_DpNS2_10kernel_argIT3_EE_param_0,
	.param .u32 _ZN3cub18CUB_300001_SM_10006detail9transform16transform_kernelINS2_10policy_hubILb0EN4cuda3std3__45tupleIJN6thrust24THRUST_300001_SM_1000_NS6detail15normal_iteratorINSA_10device_ptrIdEEEESF_EEEE10policy1000ElNS7_10multipliesIdEESF_JPdSL_EEEvT0_iT1_T2_DpNS2_10kernel_argIT3_EE_param_1,
	.param .align 1 .b8 _ZN3cub18CUB_300001_SM_10006detail9transform16transform_kernelINS2_10policy_hubILb0EN4cuda3std3__45tupleIJN6thrust24THRUST_300001_SM_1000_NS6detail15normal_iteratorINSA_10device_ptrIdEEEESF_EEEE10policy1000ElNS7_10multipliesIdEESF_JPdSL_EEEvT0_iT1_T2_DpNS2_10kernel_argIT3_EE_param_2[1],
	.param .align 8 .b8 _ZN3cub18CUB_300001_SM_10006detail9transform16transform_kernelINS2_10policy_hubILb0EN4cuda3std3__45tupleIJN6thrust24THRUST_300001_SM_1000_NS6detail15normal_iteratorINSA_10device_ptrIdEEEESF_EEEE10policy1000ElNS7_10multipliesIdEESF_JPdSL_EEEvT0_iT1_T2_DpNS2_10kernel_argIT3_EE_param_3[8],
	.param .align 8 .b8 _ZN3cub18CUB_300001_SM_10006detail9transform16transform_kernelINS2_10policy_hubILb0EN4cuda3std3__45tupleIJN6thrust24THRUST_300001_SM_1000_NS6detail15normal_iteratorINSA_10device_ptrIdEEEESF_EEEE10policy1000ElNS7_10multipliesIdEESF_JPdSL_EEEvT0_iT1_T2_DpNS2_10kernel_argIT3_EE_param_4[16],
	.param .align 8 .b8 _ZN3cub18CUB_300001_SM_10006detail9transform16transform_kernelINS2_10policy_hubILb0EN4cuda3std3__45tupleIJN6thrust24THRUST_300001_SM_1000_NS6detail15normal_iteratorINSA_10device_ptrIdEEEESF_EEEE10policy1000ElNS7_10multipliesIdEESF_JPdSL_EEEvT0_iT1_T2_DpNS2_10kernel_argIT3_EE_param_5[16]
)
.maxntid 128
{
	.reg .pred 	%p<28>;
	.reg .b32 	%r<181>;
	.reg .b64 	%rd<149>;
	.reg .b64 	%fd<7>;
	// demoted variable
	.shared .align 8 .u64 _ZZN3cub18CUB_300001_SM_10006detail9transform23transform_kernel_ublkcpINS2_19async_copy_policy_tILi128EEElN4cuda3std3__410multipliesIdEEN6thrust24THRUST_300001_SM_1000_NS6detail15normal_iteratorINSC_10device_ptrIdEEEEJddEEEvT0_iT1_T2_DpNS2_16aligned_base_ptrIT3_EEE3bar;
	ld.param.u64 	%rd68, [_ZN3cub18CUB_300001_SM_10006detail9transform16transform_kernelINS2_10policy_hubILb0EN4cuda3std3__45tupleIJN6thrust24THRUST_300001_SM_1000_NS6detail15normal_iteratorINSA_10device_ptrIdEEEESF_EEEE10policy1000ElNS7_10multipliesIdEESF_JPdSL_EEEvT0_iT1_T2_DpNS2_10kernel_argIT3_EE_param_5];
	ld.param.u64 	%rd66, [_ZN3cub18CUB_300001_SM_10006detail9transform16transform_kernelINS2_10policy_hubILb0EN4cuda3std3__45tupleIJN6thrust24THRUST_300001_SM_1000_NS6detail15normal_iteratorINSA_10device_ptrIdEEEESF_EEEE10policy1000ElNS7_10multipliesIdEESF_JPdSL_EEEvT0_iT1_T2_DpNS2_10kernel_argIT3_EE_param_4];
	ld.param.u64 	%rd70, [_ZN3cub18CUB_300001_SM_10006detail9transform16transform_kernelINS2_10policy_hubILb0EN4cuda3std3__45tupleIJN6thrust24THRUST_300001_SM_1000_NS6detail15normal_iteratorINSA_10device_ptrIdEEEESF_EEEE10policy1000ElNS7_10multipliesIdEESF_JPdSL_EEEvT0_iT1_T2_DpNS2_10kernel_argIT3_EE_param_0];
	ld.param.u64 	%rd69, [_ZN3cub18CUB_300001_SM_10006detail9transform16transform_kernelINS2_10policy_hubILb0EN4cuda3std3__45tupleIJN6thrust24THRUST_300001_SM_1000_NS6detail15normal_iteratorINSA_10device_ptrIdEEEESF_EEEE10policy1000ElNS7_10multipliesIdEESF_JPdSL_EEEvT0_iT1_T2_DpNS2_10kernel_argIT3_EE_param_5+8];
	ld.param.u64 	%rd67, [_ZN3cub18CUB_300001_SM_10006detail9transform16transform_kernelINS2_10policy_hubILb0EN4cuda3std3__45tupleIJN6thrust24THRUST_300001_SM_1000_NS6detail15normal_iteratorINSA_10device_ptrIdEEEESF_EEEE10policy1000ElNS7_10multipliesIdEESF_JPdSL_EEEvT0_iT1_T2_DpNS2_10kernel_argIT3_EE_param_4+8];
	ld.param.u64 	%rd71, [_ZN3cub18CUB_300001_SM_10006detail9transform16transform_kernelINS2_10policy_hubILb0EN4cuda3std3__45tupleIJN6thrust24THRUST_300001_SM_1000_NS6detail15normal_iteratorINSA_10device_ptrIdEEEESF_EEEE10policy1000ElNS7_10multipliesIdEESF_JPdSL_EEEvT0_iT1_T2_DpNS2_10kernel_argIT3_EE_param_3];
	ld.param.u32 	%r68, [_ZN3cub18CUB_300001_SM_10006detail9transform16transform_kernelINS2_10policy_hubILb0EN4cuda3std3__45tupleIJN6thrust24THRUST_300001_SM_1000_NS6detail15normal_iteratorINSA_10device_ptrIdEEEESF_EEEE10policy1000ElNS7_10multipliesIdEESF_JPdSL_EEEvT0_iT1_T2_DpNS2_10kernel_argIT3_EE_param_1];
	cvta.to.global.u64 	%rd1, %rd71;
	cvt.u32.u64 	%r1, %rd67;
	cvt.u32.u64 	%r2, %rd69;
	shl.b32 	%r3, %r68, 7;
	mov.u32 	%r69, %ctaid.x;
	cvt.u64.u32 	%rd72, %r69;
	cvt.s64.s32 	%rd73, %r3;
	mul.lo.s64 	%rd4, %rd73, %rd72;
	sub.s64 	%rd74, %rd70, %rd4;
	min.s64 	%rd75, %rd74, %rd73;
	cvt.u32.u64 	%r4, %rd75;
	setp.eq.s32 	%p1, %r69, 0;
	add.s32 	%r71, %r69, 2;
	mov.u32 	%r72, %nctaid.x;
	setp.ge.u32 	%p2, %r71, %r72;
	shl.b32 	%r5, %r68, 10;
	or.pred  	%p3, %p1, %p2;
	@%p3 bra 	$L__BB7_5;
	mov.b32 	%r132, -1;
	// begin inline asm
	{
	 .reg .pred P_OUT; 
	elect.sync _|P_OUT, %r132;
	selp.b32 %r131, 1, 0, P_OUT; 
}
	// end inline asm
	mov.u32 	%r133, %tid.x;
	setp.gt.u32 	%p18, %r133, 31;
	setp.eq.s32 	%p19, %r131, 0;
	or.pred  	%p20, %p18, %p19;
	@%p20 bra 	$L__BB7_3;
	mov.u32 	%r134, _ZZN3cub18CUB_300001_SM_10006detail9transform23transform_kernel_ublkcpINS2_19async_copy_policy_tILi128EEElN4cuda3std3__410multipliesIdEEN6thrust24THRUST_300001_SM_1000_NS6detail15normal_iteratorINSC_10device_ptrIdEEEEJddEEEvT0_iT1_T2_DpNS2_16aligned_base_ptrIT3_EEE3bar;
	mov.b32 	%r135, 1;
	// begin inline asm
	mbarrier.init.shared.b64 [%r134], %r135;
	// end inline asm
	// begin inline asm
	fence.proxy.async.shared::cta; // 6.
	// end inline asm
	shl.b64 	%rd126, %rd4, 3;
	add.s32 	%r144, %r5, 15;
	add.s32 	%r145, %r144, %r1;
	and.b32  	%r137, %r145, -16;
	cvta.to.global.u64 	%rd127, %rd66;
	add.s64 	%rd123, %rd127, %rd126;
	mov.u32 	%r136, _ZN3cub18CUB_300001_SM_10006detail9transform4smemE;
	// begin inline asm
	cp.async.bulk.shared::cluster.global.mbarrier::complete_tx::bytes [%r136], [%rd123], %r137, [%r134];
	// end inline asm
	add.s32 	%r146, %r144, %r2;
	and.b32  	%r140, %r146, -16;
	add.s32 	%r147, %r136, %r5;
	add.s32 	%r139, %r147, 128;
	cvta.to.global.u64 	%rd128, %rd68;
	add.s64 	%rd124, %rd128, %rd126;
	// begin inline asm
	cp.async.bulk.shared::cluster.global.mbarrier::complete_tx::bytes [%r139], [%rd124], %r140, [%r134];
	// end inline asm
	add.s32 	%r143, %r140, %r137;
	// begin inline asm
	mbarrier.arrive.expect_tx.release.cta.shared::cta.b64 %rd125, [%r134], %r143; // 8. 
	// end inline asm
$L__BB7_3:
	bar.sync 	0;
	mov.u32 	%r149, _ZZN3cub18CUB_300001_SM_10006detail9transform23transform_kernel_ublkcpINS2_19async_copy_policy_tILi128EEElN4cuda3std3__410multipliesIdEEN6thrust24THRUST_300001_SM_1000_NS6detail15normal_iteratorINSC_10device_ptrIdEEEEJddEEEvT0_iT1_T2_DpNS2_16aligned_base_ptrIT3_EEE3bar;
$L__BB7_4:
	mov.b32 	%r150, 0;
	// begin inline asm
	{
	 .reg .pred P_OUT; 
	mbarrier.try_wait.parity.shared::cta.b64  P_OUT, [%r149], %r150;                                // 7a. 
	selp.b32 %r148, 1, 0, P_OUT; 
}
	// end inline asm
	setp.eq.s32 	%p21, %r148, 0;
	@%p21 bra 	$L__BB7_4;
	bra.uni 	$L__BB7_26;
$L__BB7_5:
	cvt.s64.s32 	%rd5, %r1;
	shl.b32 	%r74, %r4, 3;
	cvt.s64.s32 	%rd76, %r74;
	shr.u64 	%rd6, %rd76, 3;
	mov.u32 	%r6, %ntid.x;
	mov.u32 	%r7, %ntid.y;
	mul.lo.s32 	%r75, %r6, %r7;
	mov.u32 	%r8, %ntid.z;
	mul.lo.s32 	%r9, %r75, %r8;
	mov.u32 	%r76, %tid.x;
	mov.u32 	%r77, %tid.y;
	mov.u32 	%r78, %tid.z;
	mad.lo.s32 	%r79, %r78, %r7, %r77;
	mad.lo.s32 	%r80, %r79, %r6, %r76;
	cvt.u64.u32 	%rd146, %r80;
	setp.le.u64 	%p4, %rd6, %rd146;
	@%p4 bra 	$L__BB7_15;
	cvt.u32.u64 	%r81, %rd146;
	cvt.u64.u32 	%rd8, %r9;
	add.s32 	%r82, %r81, %r9;
	cvt.u64.u32 	%rd77, %r82;
	max.u64 	%rd78, %rd6, %rd77;
	setp.gt.u64 	%p5, %rd6, %rd77;
	selp.u64 	%rd9, 1, 0, %p5;
	add.s64 	%rd79, %rd9, %rd77;
	sub.s64 	%rd10, %rd78, %rd79;
	and.b64  	%rd80, %rd10, -4294967296;
	setp.ne.s64 	%p6, %rd80, 0;
	@%p6 bra 	$L__BB7_8;
	cvt.u32.u64 	%r83, %rd8;
	cvt.u32.u64 	%r84, %rd10;
	div.u32 	%r85, %r84, %r83;
	cvt.u64.u32 	%rd135, %r85;
	bra.uni 	$L__BB7_9;
$L__BB7_8:
	div.u64 	%rd135, %rd10, %rd8;
$L__BB7_9:
	add.s64 	%rd14, %rd135, %rd9;
	and.b64  	%rd81, %rd14, 3;
	setp.eq.s64 	%p7, %rd81, 3;
	mov.u64 	%rd139, %rd146;
	@%p7 bra 	$L__BB7_12;
	shl.b64 	%rd82, %rd4, 3;
	shl.b64 	%rd83, %rd146, 3;
	add.s64 	%rd84, %rd82, %rd83;
	add.s64 	%rd85, %rd84, %rd5;
	add.s64 	%rd137, %rd66, %rd85;
	shl.b64 	%rd16, %rd8, 3;
	mov.u32 	%r87, _ZN3cub18CUB_300001_SM_10006detail9transform4smemE;
	add.s32 	%r88, %r1, %r87;
	shl.b32 	%r89, %r81, 3;
	add.s32 	%r163, %r88, %r89;
	mul.lo.s32 	%r90, %r8, %r7;
	mul.lo.s32 	%r91, %r90, %r6;
	shl.b32 	%r11, %r91, 3;
	add.s64 	%rd86, %rd14, 1;
	and.b64  	%rd87, %rd86, 3;
	neg.s64 	%rd136, %rd87;
	mov.u64 	%rd139, %rd146;
$L__BB7_11:
	.pragma "nounroll";
	// begin inline asm
	cp.async.ca.shared.global [%r163], [%rd137], 8, 8;
	// end inline asm
	add.s64 	%rd139, %rd139, %rd8;
	add.s64 	%rd137, %rd137, %rd16;
	add.s32 	%r163, %r163, %r11;
	add.s64 	%rd136, %rd136, 1;
	setp.ne.s64 	%p8, %rd136, 0;
	@%p8 bra 	$L__BB7_11;
$L__BB7_12:
	setp.lt.u64 	%p9, %rd14, 3;
	@%p9 bra 	$L__BB7_15;
	shl.b64 	%rd25, %rd8, 2;
	shl.b64 	%rd89, %rd4, 3;
	shl.b64 	%rd90, %rd139, 3;
	add.s64 	%rd26, %rd89, %rd90;
	shl.b64 	%rd91, %rd8, 3;
	add.s64 	%rd27, %rd26, %rd91;
	shl.b64 	%rd92, %rd8, 4;
	add.s64 	%rd28, %rd26, %rd92;
	add.s64 	%rd93, %rd139, %rd4;
	shl.b64 	%rd94, %rd93, 3;
	mad.lo.s64 	%rd29, %rd8, 24, %rd94;
	mov.u32 	%r93, _ZN3cub18CUB_300001_SM_10006detail9transform4smemE;
	add.s32 	%r94, %r1, %r93;
	mul.lo.s32 	%r95, %r8, %r7;
	mul.lo.s32 	%r96, %r95, %r6;
	shl.b32 	%r97, %r96, 3;
	cvt.u32.u64 	%r98, %rd139;
	shl.b32 	%r99, %r98, 3;
	add.s32 	%r164, %r94, %r99;
	add.s32 	%r167, %r164, %r97;
	shl.b32 	%r15, %r96, 5;
	shl.b32 	%r100, %r96, 4;
	add.s32 	%r166, %r164, %r100;
	mad.lo.s32 	%r165, %r96, 24, %r164;
	cvt.s64.s32 	%rd95, %r1;
	add.s64 	%rd140, %rd66, %rd95;
$L__BB7_14:
	add.s64 	%rd96, %rd140, %rd26;
	// begin inline asm
	cp.async.ca.shared.global [%r164], [%rd96], 8, 8;
	// end inline asm
	add.s64 	%rd97, %rd140, %rd27;
	// begin inline asm
	cp.async.ca.shared.global [%r167], [%rd97], 8, 8;
	// end inline asm
	add.s64 	%rd98, %rd140, %rd28;
	// begin inline asm
	cp.async.ca.shared.global [%r166], [%rd98], 8, 8;
	// end inline asm
	add.s64 	%rd99, %rd140, %rd29;
	// begin inline asm
	cp.async.ca.shared.global [%r165], [%rd99], 8, 8;
	// end inline asm
	add.s64 	%rd139, %rd139, %rd25;
	mul.wide.u32 	%rd100, %r9, 32;
	add.s64 	%rd140, %rd140, %rd100;
	add.s32 	%r167, %r167, %r15;
	add.s32 	%r166, %r166, %r15;
	add.s32 	%r165, %r165, %r15;
	add.s32 	%r164, %r164, %r15;
	setp.lt.u64 	%p10, %rd139, %rd6;
	@%p10 bra 	$L__BB7_14;
$L__BB7_15:
	setp.le.u64 	%p11, %rd6, %rd146;
	// begin inline asm
	cp.async.commit_group;
	// end inline asm
	cvt.s64.s32 	%rd35, %r2;
	@%p11 bra 	$L__BB7_25;
	cvt.u32.u64 	%r105, %rd146;
	cvt.u64.u32 	%rd36, %r9;
	add.s32 	%r106, %r105, %r9;
	cvt.u64.u32 	%rd101, %r106;
	max.u64 	%rd102, %rd6, %rd101;
	setp.gt.u64 	%p12, %rd6, %rd101;
	selp.u64 	%rd37, 1, 0, %p12;
	add.s64 	%rd103, %rd37, %rd101;
	sub.s64 	%rd38, %rd102, %rd103;
	and.b64  	%rd104, %rd38, -4294967296;
	setp.ne.s64 	%p13, %rd104, 0;
	@%p13 bra 	$L__BB7_18;
	cvt.u32.u64 	%r107, %rd36;
	cvt.u32.u64 	%r108, %rd38;
	div.u32 	%r109, %r108, %r107;
	cvt.u64.u32 	%rd142, %r109;
	bra.uni 	$L__BB7_19;
$L__BB7_18:
	div.u64 	%rd142, %rd38, %rd36;
$L__BB7_19:
	add.s64 	%rd42, %rd142, %rd37;
	and.b64  	%rd105, %rd42, 3;
	setp.eq.s64 	%p14, %rd105, 3;
	@%p14 bra 	$L__BB7_22;
	shl.b64 	%rd106, %rd4, 3;
	shl.b64 	%rd107, %rd146, 3;
	add.s64 	%rd108, %rd106, %rd107;
	add.s64 	%rd109, %rd108, %rd35;
	add.s64 	%rd144, %rd68, %rd109;
	shl.b64 	%rd44, %rd36, 3;
	mov.u32 	%r111, _ZN3cub18CUB_300001_SM_10006detail9transform4smemE;
	add.s32 	%r112, %r2, %r111;
	add.s32 	%r113, %r112, %r5;
	shl.b32 	%r114, %r105, 3;
	add.s32 	%r168, %r113, %r114;
	mul.lo.s32 	%r115, %r8, %r7;
	mul.lo.s32 	%r116, %r115, %r6;
	shl.b32 	%r28, %r116, 3;
	add.s64 	%rd110, %rd42, 1;
	and.b64  	%rd111, %rd110, 3;
	neg.s64 	%rd143, %rd111;
$L__BB7_21:
	.pragma "nounroll";
	add.s32 	%r117, %r168, 128;
	// begin inline asm
	cp.async.ca.shared.global [%r117], [%rd144], 8, 8;
	// end inline asm
	add.s64 	%rd146, %rd146, %rd36;
	add.s64 	%rd144, %rd144, %rd44;
	add.s32 	%r168, %r168, %r28;
	add.s64 	%rd143, %rd143, 1;
	setp.ne.s64 	%p15, %rd143, 0;
	@%p15 bra 	$L__BB7_21;
$L__BB7_22:
	setp.lt.u64 	%p16, %rd42, 3;
	@%p16 bra 	$L__BB7_25;
	shl.b64 	%rd53, %rd36, 2;
	shl.b64 	%rd113, %rd4, 3;
	shl.b64 	%rd114, %rd146, 3;
	add.s64 	%rd54, %rd113, %rd114;
	shl.b64 	%rd115, %rd36, 3;
	add.s64 	%rd55, %rd54, %rd115;
	shl.b64 	%rd56, %rd36, 5;
	shl.b64 	%rd116, %rd36, 4;
	add.s64 	%rd57, %rd54, %rd116;
	add.s64 	%rd117, %rd146, %rd4;
	shl.b64 	%rd118, %rd117, 3;
	mad.lo.s64 	%rd58, %rd36, 24, %rd118;
	mov.u32 	%r118, _ZN3cub18CUB_300001_SM_10006detail9transform4smemE;
	add.s32 	%r119, %r2, %r118;
	mul.lo.s32 	%r120, %r8, %r7;
	mul.lo.s32 	%r121, %r120, %r6;
	shl.b32 	%r122, %r121, 3;
	cvt.u32.u64 	%r123, %rd146;
	shl.b32 	%r124, %r123, 3;
	add.s32 	%r125, %r119, %r5;
	add.s32 	%r169, %r125, %r124;
	add.s32 	%r172, %r169, %r122;
	shl.b32 	%r32, %r121, 5;
	shl.b32 	%r126, %r121, 4;
	add.s32 	%r171, %r169, %r126;
	mad.lo.s32 	%r170, %r121, 24, %r169;
	add.s64 	%rd147, %rd68, %rd35;
$L__BB7_24:
	add.s64 	%rd119, %rd147, %rd54;
	add.s32 	%r127, %r169, 128;
	// begin inline asm
	cp.async.ca.shared.global [%r127], [%rd119], 8, 8;
	// end inline asm
	add.s64 	%rd120, %rd147, %rd55;
	add.s32 	%r128, %r172, 128;
	// begin inline asm
	cp.async.ca.shared.global [%r128], [%rd120], 8, 8;
	// end inline asm
	add.s64 	%rd121, %rd147, %rd57;
	add.s32 	%r129, %r171, 128;
	// begin inline asm
	cp.async.ca.shared.global [%r129], [%rd121], 8, 8;
	// end inline asm
	add.s64 	%rd122, %rd147, %rd58;
	add.s32 	%r130, %r170, 128;
	// begin inline asm
	cp.async.ca.shared.global [%r130], [%rd122], 8, 8;
	// end inline asm
	add.s64 	%rd146, %rd146, %rd53;
	add.s64 	%rd147, %rd147, %rd56;
	add.s32 	%r172, %r172, %r32;
	add.s32 	%r171, %r171, %r32;
	add.s32 	%r170, %r170, %r32;
	add.s32 	%r169, %r169, %r32;
	setp.lt.u64 	%p17, %rd146, %rd6;
	@%p17 bra 	$L__BB7_24;
$L__BB7_25:
	// begin inline asm
	cp.async.commit_group;
	// end inline asm
	// begin inline asm
	cp.async.wait_group 0;
	// end inline asm
	barrier.sync 	0;
$L__BB7_26:
	setp.eq.s32 	%p22, %r3, %r4;
	@%p22 bra 	$L__BB7_32;
	setp.lt.s32 	%p23, %r68, 1;
	@%p23 bra 	$L__BB7_35;
	mov.u32 	%r177, %tid.x;
	neg.s32 	%r180, %r68;
	add.s32 	%r151, %r2, %r5;
	shl.b32 	%r152, %r177, 3;
	add.s32 	%r153, %r151, %r152;
	mov.u32 	%r154, _ZN3cub18CUB_300001_SM_10006detail9transform4smemE;
	add.s32 	%r155, %r153, %r154;
	add.s32 	%r179, %r155, 128;
	add.s32 	%r156, %r1, %r152;
	add.s32 	%r178, %r154, %r156;
	shl.b64 	%rd129, %rd4, 3;
	add.s64 	%rd64, %rd1, %rd129;
$L__BB7_29:
	.pragma "nounroll";
	setp.ge.s32 	%p24, %r177, %r4;
	@%p24 bra 	$L__BB7_31;
	ld.shared.f64 	%fd1, [%r178];
	ld.shared.f64 	%fd2, [%r179];
	mul.f64 	%fd3, %fd1, %fd2;
	mul.wide.s32 	%rd130, %r177, 8;
	add.s64 	%rd131, %rd64, %rd130;
	st.global.f64 	[%rd131], %fd3;
$L__BB7_31:
	add.s32 	%r180, %r180, 1;
	setp.ne.s32 	%p25, %r180, 0;
	add.s32 	%r179, %r179, 1024;
	add.s32 	%r178, %r178, 1024;
	add.s32 	%r177, %r177, 128;
	@%p25 bra 	$L__BB7_29;
	bra.uni 	$L__BB7_35;
$L__BB7_32:
	setp.lt.s32 	%p26, %r68, 1;
	@%p26 bra 	$L__BB7_35;
	mov.u32 	%r173, %tid.x;
	neg.s32 	%r176, %r68;
	add.s32 	%r157, %r2, %r5;
	shl.b32 	%r158, %r173, 3;
	add.s32 	%r159, %r157, %r158;
	mov.u32 	%r160, _ZN3cub18CUB_300001_SM_10006detail9transform4smemE;
	add.s32 	%r161, %r159, %r160;
	add.s32 	%r175, %r161, 128;
	add.s32 	%r162, %r1, %r158;
	add.s32 	%r174, %r160, %r162;
	shl.b64 	%rd132, %rd4, 3;
	add.s64 	%rd65, %rd1, %rd132;
$L__BB7_34:
	.pragma "nounroll";
	mul.wide.s32 	%rd133, %r173, 8;
	add.s64 	%rd134, %rd65, %rd133;
	ld.shared.f64 	%fd4, [%r174];
	ld.shared.f64 	%fd5, [%r175];
	mul.f64 	%fd6, %fd4, %fd5;
	st.global.f64 	[%rd134], %fd6;
	add.s32 	%r176, %r176, 1;
	setp.eq.s32 	%p27, %r176, 0;
	add.s32 	%r175, %r175, 1024;
	add.s32 	%r174, %r174, 1024;
	add.s32 	%r173, %r173, 128;
	@%p27 bra 	$L__BB7_35;
	bra.uni 	$L__BB7_34;
$L__BB7_35:
	ret;

}
	// .globl	_ZN3cub18CUB_300001_SM_10006detail6reduce28DeviceReduceSingleTileKernelINS2_10policy_hubIdjN4cuda3std3__44plusIdEEE10Policy1000EN6thrust24THRUST_300001_SM_1000_NS6detail15normal_iteratorINSD_10device_ptrIdEEEEPdjS9_ddNS7_10__identityEEEvT0_T1_T2_T3_T4_T6_
.visible .entry _ZN3cub18CUB_300001_SM_10006detail6reduce28DeviceReduceSingleTileKernelINS2_10policy_hubIdjN4cuda3std3__44plusIdEEE10Policy1000EN6thrust24THRUST_300001_SM_1000_NS6detail15normal_iteratorINSD_10device_ptrIdEEEEPdjS9_ddNS7_10__identityEEEvT0_T1_T2_T3_T4_T6_(
	.param .align 8 .b8 _ZN3cub18CUB_300001_SM_10006detail6reduce28DeviceReduceSingleTileKernelINS2_10policy_hubIdjN4cuda3std3__44plusIdEEE10Policy1000EN6thrust24THRUST_300001_SM_1000_NS6detail15normal_iteratorINSD_10device_ptrIdEEEEPdjS9_ddNS7_10__identityEEEvT0_T1_T2_T3_T4_T6__param_0[8],
	.param .u64 .ptr .align 1 _ZN3cub18CUB_300001_SM_10006detail6reduce28DeviceReduceSingleTileKernelINS2_10policy_hubIdjN4cuda3std3__44plusIdEEE10Policy1000EN6thrust24THRUST_300001_SM_1000_NS6detail15normal_iteratorINSD_10device_ptrIdEEEEPdjS9_ddNS7_10__identityEEEvT0_T1_T2_T3_T4_T6__param_1,
	.param .u32 _ZN3cub18CUB_300001_SM_10006detail6reduce28DeviceReduceSingleTileKernelINS2_10policy_hubIdjN4cuda3std3__44plusIdEEE10Policy1000EN6thrust24THRUST_300001_SM_1000_NS6detail15normal_iteratorINSD_10device_ptrIdEEEEPdjS9_ddNS7_10__identityEEEvT0_T1_T2_T3_T4_T6__param_2,
	.param .align 1 .b8 _ZN3cub18CUB_300001_SM_10006detail6reduce28DeviceReduceSingleTileKernelINS2_10policy_hubIdjN4cuda3std3__44plusIdEEE10Policy1000EN6thrust24THRUST_300001_SM_1000_NS6detail15normal_iteratorINSD_10device_ptrIdEEEEPdjS9_ddNS7_10__identityEEEvT0_T1_T2_T3_T4_T6__param_3[1],
	.param .f64 _ZN3cub18CUB_300001_SM_10006detail6reduce28DeviceReduceSingleTileKernelINS2_10policy_hubIdjN4cuda3std3__44plusIdEEE10Policy1000EN6thrust24THRUST_300001_SM_1000_NS6detail15normal_iteratorINSD_10device_ptrIdEEEEPdjS9_ddNS7_10__identityEEEvT0_T1_T2_T3_T4_T6__param_4,
	.param .align 1 .b8 _ZN3cub18CUB_300001_SM_10006detail6reduce28DeviceReduceSingleTileKernelINS2_10policy_hubIdjN4cuda3std3__44plusIdEEE10Policy1000EN6thrust24THRUST_300001_SM_1000_NS6detail15normal_iteratorINSD_10device_ptrIdEEEEPdjS9_ddNS7_10__identityEEEvT0_T1_T2_T3_T4_T6__param_5[1]
)
.maxntid 640
.minnctapersm 1
{
	.reg .pred 	%p<71>;
	.reg .b32 	%r<288>;
	.reg .b64 	%rd<114>;
	.reg .b64 	%fd<380>;
	// demoted variable
	.shared .align 8 .b8 _ZZN3cub18CUB_300001_SM_10006detail6reduce28DeviceReduceSingleTileKernelINS2_10policy_hubIdjN4cuda3std3__44plusIdEEE10Policy1000EN6thrust24THRUST_300001_SM_1000_NS6detail15normal_iteratorINSD_10device_ptrIdEEEEPdjS9_ddNS7_10__identityEEEvT0_T1_T2_T3_T4_T6_E12temp_storage[192];
	ld.param.u64 	%rd9, [_ZN3cub18CUB_300001_SM_10006detail6reduce28DeviceReduceSingleTileKernelINS2_10policy_hubIdjN4cuda3std3__44plusIdEEE10Policy1000EN6thrust24THRUST_300001_SM_1000_NS6detail15normal_iteratorINSD_10device_ptrIdEEEEPdjS9_ddNS7_10__identityEEEvT0_T1_T2_T3_T4_T6__param_0];
	ld.param.u64 	%rd10, [_ZN3cub18CUB_300001_SM_10006detail6reduce28DeviceReduceSingleTileKernelINS2_10policy_hubIdjN4cuda3std3__44plusIdEEE10Policy1000EN6thrust24THRUST_300001_SM_1000_NS6detail15normal_iteratorINSD_10device_ptrIdEEEEPdjS9_ddNS7_10__identityEEEvT0_T1_T2_T3_T4_T6__param_1];
	ld.param.u32 	%r51, [_ZN3cub18CUB_300001_SM_10006detail6reduce28DeviceReduceSingleTileKernelINS2_10policy_hubIdjN4cuda3std3__44plusIdEEE10Policy1000EN6thrust24THRUST_300001_SM_1000_NS6detail15normal_iteratorINSD_10device_ptrIdEEEEPdjS9_ddNS7_10__identityEEEvT0_T1_T2_T3_T4_T6__param_2];
	ld.param.f64 	%fd42, [_ZN3cub18CUB_300001_SM_10006detail6reduce28DeviceReduceSingleTileKernelINS2_10policy_hubIdjN4cuda3std3__44plusIdEEE10Policy1000EN6thrust24THRUST_300001_SM_1000_NS6detail15normal_iteratorINSD_10device_ptrIdEEEEPdjS9_ddNS7_10__identityEEEvT0_T1_T2_T3_T4_T6__param_4];
	cvta.to.global.u64 	%rd1, %rd10;
	setp.ne.s32 	%p1, %r51, 0;
	@%p1 bra 	$L__BB8_3;
	mov.u32 	%r270, %tid.x;
	setp.ne.s32 	%p70, %r270, 0;
	@%p70 bra 	$L__BB8_52;
	st.global.f64 	[%rd1], %fd42;
	bra.uni 	$L__BB8_52;
$L__BB8_3:
	cvta.to.global.u64 	%rd2, %rd9;
	setp.gt.u32 	%p2, %r51, 5119;
	@%p2 bra 	$L__BB8_28;
	mov.u32 	%r1, %tid.x;
	setp.ge.u32 	%p24, %r1, %r51;
	mov.f64 	%fd367, 0d0000000000000000;
	mov.u32 	%r274, %r1;
	@%p24 bra 	$L__BB8_6;
	mul.wide.u32 	%rd83, %r1, 8;
	add.s64 	%rd84, %rd2, %rd83;
	ld.global.f64 	%fd367, [%rd84];
	add.s32 	%r274, %r1, 640;
$L__BB8_6:
	setp.ge.u32 	%p25, %r274, %r51;
	@%p25 bra 	$L__BB8_19;
	not.b32 	%r146, %r274;
	add.s32 	%r147, %r51, %r146;
	mul.hi.u32 	%r148, %r147, -858993459;
	shr.u32 	%r149, %r148, 9;
	add.s32 	%r4, %r149, 1;
	and.b32  	%r5, %r4, 15;
	setp.lt.u32 	%p26, %r147, 9600;
	@%p26 bra 	$L__BB8_10;
	and.b32  	%r150, %r4, 16777200;
	neg.s32 	%r272, %r150;
	mul.wide.u32 	%rd85, %r274, 8;
	add.s64 	%rd86, %rd85, %rd2;
	add.s64 	%rd112, %rd86, 40960;
$L__BB8_9:
	.pragma "nounroll";
	ld.global.f64 	%fd181, [%rd112+-40960];
	add.f64 	%fd182, %fd367, %fd181;
	ld.global.f64 	%fd183, [%rd112+-35840];
	add.f64 	%fd184, %fd182, %fd183;
	ld.global.f64 	%fd185, [%rd112+-30720];
	add.f64 	%fd186, %fd184, %fd185;
	ld.global.f64 	%fd187, [%rd112+-25600];
	add.f64 	%fd188, %fd186, %fd187;
	ld.global.f64 	%fd189, [%rd112+-20480];
	add.f64 	%fd190, %fd188, %fd189;
	ld.global.f64 	%fd191, [%rd112+-15360];
	add.f64 	%fd192, %fd190, %fd191;
	ld.global.f64 	%fd193, [%rd112+-10240];
	add.f64 	%fd194, %fd192, %fd193;
	ld.global.f64 	%fd195, [%rd112+-5120];
	add.f64 	%fd196, %fd194, %fd195;
	ld.global.f64 	%fd197, [%rd112];
	add.f64 	%fd198, %fd196, %fd197;
	ld.global.f64 	%fd199, [%rd112+5120];
	add.f64 	%fd200, %fd198, %fd199;
	ld.global.f64 	%fd201, [%rd112+10240];
	add.f64 	%fd202, %fd200, %fd201;
	ld.global.f64 	%fd203, [%rd112+15360];
	add.f64 	%fd204, %fd202, %fd203;
	ld.global.f64 	%fd205, [%rd112+20480];
	add.f64 	%fd206, %fd204, %fd205;
	ld.global.f64 	%fd207, [%rd112+25600];
	add.f64 	%fd208, %fd206, %fd207;
	ld.global.f64 	%fd209, [%rd112+30720];
	add.f64 	%fd210, %fd208, %fd209;
	ld.global.f64 	%fd211, [%rd112+35840];
	add.f64 	%fd367, %fd210, %fd211;
	add.s32 	%r274, %r274, 10240;
	add.s32 	%r272, %r272, 16;
	add.s64 	%rd112, %rd112, 81920;
	setp.ne.s32 	%p27, %r272, 0;
	@%p27 bra 	$L__BB8_9;
$L__BB8_10:
	setp.eq.s32 	%p28, %r5, 0;
	@%p28 bra 	$L__BB8_19;
	and.b32  	%r12, %r4, 7;
	setp.lt.u32 	%p29, %r5, 8;
	@%p29 bra 	$L__BB8_13;
	mul.wide.u32 	%rd87, %r274, 8;
	add.s64 	%rd88, %rd2, %rd87;
	ld.global.f64 	%fd213, [%rd88];
	add.f64 	%fd214, %fd367, %fd213;
	ld.global.f64 	%fd215, [%rd88+5120];
	add.f64 	%fd216, %fd214, %fd215;
	ld.global.f64 	%fd217, [%rd88+10240];
	add.f64 	%fd218, %fd216, %fd217;
	ld.global.f64 	%fd219, [%rd88+15360];
	add.f64 	%fd220, %fd218, %fd219;
	ld.global.f64 	%fd221, [%rd88+20480];
	add.f64 	%fd222, %fd220, %fd221;
	ld.global.f64 	%fd223, [%rd88+25600];
	add.f64 	%fd224, %fd222, %fd223;
	ld.global.f64 	%fd225, [%rd88+30720];
	add.f64 	%fd226, %fd224, %fd225;
	ld.global.f64 	%fd227, [%rd88+35840];
	add.f64 	%fd367, %fd226, %fd227;
	add.s32 	%r274, %r274, 5120;
$L__BB8_13:
	setp.eq.s32 	%p30, %r12, 0;
	@%p30 bra 	$L__BB8_19;
	and.b32  	%r15, %r4, 3;
	setp.lt.u32 	%p31, %r12, 4;
	@%p31 bra 	$L__BB8_16;
	mul.wide.u32 	%rd89, %r274, 8;
	add.s64 	%rd90, %rd2, %rd89;
	ld.global.f64 	%fd229, [%rd90];
	add.f64 	%fd230, %fd367, %fd229;
	ld.global.f64 	%fd231, [%rd90+5120];
	add.f64 	%fd232, %fd230, %fd231;
	ld.global.f64 	%fd233, [%rd90+10240];
	add.f64 	%fd234, %fd232, %fd233;
	ld.global.f64 	%fd235, [%rd90+15360];
	add.f64 	%fd367, %fd234, %fd235;
	add.s32 	%r274, %r274, 2560;
$L__BB8_16:
	setp.eq.s32 	%p32, %r15, 0;
	@%p32 bra 	$L__BB8_19;
	mul.wide.u32 	%rd91, %r274, 8;
	add.s64 	%rd113, %rd2, %rd91;
	neg.s32 	%r277, %r15;
$L__BB8_18:
	.pragma "nounroll";
	ld.global.f64 	%fd236, [%rd113];
	add.f64 	%fd367, %fd367, %fd236;
	add.s64 	%rd113, %rd113, 5120;
	add.s32 	%r277, %r277, 1;
	setp.ne.s32 	%p33, %r277, 0;
	@%p33 bra 	$L__BB8_18;
$L__BB8_19:
	setp.lt.u32 	%p34, %r51, 640;
	@%p34 bra 	$L__BB8_24;
	// begin inline asm
	mov.u32 %r214, %laneid;
	// end inline asm
	mov.b64 	%rd102, %fd367;
	mov.b64 	{%r216, %r221}, %rd102;
	mov.b32 	%r222, 1;
	mov.b32 	%r263, 31;
	mov.b32 	%r264, -1;
	// begin inline asm
	shfl.sync.down.b32 %r215, %r216, %r222, %r263, %r264;
	// end inline asm
	// begin inline asm
	shfl.sync.down.b32 %r220, %r221, %r222, %r263, %r264;
	// end inline asm
	mov.b64 	%rd103, {%r215, %r220};
	mov.b64 	%fd307, %rd103;
	setp.gt.s32 	%p62, %r214, 30;
	add.f64 	%fd308, %fd367, %fd307;
	selp.f64 	%fd309, %fd367, %fd308, %p62;
	mov.b64 	%rd104, %fd309;
	mov.b64 	{%r226, %r231}, %rd104;
	mov.b32 	%r232, 2;
	// begin inline asm
	shfl.sync.down.b32 %r225, %r226, %r232, %r263, %r264;
	// end inline asm
	// begin inline asm
	shfl.sync.down.b32 %r230, %r231, %r232, %r263, %r264;
	// end inline asm
	mov.b64 	%rd105, {%r225, %r230};
	mov.b64 	%fd310, %rd105;
	setp.gt.s32 	%p63, %r214, 29;
	add.f64 	%fd311, %fd309, %fd310;
	selp.f64 	%fd312, %fd309, %fd311, %p63;
	mov.b64 	%rd106, %fd312;
	mov.b64 	{%r236, %r241}, %rd106;
	mov.b32 	%r242, 4;
	// begin inline asm
	shfl.sync.down.b32 %r235, %r236, %r242, %r263, %r264;
	// end inline asm
	// begin inline asm
	shfl.sync.down.b32 %r240, %r241, %r242, %r263, %r264;
	// end inline asm
	mov.b64 	%rd107, {%r235, %r240};
	mov.b64 	%fd313, %rd107;
	setp.gt.s32 	%p64, %r214, 27;
	add.f64 	%fd314, %fd312, %fd313;
	selp.f64 	%fd315, %fd312, %fd314, %p64;
	mov.b64 	%rd108, %fd315;
	mov.b64 	{%r246, %r251}, %rd108;
	mov.b32 	%r252, 8;
	// begin inline asm
	shfl.sync.down.b32 %r245, %r246, %r252, %r263, %r264;
	// end inline asm
	// begin inline asm
	shfl.sync.down.b32 %r250, %r251, %r252, %r263, %r264;
	// end inline asm
	mov.b64 	%rd109, {%r245, %r250};
	mov.b64 	%fd316, %rd109;
	setp.gt.s32 	%p65, %r214, 23;
	add.f64 	%fd317, %fd315, %fd316;
	selp.f64 	%fd318, %fd315, %fd317, %p65;
	mov.b64 	%rd110, %fd318;
	mov.b64 	{%r256, %r261}, %rd110;
	mov.b32 	%r262, 16;
	// begin inline asm
	shfl.sync.down.b32 %r255, %r256, %r262, %r263, %r264;
	// end inline asm
	// begin inline asm
	shfl.sync.down.b32 %r260, %r261, %r262, %r263, %r264;
	// end inline asm
	mov.b64 	%rd111, {%r255, %r260};
	mov.b64 	%fd319, %rd111;
	setp.gt.s32 	%p66, %r214, 15;
	add.f64 	%fd16, %fd318, %fd319;
	selp.f64 	%fd379, %fd318, %fd16, %p66;
	setp.ne.s32 	%p67, %r214, 0;
	@%p67 bra 	$L__BB8_22;
	shr.u32 	%r265, %r1, 2;
	and.b32  	%r266, %r265, 248;
	mov.u32 	%r267, _ZZN3cub18CUB_300001_SM_10006detail6reduce28DeviceReduceSingleTileKernelINS2_10policy_hubIdjN4cuda3std3__44plusIdEEE10Policy1000EN6thrust24THRUST_300001_SM_1000_NS6detail15normal_iteratorINSD_10device_ptrIdEEEEPdjS9_ddNS7_10__identityEEEvT0_T1_T2_T3_T4_T6_E12temp_storage;
	add.s32 	%r268, %r267, %r266;
	st.shared.f64 	[%r268+24], %fd16;
$L__BB8_22:
	bar.sync 	0;
	setp.ne.s32 	%p68, %r1, 0;
	@%p68 bra 	$L__BB8_50;
	ld.shared.f64 	%fd320, [_ZZN3cub18CUB_300001_SM_10006detail6reduce28DeviceReduceSingleTileKernelINS2_10policy_hubIdjN4cuda3std3__44plusIdEEE10Policy1000EN6thrust24THRUST_300001_SM_1000_NS6detail15normal_iteratorINSD_10device_ptrIdEEEEPdjS9_ddNS7_10__identityEEEvT0_T1_T2_T3_T4_T6_E12temp_storage+32];
	add.f64 	%fd321, %fd379, %fd320;
	ld.shared.f64 	%fd322, [_ZZN3cub18CUB_300001_SM_10006detail6reduce28DeviceReduceSingleTileKernelINS2_10policy_hubIdjN4cuda3std3__44plusIdEEE10Policy1000EN6thrust24THRUST_300001_SM_1000_NS6detail15normal_iteratorINSD_10device_ptrIdEEEEPdjS9_ddNS7_10__identityEEEvT0_T1_T2_T3_T4_T6_E12temp_storage+40];
	add.f64 	%fd323, %fd321, %fd322;
	ld.shared.f64 	%fd324, [_ZZN3cub18CUB_300001_SM_10006detail6reduce28DeviceReduceSingleTileKernelINS2_10policy_hubIdjN4cuda3std3__44plusIdEEE10Policy1000EN6thrust24THRUST_300001_SM_1000_NS6detail15normal_iteratorINSD_10device_ptrIdEEEEPdjS9_ddNS7_10__identityEEEvT0_T1_T2_T3_T4_T6_E12temp_storage+48];
	add.f64 	%fd325, %fd323, %fd324;
	ld.shared.f64 	%fd326, [_ZZN3cub18CUB_300001_SM_10006detail6reduce28DeviceReduceSingleTileKernelINS2_10policy_hubIdjN4cuda3std3__44plusIdEEE10Policy1000EN6thrust24THRUST_300001_SM_1000_NS6detail15normal_iteratorINSD_10device_ptrIdEEEEPdjS9_ddNS7_10__identityEEEvT0_T1_T2_T3_T4_T6_E12temp_storage+56];
	add.f64 	%fd327, %fd325, %fd326;
	ld.shared.f64 	%fd328, [_ZZN3cub18CUB_300001_SM_10006detail6reduce28DeviceReduceSingleTileKernelINS2_10policy_hubIdjN4cuda3std3__44plusIdEEE10Policy1000EN6thrust24THRUST_300001_SM_1000_NS6detail15normal_iteratorINSD_10device_ptrIdEEEEPdjS9_ddNS7_10__identityEEEvT0_T1_T2_T3_T4_T6_E12temp_storage+64];
	add.f64 	%fd329, %fd327, %fd328;
	ld.shared.f64 	%fd330, [_ZZN3cub18CUB_300001_SM_10006detail6reduce28DeviceReduceSingleTileKernelINS2_10policy_hubIdjN4cuda3std3__44plusIdEEE10Policy1000EN6thrust24THRUST_300001_SM_1000_NS6detail15normal_iteratorINSD_10device_ptrIdEEEEPdjS9_ddNS7_10__identityEEEvT0_T1_T2_T3_T4_T6_E12temp_storage+72];
	add.f64 	%fd331, %fd329, %fd330;
	ld.shared.f64 	%fd332, [_ZZN3cub18CUB_300001_SM_10006detail6reduce28DeviceReduceSingleTileKernelINS2_10policy_hubIdjN4cuda3std3__44plusIdEEE10Policy1000EN6thrust24THRUST_300001_SM_1000_NS6detail15normal_iteratorINSD_10device_ptrIdEEEEPdjS9_ddNS7_10__identityEEEvT0_T1_T2_T3_T4_T6_E12temp_storage+80];
	add.f64 	%fd333, %fd331, %fd332;
	ld.shared.f64 	%fd334, [_ZZN3cub18CUB_300001_SM_10006detail6reduce28DeviceReduceSingleTileKernelINS2_10policy_hubIdjN4cuda3std3__44plusIdEEE10Policy1000EN6thrust24THRUST_300001_SM_1000_NS6detail15normal_iteratorINSD_10device_ptrIdEEEEPdjS9_ddNS7_10__identityEEEvT0_T1_T2_T3_T4_T6_E12temp_storage+88];
	add.f64 	%fd335, %fd333, %fd334;
	ld.shared.f64 	%fd336, [_ZZN3cub18CUB_300001_SM_10006detail6reduce28DeviceReduceSingleTileKernelINS2_10policy_hubIdjN4cuda3std3__44plusIdEEE10Policy1000EN6thrust24THRUST_300001_SM_1000_NS6detail15normal_iteratorINSD_10device_ptrIdEEEEPdjS9_ddNS7_10__identityEEEvT0_T1_T2_T3_T4_T6_E12temp_storage+96];
	add.f64 	%fd337, %fd335, %fd336;
	ld.shared.f64 	%fd338, [_ZZN3cub18CUB_300001_SM_10006detail6reduce28DeviceReduceSingleTileKernelINS2_10policy_hubIdjN4cuda3std3__44plusIdEEE10Policy1000EN6thrust24THRUST_300001_SM_1000_NS6detail15normal_iteratorINSD_10device_ptrIdEEEEPdjS9_ddNS7_10__identityEEEvT0_T1_T2_T3_T4_T6_E12temp_storage+104];
	add.f64 	%fd339, %fd337, %fd338;
	ld.shared.f64 	%fd340, [_ZZN3cub18CUB_300001_SM_10006detail6reduce28DeviceReduceSingleTileKernelINS2_10policy_hubIdjN4cuda3std3__44plusIdEEE10Policy1000EN6thrust24THRUST_300001_SM_1000_NS6detail15normal_iteratorINSD_10device_ptrIdEEEEPdjS9_ddNS7_10__identityEEEvT0_T1_T2_T3_T4_T6_E12temp_storage+112];
	add.f64 	%fd341, %fd339, %fd340;
	ld.shared.f64 	%fd342, [_ZZN3cub18CUB_300001_SM_10006detail6reduce28DeviceReduceSingleTileKernelINS2_10policy_hubIdjN4cuda3std3__44plusIdEEE10Policy1000EN6thrust24THRUST_300001_SM_1000_NS6detail15normal_iteratorINSD_10device_ptrIdEEEEPdjS9_ddNS7_10__identityEEEvT0_T1_T2_T3_T4_T6_E12temp_storage+120];
	add.f64 	%fd343, %fd341, %fd342;
	ld.shared.f64 	%fd344, [_ZZN3cub18CUB_300001_SM_10006detail6reduce28DeviceReduceSingleTileKernelINS2_10policy_hubIdjN4cuda3std3__44plusIdEEE10Policy1000EN6thrust24THRUST_300001_SM_1000_NS6detail15normal_iteratorINSD_10device_ptrIdEEEEPdjS9_ddNS7_10__identityEEEvT0_T1_T2_T3_T4_T6_E12temp_storage+128];
	add.f64 	%fd345, %fd343, %fd344;
	ld.shared.f64 	%fd346, [_ZZN3cub18CUB_300001_SM_10006detail6reduce28DeviceReduceSingleTileKernelINS2_10policy_hubIdjN4cuda3std3__44plusIdEEE10Policy1000EN6thrust24THRUST_300001_SM_1000_NS6detail15normal_iteratorINSD_10device_ptrIdEEEEPdjS9_ddNS7_10__identityEEEvT0_T1_T2_T3_T4_T6_E12temp_storage+136];
	add.f64 	%fd347, %fd345, %fd346;
	ld.shared.f64 	%fd348, [_ZZN3cub18CUB_300001_SM_10006detail6reduce28DeviceReduceSingleTileKernelINS2_10policy_hubIdjN4cuda3std3__44plusIdEEE10Policy1000EN6thrust24THRUST_300001_SM_1000_NS6detail15normal_iteratorINSD_10device_ptrIdEEEEPdjS9_ddNS7_10__identityEEEvT0_T1_T2_T3_T4_T6_E12temp_storage+144];
	add.f64 	%fd349, %fd347, %fd348;
	ld.shared.f64 	%fd350, [_ZZN3cub18CUB_300001_SM_10006detail6reduce28DeviceReduceSingleTileKernelINS2_10policy_hubIdjN4cuda3std3__44plusIdEEE10Policy1000EN6thrust24THRUST_300001_SM_1000_NS6detail15normal_iteratorINSD_10device_ptrIdEEEEPdjS9_ddNS7_10__identityEEEvT0_T1_T2_T3_T4_T6_E12temp_storage+152];
	add.f64 	%fd351, %fd349, %fd350;
	ld.shared.f64 	%fd352, [_ZZN3cub18CUB_300001_SM_10006detail6reduce28DeviceReduceSingleTileKernelINS2_10policy_hubIdjN4cuda3std3__44plusIdEEE10Policy1000EN6thrust24THRUST_300001_SM_1000_NS6detail15normal_iteratorINSD_10device_ptrIdEEEEPdjS9_ddNS7_10__identityEEEvT0_T1_T2_T3_T4_T6_E12temp_storage+160];
	add.f64 	%fd353, %fd351, %fd352;
	ld.shared.f64 	%fd354, [_ZZN3cub18CUB_300001_SM_10006detail6reduce28DeviceReduceSingleTileKernelINS2_10policy_hubIdjN4cuda3std3__44plusIdEEE10Policy1000EN6thrust24THRUST_300001_SM_1000_NS6detail15normal_iteratorINSD_10device_ptrIdEEEEPdjS9_ddNS7_10__identityEEEvT0_T1_T2_T3_T4_T6_E12temp_storage+168];
	add.f64 	%fd355, %fd353, %fd354;
	ld.shared.f64 	%fd356, [_ZZN3cub18CUB_300001_SM_10006detail6reduce28DeviceReduceSingleTileKernelINS2_10policy_hubIdjN4cuda3std3__44plusIdEEE10Policy1000EN6thrust24THRUST_300001_SM_1000_NS6detail15normal_iteratorINSD_10device_ptrIdEEEEPdjS9_ddNS7_10__identityEEEvT0_T1_T2_T3_T4_T6_E12temp_storage+176];
	add.f64 	%fd379, %fd355, %fd356;
	bra.uni 	$L__BB8_50;
$L__BB8_24:
	// begin inline asm
	mov.u32 %r151, %laneid;
	// end inline asm
	and.b32  	%r202, %r1, 992;
	add.s32 	%r203, %r202, 32;
	setp.gt.u32 	%p35, %r203, %r51;
	not.b32 	%r204, %r202;
	add.s32 	%r205, %r51, %r204;
	selp.b32 	%r200, %r205, 31, %p35;
	mov.b64 	%rd92, %fd367;
	mov.b64 	{%r153, %r158}, %rd92;
	mov.b32 	%r159, 1;
	mov.b32 	%r201, -1;
	// begin inline asm
	shfl.sync.down.b32 %r152, %r153, %r159, %r200, %r201;
	// end inline asm
	// begin inline asm
	shfl.sync.down.b32 %r157, %r158, %r159, %r200, %r201;
	// end inline asm
	mov.b64 	%rd93, {%r152, %r157};
	mov.b64 	%fd237, %rd93;
	setp.lt.s32 	%p36, %r151, %r200;
	add.f64 	%fd238, %fd367, %fd237;
	selp.f64 	%fd239, %fd238, %fd367, %p36;
	mov.b64 	%rd94, %fd239;
	mov.b64 	{%r163, %r168}, %rd94;
	mov.b32 	%r169, 2;
	// begin inline asm
	shfl.sync.down.b32 %r162, %r163, %r169, %r200, %r201;
	// end inline asm
	// begin inline asm
	shfl.sync.down.b32 %r167, %r168, %r169, %r200, %r201;
	// end inline asm
	mov.b64 	%rd95, {%r162, %r167};
	mov.b64 	%fd240, %rd95;
	add.s32 	%r206, %r151, 2;
	setp.gt.s32 	%p37, %r206, %r200;
	add.f64 	%fd241, %fd239, %fd240;
	selp.f64 	%fd242, %fd239, %fd241, %p37;
	mov.b64 	%rd96, %fd242;
	mov.b64 	{%r173, %r178}, %rd96;
	mov.b32 	%r179, 4;
	// begin inline asm
	shfl.sync.down.b32 %r172, %r173, %r179, %r200, %r201;
	// end inline asm
	// begin inline asm
	shfl.sync.down.b32 %r177, %r178, %r179, %r200, %r201;
	// end inline asm
	mov.b64 	%rd97, {%r172, %r177};
	mov.b64 	%fd243, %rd97;
	add.s32 	%r207, %r151, 4;
	setp.gt.s32 	%p38, %r207, %r200;
	add.f64 	%fd244, %fd242, %fd243;
	selp.f64 	%fd245, %fd242, %fd244, %p38;
	mov.b64 	%rd98, %fd245;
	mov.b64 	{%r183, %r188}, %rd98;
	mov.b32 	%r189, 8;
	// begin inline asm
	shfl.sync.down.b32 %r182, %r183, %r189, %r200, %r201;
	// end inline asm
	// begin inline asm
	shfl.sync.down.b32 %r187, %r188, %r189, %r200, %r201;
	// end inline asm
	mov.b64 	%rd99, {%r182, %r187};
	mov.b64 	%fd246, %rd99;
	add.s32 	%r208, %r151, 8;
	setp.gt.s32 	%p39, %r208, %r200;
	add.f64 	%fd247, %fd245, %fd246;
	selp.f64 	%fd248, %fd245, %fd247, %p39;
	mov.b64 	%rd100, %fd248;
	mov.b64 	{%r193, %r198}, %rd100;
	mov.b32 	%r199, 16;
	// begin inline asm
	shfl.sync.down.b32 %r192, %r193, %r199, %r200, %r201;
	// end inline asm
	// begin inline asm
	shfl.sync.down.b32 %r197, %r198, %r199, %r200, %r201;
	// end inline asm
	mov.b64 	%rd101, {%r192, %r197};
	mov.b64 	%fd249, %rd101;
	add.s32 	%r209, %r151, 16;
	setp.gt.s32 	%p40, %r209, %r200;
	add.f64 	%fd250, %fd248, %fd249;
	selp.f64 	%fd379, %fd248, %fd250, %p40;
	setp.ne.s32 	%p41, %r151, 0;
	@%p41 bra 	$L__BB8_26;
	shr.u32 	%r210, %r1, 2;
	and.b32  	%r211, %r210, 248;
	mov.u32 	%r212, _ZZN3cub18CUB_300001_SM_10006detail6reduce28DeviceReduceSingleTileKernelINS2_10policy_hubIdjN4cuda3std3__44plusIdEEE10Policy1000EN6thrust24THRUST_300001_SM_1000_NS6detail15normal_iteratorINSD_10device_ptrIdEEEEPdjS9_ddNS7_10__identityEEEvT0_T1_T2_T3_T4_T6_E12temp_storage;
	add.s32 	%r213, %r212, %r211;
	st.shared.f64 	[%r213+24], %fd379;
$L__BB8_26:
	bar.sync 	0;
	setp.ne.s32 	%p42, %r1, 0;
	@%p42 bra 	$L__BB8_50;
	setp.gt.u32 	%p43, %r51, 32;
	ld.shared.f64 	%fd251, [_ZZN3cub18CUB_300001_SM_10006detail6reduce28DeviceReduceSingleTileKernelINS2_10policy_hubIdjN4cuda3std3__44plusIdEEE10Policy1000EN6thrust24THRUST_300001_SM_1000_NS6detail15normal_iteratorINSD_10device_ptrIdEEEEPdjS9_ddNS7_10__identityEEEvT0_T1_T2_T3_T4_T6_E12temp_storage+32];
	add.f64 	%fd252, %fd379, %fd251;
	selp.f64 	%fd253, %fd252, %fd379, %p43;
	setp.gt.u32 	%p44, %r51, 64;
	ld.shared.f64 	%fd254, [_ZZN3cub18CUB_300001_SM_10006detail6reduce28DeviceReduceSingleTileKernelINS2_10policy_hubIdjN4cuda3std3__44plusIdEEE10Policy1000EN6thrust24THRUST_300001_SM_1000_NS6detail15normal_iteratorINSD_10device_ptrIdEEEEPdjS9_ddNS7_10__identityEEEvT0_T1_T2_T3_T4_T6_E12temp_storage+40];
	add.f64 	%fd255, %fd254, %fd253;
	selp.f64 	%fd256, %fd255, %fd253, %p44;
	setp.gt.u32 	%p45, %r51, 96;
	ld.shared.f64 	%fd257, [_ZZN3cub18CUB_300001_SM_10006detail6reduce28DeviceReduceSingleTileKernelINS2_10policy_hubIdjN4cuda3std3__44plusIdEEE10Policy1000EN6thrust24THRUST_300001_SM_1000_NS6detail15normal_iteratorINSD_10device_ptrIdEEEEPdjS9_ddNS7_10__identityEEEvT0_T1_T2_T3_T4_T6_E12temp_storage+48];
	add.f64 	%fd258, %fd257, %fd256;
	selp.f64 	%fd259, %fd258, %fd256, %p45;
	setp.gt.u32 	%p46, %r51, 128;
	ld.shared.f64 	%fd260, [_ZZN3cub18CUB_300001_SM_10006detail6reduce28DeviceReduceSingleTileKernelINS2_10policy_hubIdjN4cuda3std3__44plusIdEEE10Policy1000EN6thrust24THRUST_300001_SM_1000_NS6detail15normal_iteratorINSD_10device_ptrIdEEEEPdjS9_ddNS7_10__identityEEEvT0_T1_T2_T3_T4_T6_E12temp_storage+56];
	add.f64 	%fd261, %fd260, %fd259;
	selp.f64 	%fd262, %fd261, %fd259, %p46;
	setp.gt.u32 	%p47, %r51, 160;
	ld.shared.f64 	%fd263, [_ZZN3cub18CUB_300001_SM_10006detail6reduce28DeviceReduceSingleTileKernelINS2_10policy_hubIdjN4cuda3std3__44plusIdEEE10Policy1000EN6thrust24THRUST_300001_SM_1000_NS6detail15normal_iteratorINSD_10device_ptrIdEEEEPdjS9_ddNS7_10__identityEEEvT0_T1_T2_T3_T4_T6_E12temp_storage+64];
	add.f64 	%fd264, %fd263, %fd262;
	selp.f64 	%fd265, %fd264, %fd262, %p47;
	setp.gt.u32 	%p48, %r51, 192;
	ld.shared.f64 	%fd266, [_ZZN3cub18CUB_300001_SM_10006detail6reduce28DeviceReduceSingleTileKernelINS2_10policy_hubIdjN4cuda3std3__44plusIdEEE10Policy1000EN6thrust24THRUST_300001_SM_1000_NS6detail15normal_iteratorINSD_10device_ptrIdEEEEPdjS9_ddNS7_10__identityEEEvT0_T1_T2_T3_T4_T6_E12temp_storage+72];
	add.f64 	%fd267, %fd266, %fd265;
	selp.f64 	%fd268, %fd267, %fd265, %p48;
	setp.gt.u32 	%p49, %r51, 224;
	ld.shared.f64 	%fd269, [_ZZN3cub18CUB_300001_SM_10006detail6reduce28DeviceReduceSingleTileKernelINS2_10policy_hubIdjN4cuda3std3__44plusIdEEE10Policy1000EN6thrust24THRUST_300001_SM_1000_NS6detail15normal_iteratorINSD_10device_ptrIdEEEEPdjS9_ddNS7_10__identityEEEvT0_T1_T2_T3_T4_T6_E12temp_storage+80];
	add.f64 	%fd270, %fd269, %fd268;
	selp.f64 	%fd271, %fd270, %fd268, %p49;
	setp.gt.u32 	%p50, %r51, 256;
	ld.shared.f64 	%fd272, [_ZZN3cub18CUB_300001_SM_10006detail6reduce28DeviceReduceSingleTileKernelINS2_10policy_hubIdjN4cuda3std3__44plusIdEEE10Policy1000EN6thrust24THRUST_300001_SM_1000_NS6detail15normal_iteratorINSD_10device_ptrIdEEEEPdjS9_ddNS7_10__identityEEEvT0_T1_T2_T3_T4_T6_E12temp_storage+88];
	add.f64 	%fd273, %fd272, %fd271;
	selp.f64 	%fd274, %fd273, %fd271, %p50;
	setp.gt.u32 	%p51, %r51, 288;
	ld.shared.f64 	%fd275, [_ZZN3cub18CUB_300001_SM_10006detail6reduce28DeviceReduceSingleTileKernelINS2_10policy_hubIdjN4cuda3std3__44plusIdEEE10Policy1000EN6thrust24THRUST_300001_SM_1000_NS6detail15normal_iteratorINSD_10device_ptrIdEEEEPdjS9_ddNS7_10__identityEEEvT0_T1_T2_T3_T4_T6_E12temp_storage+96];
	add.f64 	%fd276, %fd275, %fd274;
	selp.f64 	%fd277, %fd276, %fd274, %p51;
	setp.gt.u32 	%p52, %r51, 320;
	ld.shared.f64 	%fd278, [_ZZN3cub18CUB_300001_SM_10006detail6reduce28DeviceReduceSingleTileKernelINS2_10policy_hubIdjN4cuda3std3__44plusIdEEE10Policy1000EN6thrust24THRUST_300001_SM_1000_NS6detail15normal_iteratorINSD_10device_ptrIdEEEEPdjS9_ddNS7_10__identityEEEvT0_T1_T2_T3_T4_T6_E12temp_storage+104];
	add.f64 	%fd279, %fd278, %fd277;
	selp.f64 	%fd280, %fd279, %fd277, %p52;
	setp.gt.u32 	%p53, %r51, 352;
	ld.shared.f64 	%fd281, [_ZZN3cub18CUB_300001_SM_10006detail6reduce28DeviceReduceSingleTileKernelINS2_10policy_hubIdjN4cuda3std3__44plusIdEEE10Policy1000EN6thrust24THRUST_300001_SM_1000_NS6detail15normal_iteratorINSD_10device_ptrIdEEEEPdjS9_ddNS7_10__identityEEEvT0_T1_T2_T3_T4_T6_E12temp_storage+112];
	add.f64 	%fd282, %fd281, %fd280;
	selp.f64 	%fd283, %fd282, %fd280, %p53;
	setp.gt.u32 	%p54, %r51, 384;
	ld.shared.f64 	%fd284, [_ZZN3cub18CUB_300001_SM_10006detail6reduce28DeviceReduceSingleTileKernelINS2_10policy_hubIdjN4cuda3std3__44plusIdEEE10Policy1000EN6thrust24THRUST_300001_SM_1000_NS6detail15normal_iteratorINSD_10device_ptrIdEEEEPdjS9_ddNS7_10__identityEEEvT0_T1_T2_T3_T4_T6_E12temp_storage+120];
	add.f64 	%fd285, %fd284, %fd283;
	selp.f64 	%fd286, %fd285, %fd283, %p54;
	setp.gt.u32 	%p55, %r51, 416;
	ld.shared.f64 	%fd287, [_ZZN3cub18CUB_300001_SM_10006detail6reduce28DeviceReduceSingleTileKernelINS2_10policy_hubIdjN4cuda3std3__44plusIdEEE10Policy1000EN6thrust24THRUST_300001_SM_1000_NS6detail15normal_iteratorINSD_10device_ptrIdEEEEPdjS9_ddNS7_10__identityEEEvT0_T1_T2_T3_T4_T6_E12temp_storage+128];
	add.f64 	%fd288, %fd287, %fd286;
	selp.f64 	%fd289, %fd288, %fd286, %p55;
	setp.gt.u32 	%p56, %r51, 448;
	ld.shared.f64 	%fd290, [_ZZN3cub18CUB_300001_SM_10006detail6reduce28DeviceReduceSingleTileKernelINS2_10policy_hubIdjN4cuda3std3__44plusIdEEE10Policy1000EN6thrust24THRUST_300001_SM_1000_NS6detail15normal_iteratorINSD_10device_ptrIdEEEEPdjS9_ddNS7_10__identityEEEvT0_T1_T2_T3_T4_T6_E12temp_storage+136];
	add.f64 	%fd291, %fd290, %fd289;
	selp.f64 	%fd292, %fd291, %fd289, %p56;
	setp.gt.u32 	%p57, %r51, 480;
	ld.shared.f64 	%fd293, [_ZZN3cub18CUB_300001_SM_10006detail6reduce28DeviceReduceSingleTileKernelINS2_10policy_hubIdjN4cuda3std3__44plusIdEEE10Policy1000EN6thrust24THRUST_300001_SM_1000_NS6detail15normal_iteratorINSD_10device_ptrIdEEEEPdjS9_ddNS7_10__identityEEEvT0_T1_T2_T3_T4_T6_E12temp_storage+144];
	add.f64 	%fd294, %fd293, %fd292;
	selp.f64 	%fd295, %fd294, %fd292, %p57;
	setp.gt.u32 	%p58, %r51, 512;
	ld.shared.f64 	%fd296, [_ZZN3cub18CUB_300001_SM_10006detail6reduce28DeviceReduceSingleTileKernelINS2_10policy_hubIdjN4cuda3std3__44plusIdEEE10Policy1000EN6thrust24THRUST_300001_SM_1000_NS6detail15normal_iteratorINSD_10device_ptrIdEEEEPdjS9_ddNS7_10__identityEEEvT0_T1_T2_T3_T4_T6_E12temp_storage+152];
	add.f64 	%fd297, %fd296, %fd295;
	selp.f64 	%fd298, %fd297, %fd295, %p58;
	setp.gt.u32 	%p59, %r51, 544;
	ld.shared.f64 	%fd299, [_ZZN3cub18CUB_300001_SM_10006detail6reduce28DeviceReduceSingleTileKernelINS2_10policy_hubIdjN4cuda3std3__44plusIdEEE10Policy1000EN6thrust24THRUST_300001_SM_1000_NS6detail15normal_iteratorINSD_10device_ptrIdEEEEPdjS9_ddNS7_10__identityEEEvT0_T1_T2_T3_T4_T6_E12temp_storage+160];
	add.f64 	%fd300, %fd299, %fd298;
	selp.f64 	%fd301, %fd300, %fd298, %p59;
	setp.gt.u32 	%p60, %r51, 576;
	ld.shared.f64 	%fd302, [_ZZN3cub18CUB_300001_SM_10006detail6reduce28DeviceReduceSingleTileKernelINS2_10policy_hubIdjN4cuda3std3__44plusIdEEE10Policy1000EN6thrust24THRUST_300001_SM_1000_NS6detail15normal_iteratorINSD_10device_ptrIdEEEEPdjS9_ddNS7_10__identityEEEvT0_T1_T2_T3_T4_T6_E12temp_storage+168];
	add.f64 	%fd303, %fd302, %fd301;
	selp.f64 	%fd304, %fd303, %fd301, %p60;
	setp.gt.u32 	%p61, %r51, 608;
	ld.shared.f64 	%fd305, [_ZZN3cub18CUB_300001_SM_10006detail6reduce28DeviceReduceSingleTileKernelINS2_10policy_hubIdjN4cuda3std3__44plusIdEEE10Policy1000EN6thrust24THRUST_300001_SM_1000_NS6detail15normal_iteratorINSD_10device_ptrIdEEEEPdjS9_ddNS7_10__identityEEEvT0_T1_T2_T3_T4_T6_E12temp_storage+176];
	add.f64 	%fd306, %fd305, %fd304;
	selp.f64 	%fd379, %fd306, %fd304, %p61;
	bra.uni 	$L__BB8_50;
$L__BB8_28:
	mov.u32 	%r21, %tid.x;
	mul.wide.u32 	%rd11, %r21, 8;
	add.s64 	%rd12, %rd2, %rd11;
	ld.global.f64 	%fd43, [%rd12];
	ld.global.f64 	%fd44, [%rd12+5120];
	ld.global.f64 	%fd45, [%rd12+10240];
	ld.global.f64 	%fd46, [%rd12+15360];
	ld.global.f64 	%fd47, [%rd12+20480];
	ld.global.f64 	%fd48, [%rd12+25600];
	ld.global.f64 	%fd49, [%rd12+30720];
	ld.global.f64 	%fd50, [%rd12+35840];
	add.f64 	%fd51, %fd43, %fd44;
	add.f64 	%fd52, %fd51, %fd45;
	add.f64 	%fd53, %fd52, %fd46;
	add.f64 	%fd54, %fd53, %fd47;
	add.f64 	%fd55, %fd54, %fd48;
	add.f64 	%fd56, %fd55, %fd49;
	add.f64 	%fd378, %fd56, %fd50;
	add.s32 	%r22, %r51, -5120;
	setp.lt.u32 	%p3, %r22, 5120;
	mov.b32 	%r279, 5120;
	@%p3 bra 	$L__BB8_32;
	mov.b32 	%r279, 5120;
$L__BB8_30:
	add.s32 	%r54, %r21, %r279;
	mul.wide.u32 	%rd13, %r54, 8;
	add.s64 	%rd14, %rd2, %rd13;
	ld.global.f64 	%fd57, [%rd14];
	ld.global.f64 	%fd58, [%rd14+5120];
	ld.global.f64 	%fd59, [%rd14+10240];
	ld.global.f64 	%fd60, [%rd14+15360];
	ld.global.f64 	%fd61, [%rd14+20480];
	ld.global.f64 	%fd62, [%rd14+25600];
	ld.global.f64 	%fd63, [%rd14+30720];
	ld.global.f64 	%fd64, [%rd14+35840];
	add.f64 	%fd65, %fd378, %fd57;
	add.f64 	%fd66, %fd65, %fd58;
	add.f64 	%fd67, %fd66, %fd59;
	add.f64 	%fd68, %fd67, %fd60;
	add.f64 	%fd69, %fd68, %fd61;
	add.f64 	%fd70, %fd69, %fd62;
	add.f64 	%fd71, %fd70, %fd63;
	add.f64 	%fd378, %fd71, %fd64;
	sub.s32 	%r55, %r51, %r279;
	setp.lt.u32 	%p4, %r55, 5120;
	@%p4 bra 	$L__BB8_46;
	add.s32 	%r279, %r279, 5120;
	setp.le.u32 	%p5, %r279, %r22;
	@%p5 bra 	$L__BB8_30;
$L__BB8_32:
	setp.le.u32 	%p6, %r51, %r279;
	sub.s32 	%r56, %r51, %r279;
	setp.ge.s32 	%p7, %r21, %r56;
	or.pred  	%p8, %p6, %p7;
	@%p8 bra 	$L__BB8_46;
	not.b32 	%r58, %r21;
	add.s32 	%r59, %r51, %r58;
	sub.s32 	%r60, %r59, %r279;
	mul.hi.u32 	%r61, %r60, -858993459;
	shr.u32 	%r62, %r61, 9;
	add.s32 	%r26, %r62, 1;
	and.b32  	%r27, %r26, 15;
	setp.lt.u32 	%p9, %r60, 9600;
	mov.u32 	%r284, %r21;
	@%p9 bra 	$L__BB8_37;
	or.b32  	%r282, %r21, 5120;
	add.s32 	%r281, %r21, %r279;
	and.b32  	%r63, %r26, 16777200;
	neg.s32 	%r280, %r63;
$L__BB8_35:
	.pragma "nounroll";
	mul.wide.u32 	%rd15, %r281, 8;
	add.s64 	%rd16, %rd2, %rd15;
	ld.global.f64 	%fd73, [%rd16];
	add.f64 	%fd74, %fd378, %fd73;
	add.s32 	%r64, %r281, 640;
	mul.wide.u32 	%rd17, %r64, 8;
	add.s64 	%rd18, %rd2, %rd17;
	ld.global.f64 	%fd75, [%rd18];
	add.f64 	%fd76, %fd74, %fd75;
	add.s32 	%r65, %r281, 1280;
	mul.wide.u32 	%rd19, %r65, 8;
	add.s64 	%rd20, %rd2, %rd19;
	ld.global.f64 	%fd77, [%rd20];
	add.f64 	%fd78, %fd76, %fd77;
	add.s32 	%r66, %r281, 1920;
	mul.wide.u32 	%rd21, %r66, 8;
	add.s64 	%rd22, %rd2, %rd21;
	ld.global.f64 	%fd79, [%rd22];
	add.f64 	%fd80, %fd78, %fd79;
	add.s32 	%r67, %r281, 2560;
	mul.wide.u32 	%rd23, %r67, 8;
	add.s64 	%rd24, %rd2, %rd23;
	ld.global.f64 	%fd81, [%rd24];
	add.f64 	%fd82, %fd80, %fd81;
	add.s32 	%r68, %r281, 3200;
	mul.wide.u32 	%rd25, %r68, 8;
	add.s64 	%rd26, %rd2, %rd25;
	ld.global.f64 	%fd83, [%rd26];
	add.f64 	%fd84, %fd82, %fd83;
	add.s32 	%r69, %r281, 3840;
	mul.wide.u32 	%rd27, %r69, 8;
	add.s64 	%rd28, %rd2, %rd27;
	ld.global.f64 	%fd85, [%rd28];
	add.f64 	%fd86, %fd84, %fd85;
	add.s32 	%r70, %r281, 4480;
	mul.wide.u32 	%rd29, %r70, 8;
	add.s64 	%rd30, %rd2, %rd29;
	ld.global.f64 	%fd87, [%rd30];
	add.f64 	%fd88, %fd86, %fd87;
	add.s32 	%r71, %r281, 5120;
	mul.wide.u32 	%rd31, %r71, 8;
	add.s64 	%rd32, %rd2, %rd31;
	ld.global.f64 	%fd89, [%rd32];
	add.f64 	%fd90, %fd88, %fd89;
	add.s32 	%r72, %r281, 5760;
	mul.wide.u32 	%rd33, %r72, 8;
	add.s64 	%rd34, %rd2, %rd33;
	ld.global.f64 	%fd91, [%rd34];
	add.f64 	%fd92, %fd90, %fd91;
	add.s32 	%r73, %r281, 6400;
	mul.wide.u32 	%rd35, %r73, 8;
	add.s64 	%rd36, %rd2, %rd35;
	ld.global.f64 	%fd93, [%rd36];
	add.f64 	%fd94, %fd92, %fd93;
	add.s32 	%r74, %r281, 7040;
	mul.wide.u32 	%rd37, %r74, 8;
	add.s64 	%rd38, %rd2, %rd37;
	ld.global.f64 	%fd95, [%rd38];
	add.f64 	%fd96, %fd94, %fd95;
	add.s32 	%r75, %r281, 7680;
	mul.wide.u32 	%rd39, %r75, 8;
	add.s64 	%rd40, %rd2, %rd39;
	ld.global.f64 	%fd97, [%rd40];
	add.f64 	%fd98, %fd96, %fd97;
	add.s32 	%r76, %r281, 8320;
	mul.wide.u32 	%rd41, %r76, 8;
	add.s64 	%rd42, %rd2, %rd41;
	ld.global.f64 	%fd99, [%rd42];
	add.f64 	%fd100, %fd98, %fd99;
	add.s32 	%r77, %r281, 8960;
	mul.wide.u32 	%rd43, %r77, 8;
	add.s64 	%rd44, %rd2, %rd43;
	ld.global.f64 	%fd101, [%rd44];
	add.f64 	%fd102, %fd100, %fd101;
	add.s32 	%r78, %r281, 9600;
	mul.wide.u32 	%rd45, %r78, 8;
	add.s64 	%rd46, %rd2, %rd45;
	ld.global.f64 	%fd103, [%rd46];
	add.f64 	%fd378, %fd102, %fd103;
	add.s32 	%r282, %r282, 10240;
	add.s32 	%r281, %r281, 10240;
	add.s32 	%r280, %r280, 16;
	setp.ne.s32 	%p10, %r280, 0;
	@%p10 bra 	$L__BB8_35;
	add.s32 	%r284, %r282, -5120;
$L__BB8_37:
	setp.eq.s32 	%p11, %r27, 0;
	@%p11 bra 	$L__BB8_46;
	and.b32  	%r39, %r26, 7;
	setp.lt.u32 	%p12, %r27, 8;
	@%p12 bra 	$L__BB8_40;
	add.s32 	%r79, %r284, %r279;
	mul.wide.u32 	%rd47, %r79, 8;
	add.s64 	%rd48, %rd2, %rd47;
	ld.global.f64 	%fd105, [%rd48];
	add.f64 	%fd106, %fd378, %fd105;
	add.s32 	%r80, %r79, 640;
	mul.wide.u32 	%rd49, %r80, 8;
	add.s64 	%rd50, %rd2, %rd49;
	ld.global.f64 	%fd107, [%rd50];
	add.f64 	%fd108, %fd106, %fd107;
	add.s32 	%r81, %r79, 1280;
	mul.wide.u32 	%rd51, %r81, 8;
	add.s64 	%rd52, %rd2, %rd51;
	ld.global.f64 	%fd109, [%rd52];
	add.f64 	%fd110, %fd108, %fd109;
	add.s32 	%r82, %r79, 1920;
	mul.wide.u32 	%rd53, %r82, 8;
	add.s64 	%rd54, %rd2, %rd53;
	ld.global.f64 	%fd111, [%rd54];
	add.f64 	%fd112, %fd110, %fd111;
	add.s32 	%r83, %r79, 2560;
	mul.wide.u32 	%rd55, %r83, 8;
	add.s64 	%rd56, %rd2, %rd55;
	ld.global.f64 	%fd113, [%rd56];
	add.f64 	%fd114, %fd112, %fd113;
	add.s32 	%r84, %r79, 3200;
	mul.wide.u32 	%rd57, %r84, 8;
	add.s64 	%rd58, %rd2, %rd57;
	ld.global.f64 	%fd115, [%rd58];
	add.f64 	%fd116, %fd114, %fd115;
	add.s32 	%r85, %r79, 3840;
	mul.wide.u32 	%rd59, %r85, 8;
	add.s64 	%rd60, %rd2, %rd59;
	ld.global.f64 	%fd117, [%rd60];
	add.f64 	%fd118, %fd116, %fd117;
	add.s32 	%r86, %r79, 4480;
	mul.wide.u32 	%rd61, %r86, 8;
	add.s64 	%rd62, %rd2, %rd61;
	ld.global.f64 	%fd119, [%rd62];
	add.f64 	%fd378, %fd118, %fd119;
	add.s32 	%r284, %r284, 5120;
$L__BB8_40:
	setp.eq.s32 	%p13, %r39, 0;
	@%p13 bra 	$L__BB8_46;
	and.b32  	%r42, %r26, 3;
	setp.lt.u32 	%p14, %r39, 4;
	@%p14 bra 	$L__BB8_43;
	add.s32 	%r87, %r284, %r279;
	mul.wide.u32 	%rd63, %r87, 8;
	add.s64 	%rd64, %rd2, %rd63;
	ld.global.f64 	%fd121, [%rd64];
	add.f64 	%fd122, %fd378, %fd121;
	add.s32 	%r88, %r87, 640;
	mul.wide.u32 	%rd65, %r88, 8;
	add.s64 	%rd66, %rd2, %rd65;
	ld.global.f64 	%fd123, [%rd66];
	add.f64 	%fd124, %fd122, %fd123;
	add.s32 	%r89, %r87, 1280;
	mul.wide.u32 	%rd67, %r89, 8;
	add.s64 	%rd68, %rd2, %rd67;
	ld.global.f64 	%fd125, [%rd68];
	add.f64 	%fd126, %fd124, %fd125;
	add.s32 	%r90, %r87, 1920;
	mul.wide.u32 	%rd69, %r90, 8;
	add.s64 	%rd70, %rd2, %rd69;
	ld.global.f64 	%fd127, [%rd70];
	add.f64 	%fd378, %fd126, %fd127;
	add.s32 	%r284, %r284, 2560;
$L__BB8_43:
	setp.eq.s32 	%p15, %r42, 0;
	@%p15 bra 	$L__BB8_46;
	add.s32 	%r287, %r284, %r279;
	neg.s32 	%r286, %r42;
$L__BB8_45:
	.pragma "nounroll";
	mul.wide.u32 	%rd71, %r287, 8;
	add.s64 	%rd72, %rd2, %rd71;
	ld.global.f64 	%fd128, [%rd72];
	add.f64 	%fd378, %fd378, %fd128;
	add.s32 	%r287, %r287, 640;
	add.s32 	%r286, %r286, 1;
	setp.ne.s32 	%p16, %r286, 0;
	@%p16 bra 	$L__BB8_45;
$L__BB8_46:
	// begin inline asm
	mov.u32 %r91, %laneid;
	// end inline asm
	mov.b64 	%rd73, %fd378;
	mov.b64 	{%r93, %r98}, %rd73;
	mov.b32 	%r99, 1;
	mov.b32 	%r140, 31;
	mov.b32 	%r141, -1;
	// begin inline asm
	shfl.sync.down.b32 %r92, %r93, %r99, %r140, %r141;
	// end inline asm
	// begin inline asm
	shfl.sync.down.b32 %r97, %r98, %r99, %r140, %r141;
	// end inline asm
	mov.b64 	%rd74, {%r92, %r97};
	mov.b64 	%fd129, %rd74;
	setp.gt.s32 	%p17, %r91, 30;
	add.f64 	%fd130, %fd378, %fd129;
	selp.f64 	%fd131, %fd378, %fd130, %p17;
	mov.b64 	%rd75, %fd131;
	mov.b64 	{%r103, %r108}, %rd75;
	mov.b32 	%r109, 2;
	// begin inline asm
	shfl.sync.down.b32 %r102, %r103, %r109, %r140, %r141;
	// end inline asm
	// begin inline asm
	shfl.sync.down.b32 %r107, %r108, %r109, %r140, %r141;
	// end inline asm
	mov.b64 	%rd76, {%r102, %r107};
	mov.b64 	%fd132, %rd76;
	setp.gt.s32 	%p18, %r91, 29;
	add.f64 	%fd133, %fd131, %fd132;
	selp.f64 	%fd134, %fd131, %fd133, %p18;
	mov.b64 	%rd77, %fd134;
	mov.b64 	{%r113, %r118}, %rd77;
	mov.b32 	%r119, 4;
	// begin inline asm
	shfl.sync.down.b32 %r112, %r113, %r119, %r140, %r141;
	// end inline asm
	// begin inline asm
	shfl.sync.down.b32 %r117, %r118, %r119, %r140, %r141;
	// end inline asm
	mov.b64 	%rd78, {%r112, %r117};
	mov.b64 	%fd135, %rd78;
	setp.gt.s32 	%p19, %r91, 27;
	add.f64 	%fd136, %fd134, %fd135;
	selp.f64 	%fd137, %fd134, %fd136, %p19;
	mov.b64 	%rd79, %fd137;
	mov.b64 	{%r123, %r128}, %rd79;
	mov.b32 	%r129, 8;
	// begin inline asm
	shfl.sync.down.b32 %r122, %r123, %r129, %r140, %r141;
	// end inline asm
	// begin inline asm
	shfl.sync.down.b32 %r127, %r128, %r129, %r140, %r141;
	// end inline asm
	mov.b64 	%rd80, {%r122, %r127};
	mov.b64 	%fd138, %rd80;
	setp.gt.s32 	%p20, %r91, 23;
	add.f64 	%fd139, %fd137, %fd138;
	selp.f64 	%fd140, %fd137, %fd139, %p20;
	mov.b64 	%rd81, %fd140;
	mov.b64 	{%r133, %r138}, %rd81;
	mov.b32 	%r139, 16;
	// begin inline asm
	shfl.sync.down.b32 %r132, %r133, %r139, %r140, %r141;
	// end inline asm
	// begin inline asm
	shfl.sync.down.b32 %r137, %r138, %r139, %r140, %r141;
	// end inline asm
	mov.b64 	%rd82, {%r132, %r137};
	mov.b64 	%fd141, %rd82;
	setp.gt.s32 	%p21, %r91, 15;
	add.f64 	%fd38, %fd140, %fd141;
	selp.f64 	%fd379, %fd140, %fd38, %p21;
	setp.ne.s32 	%p22, %r91, 0;
	@%p22 bra 	$L__BB8_48;
	shr.u32 	%r142, %r21, 2;
	and.b32  	%r143, %r142, 248;
	mov.u32 	%r144, _ZZN3cub18CUB_300001_SM_10006detail6reduce28DeviceReduceSingleTileKernelINS2_10policy_hubIdjN4cuda3std3__44plusIdEEE10Policy1000EN6thrust24THRUST_300001_SM_1000_NS6detail15normal_iteratorINSD_10device_ptrIdEEEEPdjS9_ddNS7_10__identityEEEvT0_T1_T2_T3_T4_T6_E12temp_storage;
	add.s32 	%r145, %r144, %r143;
	st.shared.f64 	[%r145+24], %fd38;
$L__BB8_48:
	bar.sync 	0;
	setp.ne.s32 	%p23, %r21, 0;
	@%p23 bra 	$L__BB8_50;
	ld.shared.f64 	%fd142, [_ZZN3cub18CUB_300001_SM_10006detail6reduce28DeviceReduceSingleTileKernelINS2_10policy_hubIdjN4cuda3std3__44plusIdEEE10Policy1000EN6thrust24THRUST_300001_SM_1000_NS6detail15normal_iteratorINSD_10device_ptrIdEEEEPdjS9_ddNS7_10__identityEEEvT0_T1_T2_T3_T4_T6_E12temp_storage+32];
	add.f64 	%fd143, %fd379, %fd142;
	ld.shared.f64 	%fd144, [_ZZN3cub18CUB_300001_SM_10006detail6reduce28DeviceReduceSingleTileKernelINS2_10policy_hubIdjN4cuda3std3__44plusIdEEE10Policy1000EN6thrust24THRUST_300001_SM_1000_NS6detail15normal_iteratorINSD_10device_ptrIdEEEEPdjS9_ddNS7_10__identityEEEvT0_T1_T2_T3_T4_T6_E12temp_storage+40];
	add.f64 	%fd145, %fd143, %fd144;
	ld.shared.f64 	%fd146, [_ZZN3cub18CUB_300001_SM_10006detail6reduce28DeviceReduceSingleTileKernelINS2_10policy_hubIdjN4cuda3std3__44plusIdEEE10Policy1000EN6thrust24THRUST_300001_SM_1000_NS6detail15normal_iteratorINSD_10device_ptrIdEEEEPdjS9_ddNS7_10__identityEEEvT0_T1_T2_T3_T4_T6_E12temp_storage+48];
	add.f64 	%fd147, %fd145, %fd146;
	ld.shared.f64 	%fd148, [_ZZN3cub18CUB_300001_SM_10006detail6reduce28DeviceReduceSingleTileKernelINS2_10policy_hubIdjN4cuda3std3__44plusIdEEE10Policy1000EN6thrust24THRUST_300001_SM_1000_NS6detail15normal_iteratorINSD_10device_ptrIdEEEEPdjS9_ddNS7_10__identityEEEvT0_T1_T2_T3_T4_T6_E12temp_storage+56];
	add.f64 	%fd149, %fd147, %fd148;
	ld.shared.f64 	%fd150, [_ZZN3cub18CUB_300001_SM_10006detail6reduce28DeviceReduceSingleTileKernelINS2_10policy_hubIdjN4cuda3std3__44plusIdEEE10Policy1000EN6thrust24THRUST_300001_SM_1000_NS6detail15normal_iteratorINSD_10device_ptrIdEEEEPdjS9_ddNS7_10__identityEEEvT0_T1_T2_T3_T4_T6_E12temp_storage+64];
	add.f64 	%fd151, %fd149, %fd150;
	ld.shared.f64 	%fd152, [_ZZN3cub18CUB_300001_SM_10006detail6reduce28DeviceReduceSingleTileKernelINS2_10policy_hubIdjN4cuda3std3__44plusIdEEE10Policy1000EN6thrust24THRUST_300001_SM_1000_NS6detail15normal_iteratorINSD_10device_ptrIdEEEEPdjS9_ddNS7_10__identityEEEvT0_T1_T2_T3_T4_T6_E12temp_storage+72];
	add.f64 	%fd153, %fd151, %fd152;
	ld.shared.f64 	%fd154, [_ZZN3cub18CUB_300001_SM_10006detail6reduce28DeviceReduceSingleTileKernelINS2_10policy_hubIdjN4cuda3std3__44plusIdEEE10Policy1000EN6thrust24THRUST_300001_SM_1000_NS6detail15normal_iteratorINSD_10device_ptrIdEEEEPdjS9_ddNS7_10__identityEEEvT0_T1_T2_T3_T4_T6_E12temp_storage+80];
	add.f64 	%fd155, %fd153, %fd154;
	ld.shared.f64 	%fd156, [_ZZN3cub18CUB_300001_SM_10006detail6reduce28DeviceReduceSingleTileKernelINS2_10policy_hubIdjN4cuda3std3__44plusIdEEE10Policy1000EN6thrust24THRUST_300001_SM_1000_NS6detail15normal_iteratorINSD_10device_ptrIdEEEEPdjS9_ddNS7_10__identityEEEvT0_T1_T2_T3_T4_T6_E12temp_storage+88];
	add.f64 	%fd157, %fd155, %fd156;
	ld.shared.f64 	%fd158, [_ZZN3cub18CUB_300001_SM_10006detail6reduce28DeviceReduceSingleTileKernelINS2_10policy_hubIdjN4cuda3std3__44plusIdEEE10Policy1000EN6thrust24THRUST_300001_SM_1000_NS6detail15normal_iteratorINSD_10device_ptrIdEEEEPdjS9_ddNS7_10__identityEEEvT0_T1_T2_T3_T4_T6_E12temp_storage+96];
	add.f64 	%fd159, %fd157, %fd158;
	ld.shared.f64 	%fd160, [_ZZN3cub18CUB_300001_SM_10006detail6reduce28DeviceReduceSingleTileKernelINS2_10policy_hubIdjN4cuda3std3__44plusIdEEE10Policy1000EN6thrust24THRUST_300001_SM_1000_NS6detail15normal_iteratorINSD_10device_ptrIdEEEEPdjS9_ddNS7_10__identityEEEvT0_T1_T2_T3_T4_T6_E12temp_storage+104];
	add.f64 	%fd161, %fd159, %fd160;
	ld.shared.f64 	%fd162, [_ZZN3cub18CUB_300001_SM_10006detail6reduce28DeviceReduceSingleTileKernelINS2_10policy_hubIdjN4cuda3std3__44plusIdEEE10Policy1000EN6thrust24THRUST_300001_SM_1000_NS6detail15normal_iteratorINSD_10device_ptrIdEEEEPdjS9_ddNS7_10__identityEEEvT0_T1_T2_T3_T4_T6_E12temp_storage+112];
	add.f64 	%fd163, %fd161, %fd162;
	ld.shared.f64 	%fd164, [_ZZN3cub18CUB_300001_SM_10006detail6reduce28DeviceReduceSingleTileKernelINS2_10policy_hubIdjN4cuda3std3__44plusIdEEE10Policy1000EN6thrust24THRUST_300001_SM_1000_NS6detail15normal_iteratorINSD_10device_ptrIdEEEEPdjS9_ddNS7_10__identityEEEvT0_T1_T2_T3_T4_T6_E12temp_storage+120];
	add.f64 	%fd165, %fd163, %fd164;
	ld.shared.f64 	%fd166, [_ZZN3cub18CUB_300001_SM_10006detail6reduce28DeviceReduceSingleTileKernelINS2_10policy_hubIdjN4cuda3std3__44plusIdEEE10Policy1000EN6thrust24THRUST_300001_SM_1000_NS6detail15normal_iteratorINSD_10device_ptrIdEEEEPdjS9_ddNS7_10__identityEEEvT0_T1_T2_T3_T4_T6_E12temp_storage+128];
	add.f64 	%fd167, %fd165, %fd166;
	ld.shared.f64 	%fd168, [_ZZN3cub18CUB_300001_SM_10006detail6reduce28DeviceReduceSingleTileKernelINS2_10policy_hubIdjN4cuda3std3__44plusIdEEE10Policy1000EN6thrust24THRUST_300001_SM_1000_NS6detail15normal_iteratorINSD_10device_ptrIdEEEEPdjS9_ddNS7_10__identityEEEvT0_T1_T2_T3_T4_T6_E12temp_storage+136];
	add.f64 	%fd169, %fd167, %fd168;
	ld.shared.f64 	%fd170, [_ZZN3cub18CUB_300001_SM_10006detail6reduce28DeviceReduceSingleTileKernelINS2_10policy_hubIdjN4cuda3std3__44plusIdEEE10Policy1000EN6thrust24THRUST_300001_SM_1000_NS6detail15normal_iteratorINSD_10device_ptrIdEEEEPdjS9_ddNS7_10__identityEEEvT0_T1_T2_T3_T4_T6_E12temp_storage+144];
	add.f64 	%fd171, %fd169, %fd170;
	ld.shared.f64 	%fd172, [_ZZN3cub18CUB_300001_SM_10006detail6reduce28DeviceReduceSingleTileKernelINS2_10policy_hubIdjN4cuda3std3__44plusIdEEE10Policy1000EN6thrust24THRUST_300001_SM_1000_NS6detail15normal_iteratorINSD_10device_ptrIdEEEEPdjS9_ddNS7_10__identityEEEvT0_T1_T2_T3_T4_T6_E12temp_storage+152];
	add.f64 	%fd173, %fd171, %fd172;
	ld.shared.f64 	%fd174, [_ZZN3cub18CUB_300001_SM_10006detail6reduce28DeviceReduceSingleTileKernelINS2_10policy_hubIdjN4cuda3std3__44plusIdEEE10Policy1000EN6thrust24THRUST_300001_SM_1000_NS6detail15normal_iteratorINSD_10device_ptrIdEEEEPdjS9_ddNS7_10__identityEEEvT0_T1_T2_T3_T4_T6_E12temp_storage+160];
	add.f64 	%fd175, %fd173, %fd174;
	ld.shared.f64 	%fd176, [_ZZN3cub18CUB_300001_SM_10006detail6reduce28DeviceReduceSingleTileKernelINS2_10policy_hubIdjN4cuda3std3__44plusIdEEE10Policy1000EN6thrust24THRUST_300001_SM_1000_NS6detail15normal_iteratorINSD_10device_ptrIdEEEEPdjS9_ddNS7_10__identityEEEvT0_T1_T2_T3_T4_T6_E12temp_storage+168];
	add.f64 	%fd177, %fd175, %fd176;
	ld.shared.f64 	%fd178, [_ZZN3cub18CUB_300001_SM_10006detail6reduce28DeviceReduceSingleTileKernelINS2_10policy_hubIdjN4cuda3std3__44plusIdEEE10Policy1000EN6thrust24THRUST_300001_SM_1000_NS6detail15normal_iteratorINSD_10device_ptrIdEEEEPdjS9_ddNS7_10__identityEEEvT0_T1_T2_T3_T4_T6_E12temp_storage+176];
	add.f64 	%fd379, %fd177, %fd178;
$L__BB8_50:
	mov.u32 	%r269, %tid.x;
	setp.ne.s32 	%p69, %r269, 0;
	@%p69 bra 	$L__BB8_52;
	add.f64 	%fd357, %fd42, %fd379;
	st.global.f64 	[%rd1], %fd357;
$L__BB8_52:
	ret;

}
	// .globl	_ZN3cub18CUB_300001_SM_10006detail6reduce18DeviceReduceKernelINS2_10policy_hubIdjN4cuda3std3__44plusIdEEE10Policy1000EN6thrust24THRUST_300001_SM_1000_NS6detail15normal_iteratorINSD_10device_ptrIdEEEEjS9_dNS7_10__identityEEEvT0_PT3_T1_NS0_13GridEvenShareISN_EET2_T4_
.visible .entry _ZN3cub18CUB_300001_SM_10006detail6reduce18DeviceReduceKernelINS2_10policy_hubIdjN4cuda3std3__44plusIdEEE10Policy1000EN6thrust24THRUST_300001_SM_1000_NS6detail15normal_iteratorINSD_10device_ptrIdEEEEjS9_dNS7_10__identityEEEvT0_PT3_T1_NS0_13GridEvenShareISN_EET2_T4_(
	.param .align 8 .b8 _ZN3cub18CUB_300001_SM_10006detail6reduce18DeviceReduceKernelINS2_10policy_hubIdjN4cuda3std3__44plusIdEEE10Policy1000EN6thrust24THRUST_300001_SM_1000_NS6detail15normal_iteratorINSD_10device_ptrIdEEEEjS9_dNS7_10__identityEEEvT0_PT3_T1_NS0_13GridEvenShareISN_EET2_T4__param_0[8],
	.param .u64 .ptr .align 1 _ZN3cub18CUB_300001_SM_10006detail6reduce18DeviceReduceKernelINS2_10policy_hubIdjN4cuda3std3__44plusIdEEE10Policy1000EN6thrust24THRUST_300001_SM_1000_NS6detail15normal_iteratorINSD_10device_ptrIdEEEEjS9_dNS7_10__identityEEEvT0_PT3_T1_NS0_13GridEvenShareISN_EET2_T4__param_1,
	.param .u32 _ZN3cub18CUB_300001_SM_10006detail6reduce18DeviceReduceKernelINS2_10policy_hubIdjN4cuda3std3__44plusIdEEE10Policy1000EN6thrust24THRUST_300001_SM_1000_NS6detail15normal_iteratorINSD_10device_ptrIdEEEEjS9_dNS7_10__identityEEEvT0_PT3_T1_NS0_13GridEvenShareISN_EET2_T4__param_2,
	.param .align 4 .b8 _ZN3cub18CUB_300001_SM_10006detail6reduce18DeviceReduceKernelINS2_10policy_hubIdjN4cuda3std3__44plusIdEEE10Policy1000EN6thrust24THRUST_300001_SM_1000_NS6detail15normal_iteratorINSD_10device_ptrIdEEEEjS9_dNS7_10__identityEEEvT0_PT3_T1_NS0_13GridEvenShareISN_EET2_T4__param_3[40],
	.param .align 1 .b8 _ZN3cub18CUB_300001_SM_10006detail6reduce18DeviceReduceKernelINS2_10policy_hubIdjN4cuda3std3__44plusIdEEE10Policy1000EN6thrust24THRUST_300001_SM_1000_NS6detail15normal_iteratorINSD_10device_ptrIdEEEEjS9_dNS7_10__identityEEEvT0_PT3_T1_NS0_13GridEvenShareISN_EET2_T4__param_4[1],
	.param .align 1 .b8 _ZN3cub18CUB_300001_SM_10006detail6reduce18DeviceReduceKernelINS2_10policy_hubIdjN4cuda3std3__44plusIdEEE10Policy1000EN6thrust24THRUST_300001_SM_1000_NS6detail15normal_iteratorINSD_10device_ptrIdEEEEjS9_dNS7_10__identityEEEvT0_PT3_T1_NS0_13GridEvenShareISN_EET2_T4__param_5[1]
)
.maxntid 640
{
	.reg .pred 	%p<69>;
	.reg .b16 	%rs<4>;
	.reg .b32 	%r<356>;
	.reg .b64 	%rd<160>;
	.reg .b64 	%fd<376>;
	// demoted variable
	.shared .align 8 .b8 _ZZN3cub18CUB_300001_SM_10006detail6reduce18DeviceReduceKernelINS2_10policy_hubIdjN4cuda3std3__44plusIdEEE10Policy1000EN6thrust24THRUST_300001_SM_1000_NS6detail15normal_iteratorINSD_10device_ptrIdEEEEjS9_dNS7_10__identityEEEvT0_PT3_T1_NS0_13GridEvenShareISN_EET2_T4_E12temp_storage[192];
	ld.param.u32 	%r1, [_ZN3cub18CUB_300001_SM_10006detail6reduce18DeviceReduceKernelINS2_10policy_hubIdjN4cuda3std3__44plusIdEEE10Policy1000EN6thrust24THRUST_300001_SM_1000_NS6detail15normal_iteratorINSD_10device_ptrIdEEEEjS9_dNS7_10__identityEEEvT0_PT3_T1_NS0_13GridEvenShareISN_EET2_T4__param_3+20];
	ld.param.u32 	%r2, [_ZN3cub18CUB_300001_SM_10006detail6reduce18DeviceReduceKernelINS2_10policy_hubIdjN4cuda3std3__44plusIdEEE10Policy1000EN6thrust24THRUST_300001_SM_1000_NS6detail15normal_iteratorINSD_10device_ptrIdEEEEjS9_dNS7_10__identityEEEvT0_PT3_T1_NS0_13GridEvenShareISN_EET2_T4__param_3+24];
	ld.param.u64 	%rd3, [_ZN3cub18CUB_300001_SM_10006detail6reduce18DeviceReduceKernelINS2_10policy_hubIdjN4cuda3std3__44plusIdEEE10Policy1000EN6thrust24THRUST_300001_SM_1000_NS6detail15normal_iteratorINSD_10device_ptrIdEEEEjS9_dNS7_10__identityEEEvT0_PT3_T1_NS0_13GridEvenShareISN_EET2_T4__param_0];
	cvta.to.global.u64 	%rd1, %rd3;
	mov.u32 	%r3, %ctaid.x;
	mul.lo.s32 	%r4, %r2, 5120;
	mul.lo.s32 	%r347, %r3, 5120;
	sub.s32 	%r6, %r1, %r347;
	setp.gt.u32 	%p1, %r6, 5119;
	@%p1 bra 	$L__BB9_26;
	mov.u32 	%r7, %tid.x;
	setp.ge.u32 	%p23, %r7, %r6;
	mov.f64 	%fd364, 0d0000000000000000;
	mov.u32 	%r338, %r7;
	@%p23 bra 	$L__BB9_3;
	add.s32 	%r181, %r347, %r7;
	mul.wide.u32 	%rd76, %r181, 8;
	add.s64 	%rd77, %rd1, %rd76;
	ld.global.f64 	%fd364, [%rd77];
	add.s32 	%r338, %r7, 640;
$L__BB9_3:
	setp.ge.u32 	%p24, %r338, %r6;
	@%p24 bra 	$L__BB9_17;
	not.b32 	%r182, %r338;
	add.s32 	%r183, %r1, %r182;
	sub.s32 	%r184, %r183, %r347;
	mul.hi.u32 	%r185, %r184, -858993459;
	shr.u32 	%r186, %r185, 9;
	add.s32 	%r10, %r186, 1;
	and.b32  	%r11, %r10, 15;
	setp.lt.u32 	%p25, %r184, 9600;
	@%p25 bra 	$L__BB9_8;
	add.s32 	%r337, %r338, 5120;
	add.s32 	%r336, %r338, %r347;
	and.b32  	%r187, %r10, 16777200;
	neg.s32 	%r335, %r187;
$L__BB9_6:
	.pragma "nounroll";
	mul.wide.u32 	%rd78, %r336, 8;
	add.s64 	%rd79, %rd1, %rd78;
	ld.global.f64 	%fd179, [%rd79];
	add.f64 	%fd180, %fd364, %fd179;
	add.s32 	%r188, %r336, 640;
	mul.wide.u32 	%rd80, %r188, 8;
	add.s64 	%rd81, %rd1, %rd80;
	ld.global.f64 	%fd181, [%rd81];
	add.f64 	%fd182, %fd180, %fd181;
	add.s32 	%r189, %r336, 1280;
	mul.wide.u32 	%rd82, %r189, 8;
	add.s64 	%rd83, %rd1, %rd82;
	ld.global.f64 	%fd183, [%rd83];
	add.f64 	%fd184, %fd182, %fd183;
	add.s32 	%r190, %r336, 1920;
	mul.wide.u32 	%rd84, %r190, 8;
	add.s64 	%rd85, %rd1, %rd84;
	ld.global.f64 	%fd185, [%rd85];
	add.f64 	%fd186, %fd184, %fd185;
	add.s32 	%r191, %r336, 2560;
	mul.wide.u32 	%rd86, %r191, 8;
	add.s64 	%rd87, %rd1, %rd86;
	ld.global.f64 	%fd187, [%rd87];
	add.f64 	%fd188, %fd186, %fd187;
	add.s32 	%r192, %r336, 3200;
	mul.wide.u32 	%rd88, %r192, 8;
	add.s64 	%rd89, %rd1, %rd88;
	ld.global.f64 	%fd189, [%rd89];
	add.f64 	%fd190, %fd188, %fd189;
	add.s32 	%r193, %r336, 3840;
	mul.wide.u32 	%rd90, %r193, 8;
	add.s64 	%rd91, %rd1, %rd90;
	ld.global.f64 	%fd191, [%rd91];
	add.f64 	%fd192, %fd190, %fd191;
	add.s32 	%r194, %r336, 4480;
	mul.wide.u32 	%rd92, %r194, 8;
	add.s64 	%rd93, %rd1, %rd92;
	ld.global.f64 	%fd193, [%rd93];
	add.f64 	%fd194, %fd192, %fd193;
	add.s32 	%r195, %r336, 5120;
	mul.wide.u32 	%rd94, %r195, 8;
	add.s64 	%rd95, %rd1, %rd94;
	ld.global.f64 	%fd195, [%rd95];
	add.f64 	%fd196, %fd194, %fd195;
	add.s32 	%r196, %r336, 5760;
	mul.wide.u32 	%rd96, %r196, 8;
	add.s64 	%rd97, %rd1, %rd96;
	ld.global.f64 	%fd197, [%rd97];
	add.f64 	%fd198, %fd196, %fd197;
	add.s32 	%r197, %r336, 6400;
	mul.wide.u32 	%rd98, %r197, 8;
	add.s64 	%rd99, %rd1, %rd98;
	ld.global.f64 	%fd199, [%rd99];
	add.f64 	%fd200, %fd198, %fd199;
	add.s32 	%r198, %r336, 7040;
	mul.wide.u32 	%rd100, %r198, 8;
	add.s64 	%rd101, %rd1, %rd100;
	ld.global.f64 	%fd201, [%rd101];
	add.f64 	%fd202, %fd200, %fd201;
	add.s32 	%r199, %r336, 7680;
	mul.wide.u32 	%rd102, %r199, 8;
	add.s64 	%rd103, %rd1, %rd102;
	ld.global.f64 	%fd203, [%rd103];
	add.f64 	%fd204, %fd202, %fd203;
	add.s32 	%r200, %r336, 8320;
	mul.wide.u32 	%rd104, %r200, 8;
	add.s64 	%rd105, %rd1, %rd104;
	ld.global.f64 	%fd205, [%rd105];
	add.f64 	%fd206, %fd204, %fd205;
	add.s32 	%r201, %r336, 8960;
	mul.wide.u32 	%rd106, %r201, 8;
	add.s64 	%rd107, %rd1, %rd106;
	ld.global.f64 	%fd207, [%rd107];
	add.f64 	%fd208, %fd206, %fd207;
	add.s32 	%r202, %r336, 9600;
	mul.wide.u32 	%rd108, %r202, 8;
	add.s64 	%rd109, %rd1, %rd108;
	ld.global.f64 	%fd209, [%rd109];
	add.f64 	%fd364, %fd208, %fd209;
	add.s32 	%r337, %r337, 10240;
	add.s32 	%r336, %r336, 10240;
	add.s32 	%r335, %r335, 16;
	setp.ne.s32 	%p26, %r335, 0;
	@%p26 bra 	$L__BB9_6;
	add.s32 	%r338, %r337, -5120;
$L__BB9_8:
	setp.eq.s32 	%p27, %r11, 0;
	@%p27 bra 	$L__BB9_17;
	and.b32  	%r23, %r10, 7;
	setp.lt.u32 	%p28, %r11, 8;
	@%p28 bra 	$L__BB9_11;
	add.s32 	%r203, %r338, %r347;
	mul.wide.u32 	%rd110, %r203, 8;
	add.s64 	%rd111, %rd1, %rd110;
	ld.global.f64 	%fd211, [%rd111];
	add.f64 	%fd212, %fd364, %fd211;
	add.s32 	%r204, %r203, 640;
	mul.wide.u32 	%rd112, %r204, 8;
	add.s64 	%rd113, %rd1, %rd112;
	ld.global.f64 	%fd213, [%rd113];
	add.f64 	%fd214, %fd212, %fd213;
	add.s32 	%r205, %r203, 1280;
	mul.wide.u32 	%rd114, %r205, 8;
	add.s64 	%rd115, %rd1, %rd114;
	ld.global.f64 	%fd215, [%rd115];
	add.f64 	%fd216, %fd214, %fd215;
	add.s32 	%r206, %r203, 1920;
	mul.wide.u32 	%rd116, %r206, 8;
	add.s64 	%rd117, %rd1, %rd116;
	ld.global.f64 	%fd217, [%rd117];
	add.f64 	%fd218, %fd216, %fd217;
	add.s32 	%r207, %r203, 2560;
	mul.wide.u32 	%rd118, %r207, 8;
	add.s64 	%rd119, %rd1, %rd118;
	ld.global.f64 	%fd219, [%rd119];
	add.f64 	%fd220, %fd218, %fd219;
	add.s32 	%r208, %r203, 3200;
	mul.wide.u32 	%rd120, %r208, 8;
	add.s64 	%rd121, %rd1, %rd120;
	ld.global.f64 	%fd221, [%rd121];
	add.f64 	%fd222, %fd220, %fd221;
	add.s32 	%r209, %r203, 3840;
	mul.wide.u32 	%rd122, %r209, 8;
	add.s64 	%rd123, %rd1, %rd122;
	ld.global.f64 	%fd223, [%rd123];
	add.f64 	%fd224, %fd222, %fd223;
	add.s32 	%r210, %r203, 4480;
	mul.wide.u32 	%rd124, %r210, 8;
	add.s64 	%rd125, %rd1, %rd124;
	ld.global.f64 	%fd225, [%rd125];
	add.f64 	%fd364, %fd224, %fd225;
	add.s32 	%r338, %r338, 5120;
$L__BB9_11:
	setp.eq.s32 	%p29, %r23, 0;
	@%p29 bra 	$L__BB9_17;
	and.b32  	%r26, %r10, 3;
	setp.lt.u32 	%p30, %r23, 4;
	@%p30 bra 	$L__BB9_14;
	add.s32 	%r211, %r338, %r347;
	mul.wide.u32 	%rd126, %r211, 8;
	add.s64 	%rd127, %rd1, %rd126;
	ld.global.f64 	%fd227, [%rd127];
	add.f64 	%fd228, %fd364, %fd227;
	add.s32 	%r212, %r211, 640;
	mul.wide.u32 	%rd128, %r212, 8;
	add.s64 	%rd129, %rd1, %rd128;
	ld.global.f64 	%fd229, [%rd129];
	add.f64 	%fd230, %fd228, %fd229;
	add.s32 	%r213, %r211, 1280;
	mul.wide.u32 	%rd130, %r213, 8;
	add.s64 	%rd131, %rd1, %rd130;
	ld.global.f64 	%fd231, [%rd131];
	add.f64 	%fd232, %fd230, %fd231;
	add.s32 	%r214, %r211, 1920;
	mul.wide.u32 	%rd132, %r214, 8;
	add.s64 	%rd133, %rd1, %rd132;
	ld.global.f64 	%fd233, [%rd133];
	add.f64 	%fd364, %fd232, %fd233;
	add.s32 	%r338, %r338, 2560;
$L__BB9_14:
	setp.eq.s32 	%p31, %r26, 0;
	@%p31 bra 	$L__BB9_17;
	add.s32 	%r342, %r338, %r347;
	neg.s32 	%r341, %r26;
$L__BB9_16:
	.pragma "nounroll";
	mul.wide.u32 	%rd134, %r342, 8;
	add.s64 	%rd135, %rd1, %rd134;
	ld.global.f64 	%fd234, [%rd135];
	add.f64 	%fd364, %fd364, %fd234;
	add.s32 	%r342, %r342, 640;
	add.s32 	%r341, %r341, 1;
	setp.ne.s32 	%p32, %r341, 0;
	@%p32 bra 	$L__BB9_16;
$L__BB9_17:
	setp.lt.u32 	%p33, %r6, 640;
	@%p33 bra 	$L__BB9_22;
	// begin inline asm
	mov.u32 %r278, %laneid;
	// end inline asm
	mov.b64 	%rd146, %fd364;
	mov.b64 	{%r280, %r285}, %rd146;
	mov.b32 	%r286, 1;
	mov.b32 	%r327, 31;
	mov.b32 	%r328, -1;
	// begin inline asm
	shfl.sync.down.b32 %r279, %r280, %r286, %r327, %r328;
	// end inline asm
	// begin inline asm
	shfl.sync.down.b32 %r284, %r285, %r286, %r327, %r328;
	// end inline asm
	mov.b64 	%rd147, {%r279, %r284};
	mov.b64 	%fd305, %rd147;
	setp.gt.s32 	%p61, %r278, 30;
	add.f64 	%fd306, %fd364, %fd305;
	selp.f64 	%fd307, %fd364, %fd306, %p61;
	mov.b64 	%rd148, %fd307;
	mov.b64 	{%r290, %r295}, %rd148;
	mov.b32 	%r296, 2;
	// begin inline asm
	shfl.sync.down.b32 %r289, %r290, %r296, %r327, %r328;
	// end inline asm
	// begin inline asm
	shfl.sync.down.b32 %r294, %r295, %r296, %r327, %r328;
	// end inline asm
	mov.b64 	%rd149, {%r289, %r294};
	mov.b64 	%fd308, %rd149;
	setp.gt.s32 	%p62, %r278, 29;
	add.f64 	%fd309, %fd307, %fd308;
	selp.f64 	%fd310, %fd307, %fd309, %p62;
	mov.b64 	%rd150, %fd310;
	mov.b64 	{%r300, %r305}, %rd150;
	mov.b32 	%r306, 4;
	// begin inline asm
	shfl.sync.down.b32 %r299, %r300, %r306, %r327, %r328;
	// end inline asm
	// begin inline asm
	shfl.sync.down.b32 %r304, %r305, %r306, %r327, %r328;
	// end inline asm
	mov.b64 	%rd151, {%r299, %r304};
	mov.b64 	%fd311, %rd151;
	setp.gt.s32 	%p63, %r278, 27;
	add.f64 	%fd312, %fd310, %fd311;
	selp.f64 	%fd313, %fd310, %fd312, %p63;
	mov.b64 	%rd152, %fd313;
	mov.b64 	{%r310, %r315}, %rd152;
	mov.b32 	%r316, 8;
	// begin inline asm
	shfl.sync.down.b32 %r309, %r310, %r316, %r327, %r328;
	// end inline asm
	// begin inline asm
	shfl.sync.down.b32 %r314, %r315, %r316, %r327, %r328;
	// end inline asm
	mov.b64 	%rd153, {%r309, %r314};
	mov.b64 	%fd314, %rd153;
	setp.gt.s32 	%p64, %r278, 23;
	add.f64 	%fd315, %fd313, %fd314;
	selp.f64 	%fd316, %fd313, %fd315, %p64;
	mov.b64 	%rd154, %fd316;
	mov.b64 	{%r320, %r325}, %rd154;
	mov.b32 	%r326, 16;
	// begin inline asm
	shfl.sync.down.b32 %r319, %r320, %r326, %r327, %r328;
	// end inline asm
	// begin inline asm
	shfl.sync.down.b32 %r324, %r325, %r326, %r327, %r328;
	// end inline asm
	mov.b64 	%rd155, {%r319, %r324};
	mov.b64 	%fd317, %rd155;
	setp.gt.s32 	%p65, %r278, 15;
	add.f64 	%fd16, %fd316, %fd317;
	selp.f64 	%fd375, %fd316, %fd16, %p65;
	setp.ne.s32 	%p66, %r278, 0;
	@%p66 bra 	$L__BB9_20;
	shr.u32 	%r329, %r7, 2;
	and.b32  	%r330, %r329, 248;
	mov.u32 	%r331, _ZZN3cub18CUB_300001_SM_10006detail6reduce18DeviceReduceKernelINS2_10policy_hubIdjN4cuda3std3__44plusIdEEE10Policy1000EN6thrust24THRUST_300001_SM_1000_NS6detail15normal_iteratorINSD_10device_ptrIdEEEEjS9_dNS7_10__identityEEEvT0_PT3_T1_NS0_13GridEvenShareISN_EET2_T4_E12temp_storage;
	add.s32 	%r332, %r331, %r330;
	st.shared.f64 	[%r332+24], %fd16;
$L__BB9_20:
	bar.sync 	0;
	setp.ne.s32 	%p67, %r7, 0;
	@%p67 bra 	$L__BB9_48;
	ld.shared.f64 	%fd318, [_ZZN3cub18CUB_300001_SM_10006detail6reduce18DeviceReduceKernelINS2_10policy_hubIdjN4cuda3std3__44plusIdEEE10Policy1000EN6thrust24THRUST_300001_SM_1000_NS6detail15normal_iteratorINSD_10device_ptrIdEEEEjS9_dNS7_10__identityEEEvT0_PT3_T1_NS0_13GridEvenShareISN_EET2_T4_E12temp_storage+32];
	add.f64 	%fd319, %fd375, %fd318;
	ld.shared.f64 	%fd320, [_ZZN3cub18CUB_300001_SM_10006detail6reduce18DeviceReduceKernelINS2_10policy_hubIdjN4cuda3std3__44plusIdEEE10Policy1000EN6thrust24THRUST_300001_SM_1000_NS6detail15normal_iteratorINSD_10device_ptrIdEEEEjS9_dNS7_10__identityEEEvT0_PT3_T1_NS0_13GridEvenShareISN_EET2_T4_E12temp_storage+40];
	add.f64 	%fd321, %fd319, %fd320;
	ld.shared.f64 	%fd322, [_ZZN3cub18CUB_300001_SM_10006detail6reduce18DeviceReduceKernelINS2_10policy_hubIdjN4cuda3std3__44plusIdEEE10Policy1000EN6thrust24THRUST_300001_SM_1000_NS6detail15normal_iteratorINSD_10device_ptrIdEEEEjS9_dNS7_10__identityEEEvT0_PT3_T1_NS0_13GridEvenShareISN_EET2_T4_E12temp_storage+48];
	add.f64 	%fd323, %fd321, %fd322;
	ld.shared.f64 	%fd324, [_ZZN3cub18CUB_300001_SM_10006detail6reduce18DeviceReduceKernelINS2_10policy_hubIdjN4cuda3std3__44plusIdEEE10Policy1000EN6thrust24THRUST_300001_SM_1000_NS6detail15normal_iteratorINSD_10device_ptrIdEEEEjS9_dNS7_10__identityEEEvT0_PT3_T1_NS0_13GridEvenShareISN_EET2_T4_E12temp_storage+56];
	add.f64 	%fd325, %fd323, %fd324;
	ld.shared.f64 	%fd326, [_ZZN3cub18CUB_300001_SM_10006detail6reduce18DeviceReduceKernelINS2_10policy_hubIdjN4cuda3std3__44plusIdEEE10Policy1000EN6thrust24THRUST_300001_SM_1000_NS6detail15normal_iteratorINSD_10device_ptrIdEEEEjS9_dNS7_10__identityEEEvT0_PT3_T1_NS0_13GridEvenShareISN_EET2_T4_E12temp_storage+64];
	add.f64 	%fd327, %fd325, %fd326;
	ld.shared.f64 	%fd328, [_ZZN3cub18CUB_300001_SM_10006detail6reduce18DeviceReduceKernelINS2_10policy_hubIdjN4cuda3std3__44plusIdEEE10Policy1000EN6thrust24THRUST_300001_SM_1000_NS6detail15normal_iteratorINSD_10device_ptrIdEEEEjS9_dNS7_10__identityEEEvT0_PT3_T1_NS0_13GridEvenShareISN_EET2_T4_E12temp_storage+72];
	add.f64 	%fd329, %fd327, %fd328;
	ld.shared.f64 	%fd330, [_ZZN3cub18CUB_300001_SM_10006detail6reduce18DeviceReduceKernelINS2_10policy_hubIdjN4cuda3std3__44plusIdEEE10Policy1000EN6thrust24THRUST_300001_SM_1000_NS6detail15normal_iteratorINSD_10device_ptrIdEEEEjS9_dNS7_10__identityEEEvT0_PT3_T1_NS0_13GridEvenShareISN_EET2_T4_E12temp_storage+80];
	add.f64 	%fd331, %fd329, %fd330;
	ld.shared.f64 	%fd332, [_ZZN3cub18CUB_300001_SM_10006detail6reduce18DeviceReduceKernelINS2_10policy_hubIdjN4cuda3std3__44plusIdEEE10Policy1000EN6thrust24THRUST_300001_SM_1000_NS6detail15normal_iteratorINSD_10device_ptrIdEEEEjS9_dNS7_10__identityEEEvT0_PT3_T1_NS0_13GridEvenShareISN_EET2_T4_E12temp_storage+88];
	add.f64 	%fd333, %fd331, %fd332;
	ld.shared.f64 	%fd334, [_ZZN3cub18CUB_300001_SM_10006detail6reduce18DeviceReduceKernelINS2_10policy_hubIdjN4cuda3std3__44plusIdEEE10Policy1000EN6thrust24THRUST_300001_SM_1000_NS6detail15normal_iteratorINSD_10device_ptrIdEEEEjS9_dNS7_10__identityEEEvT0_PT3_T1_NS0_13GridEvenShareISN_EET2_T4_E12temp_storage+96];
	add.f64 	%fd335, %fd333, %fd334;
	ld.shared.f64 	%fd336, [_ZZN3cub18CUB_300001_SM_10006detail6reduce18DeviceReduceKernelINS2_10policy_hubIdjN4cuda3std3__44plusIdEEE10Policy1000EN6thrust24THRUST_300001_SM_1000_NS6detail15normal_iteratorINSD_10device_ptrIdEEEEjS9_dNS7_10__identityEEEvT0_PT3_T1_NS0_13GridEvenShareISN_EET2_T4_E12temp_storage+104];
	add.f64 	%fd337, %fd335, %fd336;
	ld.shared.f64 	%fd338, [_ZZN3cub18CUB_300001_SM_10006detail6reduce18DeviceReduceKernelINS2_10policy_hubIdjN4cuda3std3__44plusIdEEE10Policy1000EN6thrust24THRUST_300001_SM_1000_NS6detail15normal_iteratorINSD_10device_ptrIdEEEEjS9_dNS7_10__identityEEEvT0_PT3_T1_NS0_13GridEvenShareISN_EET2_T4_E12temp_storage+112];
	add.f64 	%fd339, %fd337, %fd338;
	ld.shared.f64 	%fd340, [_ZZN3cub18CUB_300001_SM_10006detail6reduce18DeviceReduceKernelINS2_10policy_hubIdjN4cuda3std3__44plusIdEEE10Policy1000EN6thrust24THRUST_300001_SM_1000_NS6detail15normal_iteratorINSD_10device_ptrIdEEEEjS9_dNS7_10__identityEEEvT0_PT3_T1_NS0_13GridEvenShareISN_EET2_T4_E12temp_storage+120];
	add.f64 	%fd341, %fd339, %fd340;
	ld.shared.f64 	%fd342, [_ZZN3cub18CUB_300001_SM_10006detail6reduce18DeviceReduceKernelINS2_10policy_hubIdjN4cuda3std3__44plusIdEEE10Policy1000EN6thrust24THRUST_300001_SM_1000_NS6detail15normal_iteratorINSD_10device_ptrIdEEEEjS9_dNS7_10__identityEEEvT0_PT3_T1_NS0_13GridEvenShareISN_EET2_T4_E12temp_storage+128];
	add.f64 	%fd343, %fd341, %fd342;
	ld.shared.f64 	%fd344, [_ZZN3cub18CUB_300001_SM_10006detail6reduce18DeviceReduceKernelINS2_10policy_hubIdjN4cuda3std3__44plusIdEEE10Policy1000EN6thrust24THRUST_300001_SM_1000_NS6detail15normal_iteratorINSD_10device_ptrIdEEEEjS9_dNS7_10__identityEEEvT0_PT3_T1_NS0_13GridEvenShareISN_EET2_T4_E12temp_storage+136];
	add.f64 	%fd345, %fd343, %fd344;
	ld.shared.f64 	%fd346, [_ZZN3cub18CUB_300001_SM_10006detail6reduce18DeviceReduceKernelINS2_10policy_hubIdjN4cuda3std3__44plusIdEEE10Policy1000EN6thrust24THRUST_300001_SM_1000_NS6detail15normal_iteratorINSD_10device_ptrIdEEEEjS9_dNS7_10__identityEEEvT0_PT3_T1_NS0_13GridEvenShareISN_EET2_T4_E12temp_storage+144];
	add.f64 	%fd347, %fd345, %fd346;
	ld.shared.f64 	%fd348, [_ZZN3cub18CUB_300001_SM_10006detail6reduce18DeviceReduceKernelINS2_10policy_hubIdjN4cuda3std3__44plusIdEEE10Policy1000EN6thrust24THRUST_300001_SM_1000_NS6detail15normal_iteratorINSD_10device_ptrIdEEEEjS9_dNS7_10__identityEEEvT0_PT3_T1_NS0_13GridEvenShareISN_EET2_T4_E12temp_storage+152];
	add.f64 	%fd349, %fd347, %fd348;
	ld.shared.f64 	%fd350, [_ZZN3cub18CUB_300001_SM_10006detail6reduce18DeviceReduceKernelINS2_10policy_hubIdjN4cuda3std3__44plusIdEEE10Policy1000EN6thrust24THRUST_300001_SM_1000_NS6detail15normal_iteratorINSD_10device_ptrIdEEEEjS9_dNS7_10__identityEEEvT0_PT3_T1_NS0_13GridEvenShareISN_EET2_T4_E12temp_storage+160];
	add.f64 	%fd351, %fd349, %fd350;
	ld.shared.f64 	%fd352, [_ZZN3cub18CUB_300001_SM_10006detail6reduce18DeviceReduceKernelINS2_10policy_hubIdjN4cuda3std3__44plusIdEEE10Policy1000EN6thrust24THRUST_300001_SM_1000_NS6detail15normal_iteratorINSD_10device_ptrIdEEEEjS9_dNS7_10__identityEEEvT0_PT3_T1_NS0_13GridEvenShareISN_EET2_T4_E12temp_storage+168];
	add.f64 	%fd353, %fd351, %fd352;
	ld.shared.f64 	%fd354, [_ZZN3cub18CUB_300001_SM_10006detail6reduce18DeviceReduceKernelINS2_10policy_hubIdjN4cuda3std3__44plusIdEEE10Policy1000EN6thrust24THRUST_300001_SM_1000_NS6detail15normal_iteratorINSD_10device_ptrIdEEEEjS9_dNS7_10__identityEEEvT0_PT3_T1_NS0_13GridEvenShareISN_EET2_T4_E12temp_storage+176];
	add.f64 	%fd375, %fd353, %fd354;
	bra.uni 	$L__BB9_48;
$L__BB9_22:
	// begin inline asm
	mov.u32 %r215, %laneid;
	// end inline asm
	and.b32  	%r266, %r7, 992;
	add.s32 	%r267, %r266, 32;
	setp.gt.u32 	%p34, %r267, %r6;
	not.b32 	%r268, %r266;
	add.s32 	%r269, %r6, %r268;
	selp.b32 	%r264, %r269, 31, %p34;
	mov.b64 	%rd136, %fd364;
	mov.b64 	{%r217, %r222}, %rd136;
	mov.b32 	%r223, 1;
	mov.b32 	%r265, -1;
	// begin inline asm
	shfl.sync.down.b32 %r216, %r217, %r223, %r264, %r265;
	// end inline asm
	// begin inline asm
	shfl.sync.down.b32 %r221, %r222, %r223, %r264, %r265;
	// end inline asm
	mov.b64 	%rd137, {%r216, %r221};
	mov.b64 	%fd235, %rd137;
	setp.lt.s32 	%p35, %r215, %r264;
	add.f64 	%fd236, %fd364, %fd235;
	selp.f64 	%fd237, %fd236, %fd364, %p35;
	mov.b64 	%rd138, %fd237;
	mov.b64 	{%r227, %r232}, %rd138;
	mov.b32 	%r233, 2;
	// begin inline asm
	shfl.sync.down.b32 %r226, %r227, %r233, %r264, %r265;
	// end inline asm
	// begin inline asm
	shfl.sync.down.b32 %r231, %r232, %r233, %r264, %r265;
	// end inline asm
	mov.b64 	%rd139, {%r226, %r231};
	mov.b64 	%fd238, %rd139;
	add.s32 	%r270, %r215, 2;
	setp.gt.s32 	%p36, %r270, %r264;
	add.f64 	%fd239, %fd237, %fd238;
	selp.f64 	%fd240, %fd237, %fd239, %p36;
	mov.b64 	%rd140, %fd240;
	mov.b64 	{%r237, %r242}, %rd140;
	mov.b32 	%r243, 4;
	// begin inline asm
	shfl.sync.down.b32 %r236, %r237, %r243, %r264, %r265;
	// end inline asm
	// begin inline asm
	shfl.sync.down.b32 %r241, %r242, %r243, %r264, %r265;
	// end inline asm
	mov.b64 	%rd141, {%r236, %r241};
	mov.b64 	%fd241, %rd141;
	add.s32 	%r271, %r215, 4;
	setp.gt.s32 	%p37, %r271, %r264;
	add.f64 	%fd242, %fd240, %fd241;
	selp.f64 	%fd243, %fd240, %fd242, %p37;
	mov.b64 	%rd142, %fd243;
	mov.b64 	{%r247, %r252}, %rd142;
	mov.b32 	%r253, 8;
	// begin inline asm
	shfl.sync.down.b32 %r246, %r247, %r253, %r264, %r265;
	// end inline asm
	// begin inline asm
	shfl.sync.down.b32 %r251, %r252, %r253, %r264, %r265;
	// end inline asm
	mov.b64 	%rd143, {%r246, %r251};
	mov.b64 	%fd244, %rd143;
	add.s32 	%r272, %r215, 8;
	setp.gt.s32 	%p38, %r272, %r264;
	add.f64 	%fd245, %fd243, %fd244;
	selp.f64 	%fd246, %fd243, %fd245, %p38;
	mov.b64 	%rd144, %fd246;
	mov.b64 	{%r257, %r262}, %rd144;
	mov.b32 	%r263, 16;
	// begin inline asm
	shfl.sync.down.b32 %r256, %r257, %r263, %r264, %r265;
	// end inline asm
	// begin inline asm
	shfl.sync.down.b32 %r261, %r262, %r263, %r264, %r265;
	// end inline asm
	mov.b64 	%rd145, {%r256, %r261};
	mov.b64 	%fd247, %rd145;
	add.s32 	%r273, %r215, 16;
	setp.gt.s32 	%p39, %r273, %r264;
	add.f64 	%fd248, %fd246, %fd247;
	selp.f64 	%fd375, %fd246, %fd248, %p39;
	setp.ne.s32 	%p40, %r215, 0;
	@%p40 bra 	$L__BB9_24;
	shr.u32 	%r274, %r7, 2;
	and.b32  	%r275, %r274, 248;
	mov.u32 	%r276, _ZZN3cub18CUB_300001_SM_10006detail6reduce18DeviceReduceKernelINS2_10policy_hubIdjN4cuda3std3__44plusIdEEE10Policy1000EN6thrust24THRUST_300001_SM_1000_NS6detail15normal_iteratorINSD_10device_ptrIdEEEEjS9_dNS7_10__identityEEEvT0_PT3_T1_NS0_13GridEvenShareISN_EET2_T4_E12temp_storage;
	add.s32 	%r277, %r276, %r275;
	st.shared.f64 	[%r277+24], %fd375;
$L__BB9_24:
	bar.sync 	0;
	setp.ne.s32 	%p41, %r7, 0;
	@%p41 bra 	$L__BB9_48;
	setp.gt.u32 	%p42, %r6, 32;
	ld.shared.f64 	%fd249, [_ZZN3cub18CUB_300001_SM_10006detail6reduce18DeviceReduceKernelINS2_10policy_hubIdjN4cuda3std3__44plusIdEEE10Policy1000EN6thrust24THRUST_300001_SM_1000_NS6detail15normal_iteratorINSD_10device_ptrIdEEEEjS9_dNS7_10__identityEEEvT0_PT3_T1_NS0_13GridEvenShareISN_EET2_T4_E12temp_storage+32];
	add.f64 	%fd250, %fd375, %fd249;
	selp.f64 	%fd251, %fd250, %fd375, %p42;
	setp.gt.u32 	%p43, %r6, 64;
	ld.shared.f64 	%fd252, [_ZZN3cub18CUB_300001_SM_10006detail6reduce18DeviceReduceKernelINS2_10policy_hubIdjN4cuda3std3__44plusIdEEE10Policy1000EN6thrust24THRUST_300001_SM_1000_NS6detail15normal_iteratorINSD_10device_ptrIdEEEEjS9_dNS7_10__identityEEEvT0_PT3_T1_NS0_13GridEvenShareISN_EET2_T4_E12temp_storage+40];
	add.f64 	%fd253, %fd252, %fd251;
	selp.f64 	%fd254, %fd253, %fd251, %p43;
	setp.gt.u32 	%p44, %r6, 96;
	ld.shared.f64 	%fd255, [_ZZN3cub18CUB_300001_SM_10006detail6reduce18DeviceReduceKernelINS2_10policy_hubIdjN4cuda3std3__44plusIdEEE10Policy1000EN6thrust24THRUST_300001_SM_1000_NS6detail15normal_iteratorINSD_10device_ptrIdEEEEjS9_dNS7_10__identityEEEvT0_PT3_T1_NS0_13GridEvenShareISN_EET2_T4_E12temp_storage+48];
	add.f64 	%fd256, %fd255, %fd254;
	selp.f64 	%fd257, %fd256, %fd254, %p44;
	setp.gt.u32 	%p45, %r6, 128;
	ld.shared.f64 	%fd258, [_ZZN3cub18CUB_300001_SM_10006detail6reduce18DeviceReduceKernelINS2_10policy_hubIdjN4cuda3std3__44plusIdEEE10Policy1000EN6thrust24THRUST_300001_SM_1000_NS6detail15normal_iteratorINSD_10device_ptrIdEEEEjS9_dNS7_10__identityEEEvT0_PT3_T1_NS0_13GridEvenShareISN_EET2_T4_E12temp_storage+56];
	add.f64 	%fd259, %fd258, %fd257;
	selp.f64 	%fd260, %fd259, %fd257, %p45;
	setp.gt.u32 	%p46, %r6, 160;
	ld.shared.f64 	%fd261, [_ZZN3cub18CUB_300001_SM_10006detail6reduce18DeviceReduceKernelINS2_10policy_hubIdjN4cuda3std3__44plusIdEEE10Policy1000EN6thrust24THRUST_300001_SM_1000_NS6detail15normal_iteratorINSD_10device_ptrIdEEEEjS9_dNS7_10__identityEEEvT0_PT3_T1_NS0_13GridEvenShareISN_EET2_T4_E12temp_storage+64];
	add.f64 	%fd262, %fd261, %fd260;
	selp.f64 	%fd263, %fd262, %fd260, %p46;
	setp.gt.u32 	%p47, %r6, 192;
	ld.shared.f64 	%fd264, [_ZZN3cub18CUB_300001_SM_10006detail6reduce18DeviceReduceKernelINS2_10policy_hubIdjN4cuda3std3__44plusIdEEE10Policy1000EN6thrust24THRUST_300001_SM_1000_NS6detail15normal_iteratorINSD_10device_ptrIdEEEEjS9_dNS7_10__identityEEEvT0_PT3_T1_NS0_13GridEvenShareISN_EET2_T4_E12temp_storage+72];
	add.f64 	%fd265, %fd264, %fd263;
	selp.f64 	%fd266, %fd265, %fd263, %p47;
	setp.gt.u32 	%p48, %r6, 224;
	ld.shared.f64 	%fd267, [_ZZN3cub18CUB_300001_SM_10006detail6reduce18DeviceReduceKernelINS2_10policy_hubIdjN4cuda3std3__44plusIdEEE10Policy1000EN6thrust24THRUST_300001_SM_1000_NS6detail15normal_iteratorINSD_10device_ptrIdEEEEjS9_dNS7_10__identityEEEvT0_PT3_T1_NS0_13GridEvenShareISN_EET2_T4_E12temp_storage+80];
	add.f64 	%fd268, %fd267, %fd266;
	selp.f64 	%fd269, %fd268, %fd266, %p48;
	setp.gt.u32 	%p49, %r6, 256;
	ld.shared.f64 	%fd270, [_ZZN3cub18CUB_300001_SM_10006detail6reduce18DeviceReduceKernelINS2_10policy_hubIdjN4cuda3std3__44plusIdEEE10Policy1000EN6thrust24THRUST_300001_SM_1000_NS6detail15normal_iteratorINSD_10device_ptrIdEEEEjS9_dNS7_10__identityEEEvT0_PT3_T1_NS0_13GridEvenShareISN_EET2_T4_E12temp_storage+88];
	add.f64 	%fd271, %fd270, %fd269;
	selp.f64 	%fd272, %fd271, %fd269, %p49;
	setp.gt.u32 	%p50, %r6, 288;
	ld.shared.f64 	%fd273, [_ZZN3cub18CUB_300001_SM_10006detail6reduce18DeviceReduceKernelINS2_10policy_hubIdjN4cuda3std3__44plusIdEEE10Policy1000EN6thrust24THRUST_300001_SM_1000_NS6detail15normal_iteratorINSD_10device_ptrIdEEEEjS9_dNS7_10__identityEEEvT0_PT3_T1_NS0_13GridEvenShareISN_EET2_T4_E12temp_storage+96];
	add.f64 	%fd274, %fd273, %fd272;
	selp.f64 	%fd275, %fd274, %fd272, %p50;
	setp.gt.u32 	%p51, %r6, 320;
	ld.shared.f64 	%fd276, [_ZZN3cub18CUB_300001_SM_10006detail6reduce18DeviceReduceKernelINS2_10policy_hubIdjN4cuda3std3__44plusIdEEE10Policy1000EN6thrust24THRUST_300001_SM_1000_NS6detail15normal_iteratorINSD_10device_ptrIdEEEEjS9_dNS7_10__identityEEEvT0_PT3_T1_NS0_13GridEvenShareISN_EET2_T4_E12temp_storage+104];
	add.f64 	%fd277, %fd276, %fd275;
	selp.f64 	%fd278, %fd277, %fd275, %p51;
	setp.gt.u32 	%p52, %r6, 352;
	ld.shared.f64 	%fd279, [_ZZN3cub18CUB_300001_SM_10006detail6reduce18DeviceReduceKernelINS2_10policy_hubIdjN4cuda3std3__44plusIdEEE10Policy1000EN6thrust24THRUST_300001_SM_1000_NS6detail15normal_iteratorINSD_10device_ptrIdEEEEjS9_dNS7_10__identityEEEvT0_PT3_T1_NS0_13GridEvenShareISN_EET2_T4_E12temp_storage+112];
	add.f64 	%fd280, %fd279, %fd278;
	selp.f64 	%fd281, %fd280, %fd278, %p52;
	setp.gt.u32 	%p53, %r6, 384;
	ld.shared.f64 	%fd282, [_ZZN3cub18CUB_300001_SM_10006detail6reduce18DeviceReduceKernelINS2_10policy_hubIdjN4cuda3std3__44plusIdEEE10Policy1000EN6thrust24THRUST_300001_SM_1000_NS6detail15normal_iteratorINSD_10device_ptrIdEEEEjS9_dNS7_10__identityEEEvT0_PT3_T1_NS0_13GridEvenShareISN_EET2_T4_E12temp_storage+120];
	add.f64 	%fd283, %fd282, %fd281;
	selp.f64 	%fd284, %fd283, %fd281, %p53;
	setp.gt.u32 	%p54, %r6, 416;
	ld.shared.f64 	%fd285, [_ZZN3cub18CUB_300001_SM_10006detail6reduce18DeviceReduceKernelINS2_10policy_hubIdjN4cuda3std3__44plusIdEEE10Policy1000EN6thrust24THRUST_300001_SM_1000_NS6detail15normal_iteratorINSD_10device_ptrIdEEEEjS9_dNS7_10__identityEEEvT0_PT3_T1_NS0_13GridEvenShareISN_EET2_T4_E12temp_storage+128];
	add.f64 	%fd286, %fd285, %fd284;
	selp.f64 	%fd287, %fd286, %fd284, %p54;
	setp.gt.u32 	%p55, %r6, 448;
	ld.shared.f64 	%fd288, [_ZZN3cub18CUB_300001_SM_10006detail6reduce18DeviceReduceKernelINS2_10policy_hubIdjN4cuda3std3__44plusIdEEE10Policy1000EN6thrust24THRUST_300001_SM_1000_NS6detail15normal_iteratorINSD_10device_ptrIdEEEEjS9_dNS7_10__identityEEEvT0_PT3_T1_NS0_13GridEvenShareISN_EET2_T4_E12temp_storage+136];
	add.f64 	%fd289, %fd288, %fd287;
	selp.f64 	%fd290, %fd289, %fd287, %p55;
	setp.gt.u32 	%p56, %r6, 480;
	ld.shared.f64 	%fd291, [_ZZN3cub18CUB_300001_SM_10006detail6reduce18DeviceReduceKernelINS2_10policy_hubIdjN4cuda3std3__44plusIdEEE10Policy1000EN6thrust24THRUST_300001_SM_1000_NS6detail15normal_iteratorINSD_10device_ptrIdEEEEjS9_dNS7_10__identityEEEvT0_PT3_T1_NS0_13GridEvenShareISN_EET2_T4_E12temp_storage+144];
	add.f64 	%fd292, %fd291, %fd290;
	selp.f64 	%fd293, %fd292, %fd290, %p56;
	setp.gt.u32 	%p57, %r6, 512;
	ld.shared.f64 	%fd294, [_ZZN3cub18CUB_300001_SM_10006detail6reduce18DeviceReduceKernelINS2_10policy_hubIdjN4cuda3std3__44plusIdEEE10Policy1000EN6thrust24THRUST_300001_SM_1000_NS6detail15normal_iteratorINSD_10device_ptrIdEEEEjS9_dNS7_10__identityEEEvT0_PT3_T1_NS0_13GridEvenShareISN_EET2_T4_E12temp_storage+152];
	add.f64 	%fd295, %fd294, %fd293;
	selp.f64 	%fd296, %fd295, %fd293, %p57;
	setp.gt.u32 	%p58, %r6, 544;
	ld.shared.f64 	%fd297, [_ZZN3cub18CUB_300001_SM_10006detail6reduce18DeviceReduceKernelINS2_10policy_hubIdjN4cuda3std3__44plusIdEEE10Policy1000EN6thrust24THRUST_300001_SM_1000_NS6detail15normal_iteratorINSD_10device_ptrIdEEEEjS9_dNS7_10__identityEEEvT0_PT3_T1_NS0_13GridEvenShareISN_EET2_T4_E12temp_storage+160];
	add.f64 	%fd298, %fd297, %fd296;
	selp.f64 	%fd299, %fd298, %fd296, %p58;
	setp.gt.u32 	%p59, %r6, 576;
	ld.shared.f64 	%fd300, [_ZZN3cub18CUB_300001_SM_10006detail6reduce18DeviceReduceKernelINS2_10policy_hubIdjN4cuda3std3__44plusIdEEE10Policy1000EN6thrust24THRUST_300001_SM_1000_NS6detail15normal_iteratorINSD_10device_ptrIdEEEEjS9_dNS7_10__identityEEEvT0_PT3_T1_NS0_13GridEvenShareISN_EET2_T4_E12temp_storage+168];
	add.f64 	%fd301, %fd300, %fd299;
	selp.f64 	%fd302, %fd301, %fd299, %p59;
	setp.gt.u32 	%p60, %r6, 608;
	ld.shared.f64 	%fd303, [_ZZN3cub18CUB_300001_SM_10006detail6reduce18DeviceReduceKernelINS2_10policy_hubIdjN4cuda3std3__44plusIdEEE10Policy1000EN6thrust24THRUST_300001_SM_1000_NS6detail15normal_iteratorINSD_10device_ptrIdEEEEjS9_dNS7_10__identityEEEvT0_PT3_T1_NS0_13GridEvenShareISN_EET2_T4_E12temp_storage+176];
	add.f64 	%fd304, %fd303, %fd302;
	selp.f64 	%fd375, %fd304, %fd302, %p60;
	bra.uni 	$L__BB9_48;
$L__BB9_26:
	mov.u32 	%r35, %tid.x;
	add.s32 	%r72, %r347, %r35;
	mul.wide.u32 	%rd4, %r72, 8;
	add.s64 	%rd5, %rd1, %rd4;
	ld.global.f64 	%fd41, [%rd5];
	ld.global.f64 	%fd42, [%rd5+5120];
	ld.global.f64 	%fd43, [%rd5+10240];
	ld.global.f64 	%fd44, [%rd5+15360];
	ld.global.f64 	%fd45, [%rd5+20480];
	ld.global.f64 	%fd46, [%rd5+25600];
	ld.global.f64 	%fd47, [%rd5+30720];
	ld.global.f64 	%fd48, [%rd5+35840];
	add.f64 	%fd49, %fd41, %fd42;
	add.f64 	%fd50, %fd49, %fd43;
	add.f64 	%fd51, %fd50, %fd44;
	add.f64 	%fd52, %fd51, %fd45;
	add.f64 	%fd53, %fd52, %fd46;
	add.f64 	%fd54, %fd53, %fd47;
	add.f64 	%fd374, %fd54, %fd48;
	setp.lt.u32 	%p2, %r6, %r4;
	@%p2 bra 	$L__BB9_44;
	add.s32 	%r36, %r4, %r347;
	not.b32 	%r74, %r35;
	add.s32 	%r75, %r74, %r1;
	sub.s32 	%r76, %r75, %r4;
	sub.s32 	%r344, %r76, %r347;
	add.s32 	%r77, %r36, %r35;
	add.s32 	%r343, %r77, 5120;
	mov.b32 	%r346, 0;
	mov.u32 	%r345, %r36;
$L__BB9_28:
	mad.lo.s32 	%r347, %r2, 5120, %r347;
	add.s32 	%r78, %r1, -5120;
	setp.gt.u32 	%p3, %r347, %r78;
	@%p3 bra 	$L__BB9_30;
	add.s32 	%r79, %r35, %r347;
	mul.wide.u32 	%rd6, %r79, 8;
	add.s64 	%rd7, %rd1, %rd6;
	ld.global.f64 	%fd55, [%rd7];
	ld.global.f64 	%fd56, [%rd7+5120];
	ld.global.f64 	%fd57, [%rd7+10240];
	ld.global.f64 	%fd58, [%rd7+15360];
	ld.global.f64 	%fd59, [%rd7+20480];
	ld.global.f64 	%fd60, [%rd7+25600];
	ld.global.f64 	%fd61, [%rd7+30720];
	ld.global.f64 	%fd62, [%rd7+35840];
	add.f64 	%fd63, %fd374, %fd55;
	add.f64 	%fd64, %fd63, %fd56;
	add.f64 	%fd65, %fd64, %fd57;
	add.f64 	%fd66, %fd65, %fd58;
	add.f64 	%fd67, %fd66, %fd59;
	add.f64 	%fd68, %fd67, %fd60;
	add.f64 	%fd69, %fd68, %fd61;
	add.f64 	%fd374, %fd69, %fd62;
	sub.s32 	%r80, %r1, %r347;
	mul.lo.s32 	%r81, %r2, 5120;
	setp.lt.u32 	%p4, %r80, %r81;
	add.s32 	%r346, %r346, 1;
	add.s32 	%r345, %r345, %r81;
	sub.s32 	%r344, %r344, %r81;
	add.s32 	%r343, %r343, %r81;
	@%p4 bra 	$L__BB9_44;
	bra.uni 	$L__BB9_28;
$L__BB9_30:
	setp.le.u32 	%p5, %r1, %r347;
	sub.s32 	%r82, %r1, %r347;
	setp.ge.s32 	%p6, %r35, %r82;
	or.pred  	%p7, %p5, %p6;
	@%p7 bra 	$L__BB9_44;
	not.b32 	%r84, %r35;
	add.s32 	%r85, %r1, %r84;
	sub.s32 	%r86, %r85, %r36;
	mul.lo.s32 	%r87, %r2, %r346;
	mad.lo.s32 	%r88, %r87, -5120, %r86;
	mul.hi.u32 	%r89, %r88, -858993459;
	shr.u32 	%r90, %r89, 9;
	add.s32 	%r49, %r90, 1;
	and.b32  	%r50, %r49, 15;
	setp.lt.u32 	%p8, %r88, 9600;
	mov.u32 	%r352, %r35;
	@%p8 bra 	$L__BB9_35;
	or.b32  	%r350, %r35, 5120;
	mul.hi.u32 	%r91, %r344, -858993459;
	shr.u32 	%r92, %r91, 9;
	add.s32 	%r93, %r92, 1;
	and.b32  	%r94, %r93, 16777200;
	neg.s32 	%r348, %r94;
$L__BB9_33:
	.pragma "nounroll";
	add.s32 	%r95, %r343, -5120;
	mul.wide.u32 	%rd8, %r95, 8;
	add.s64 	%rd9, %rd1, %rd8;
	ld.global.f64 	%fd71, [%rd9];
	add.f64 	%fd72, %fd374, %fd71;
	add.s32 	%r96, %r343, -4480;
	mul.wide.u32 	%rd10, %r96, 8;
	add.s64 	%rd11, %rd1, %rd10;
	ld.global.f64 	%fd73, [%rd11];
	add.f64 	%fd74, %fd72, %fd73;
	add.s32 	%r97, %r343, -3840;
	mul.wide.u32 	%rd12, %r97, 8;
	add.s64 	%rd13, %rd1, %rd12;
	ld.global.f64 	%fd75, [%rd13];
	add.f64 	%fd76, %fd74, %fd75;
	add.s32 	%r98, %r343, -3200;
	mul.wide.u32 	%rd14, %r98, 8;
	add.s64 	%rd15, %rd1, %rd14;
	ld.global.f64 	%fd77, [%rd15];
	add.f64 	%fd78, %fd76, %fd77;
	add.s32 	%r99, %r343, -2560;
	mul.wide.u32 	%rd16, %r99, 8;
	add.s64 	%rd17, %rd1, %rd16;
	ld.global.f64 	%fd79, [%rd17];
	add.f64 	%fd80, %fd78, %fd79;
	add.s32 	%r100, %r343, -1920;
	mul.wide.u32 	%rd18, %r100, 8;
	add.s64 	%rd19, %rd1, %rd18;
	ld.global.f64 	%fd81, [%rd19];
	add.f64 	%fd82, %fd80, %fd81;
	add.s32 	%r101, %r343, -1280;
	mul.wide.u32 	%rd20, %r101, 8;
	add.s64 	%rd21, %rd1, %rd20;
	ld.global.f64 	%fd83, [%rd21];
	add.f64 	%fd84, %fd82, %fd83;
	add.s32 	%r102, %r343, 4480;
	add.s32 	%r103, %r343, -640;
	mul.wide.u32 	%rd22, %r103, 8;
	add.s64 	%rd23, %rd1, %rd22;
	ld.global.f64 	%fd85, [%rd23];
	add.f64 	%fd86, %fd84, %fd85;
	mul.wide.u32 	%rd24, %r343, 8;
	add.s64 	%rd25, %rd1, %rd24;
	ld.global.f64 	%fd87, [%rd25];
	add.f64 	%fd88, %fd86, %fd87;
	add.s32 	%r104, %r343, 640;
	mul.wide.u32 	%rd26, %r104, 8;
	add.s64 	%rd27, %rd1, %rd26;
	ld.global.f64 	%fd89, [%rd27];
	add.f64 	%fd90, %fd88, %fd89;
	add.s32 	%r105, %r343, 1280;
	mul.wide.u32 	%rd28, %r105, 8;
	add.s64 	%rd29, %rd1, %rd28;
	ld.global.f64 	%fd91, [%rd29];
	add.f64 	%fd92, %fd90, %fd91;
	add.s32 	%r106, %r343, 1920;
	mul.wide.u32 	%rd30, %r106, 8;
	add.s64 	%rd31, %rd1, %rd30;
	ld.global.f64 	%fd93, [%rd31];
	add.f64 	%fd94, %fd92, %fd93;
	add.s32 	%r107, %r343, 2560;
	mul.wide.u32 	%rd32, %r107, 8;
	add.s64 	%rd33, %rd1, %rd32;
	ld.global.f64 	%fd95, [%rd33];
	add.f64 	%fd96, %fd94, %fd95;
	add.s32 	%r108, %r343, 3200;
	mul.wide.u32 	%rd34, %r108, 8;
	add.s64 	%rd35, %rd1, %rd34;
	ld.global.f64 	%fd97, [%rd35];
	add.f64 	%fd98, %fd96, %fd97;
	add.s32 	%r109, %r343, 3840;
	mul.wide.u32 	%rd36, %r109, 8;
	add.s64 	%rd37, %rd1, %rd36;
	ld.global.f64 	%fd99, [%rd37];
	add.f64 	%fd100, %fd98, %fd99;
	mul.wide.u32 	%rd38, %r102, 8;
	add.s64 	%rd39, %rd1, %rd38;
	ld.global.f64 	%fd101, [%rd39];
	add.f64 	%fd374, %fd100, %fd101;
	add.s32 	%r350, %r350, 10240;
	add.s32 	%r343, %r343, 10240;
	add.s32 	%r348, %r348, 16;
	setp.ne.s32 	%p9, %r348, 0;
	@%p9 bra 	$L__BB9_33;
	add.s32 	%r352, %r350, -5120;
$L__BB9_35:
	setp.eq.s32 	%p10, %r50, 0;
	@%p10 bra 	$L__BB9_44;
	and.b32  	%r61, %r49, 7;
	setp.lt.u32 	%p11, %r50, 8;
	@%p11 bra 	$L__BB9_38;
	add.s32 	%r110, %r352, %r347;
	mul.wide.u32 	%rd40, %r110, 8;
	add.s64 	%rd41, %rd1, %rd40;
	ld.global.f64 	%fd103, [%rd41];
	add.f64 	%fd104, %fd374, %fd103;
	add.s32 	%r111, %r110, 640;
	mul.wide.u32 	%rd42, %r111, 8;
	add.s64 	%rd43, %rd1, %rd42;
	ld.global.f64 	%fd105, [%rd43];
	add.f64 	%fd106, %fd104, %fd105;
	add.s32 	%r112, %r110, 1280;
	mul.wide.u32 	%rd44, %r112, 8;
	add.s64 	%rd45, %rd1, %rd44;
	ld.global.f64 	%fd107, [%rd45];
	add.f64 	%fd108, %fd106, %fd107;
	add.s32 	%r113, %r110, 1920;
	mul.wide.u32 	%rd46, %r113, 8;
	add.s64 	%rd47, %rd1, %rd46;
	ld.global.f64 	%fd109, [%rd47];
	add.f64 	%fd110, %fd108, %fd109;
	add.s32 	%r114, %r110, 2560;
	mul.wide.u32 	%rd48, %r114, 8;
	add.s64 	%rd49, %rd1, %rd48;
	ld.global.f64 	%fd111, [%rd49];
	add.f64 	%fd112, %fd110, %fd111;
	add.s32 	%r115, %r110, 3200;
	mul.wide.u32 	%rd50, %r115, 8;
	add.s64 	%rd51, %rd1, %rd50;
	ld.global.f64 	%fd113, [%rd51];
	add.f64 	%fd114, %fd112, %fd113;
	add.s32 	%r116, %r110, 3840;
	mul.wide.u32 	%rd52, %r116, 8;
	add.s64 	%rd53, %rd1, %rd52;
	ld.global.f64 	%fd115, [%rd53];
	add.f64 	%fd116, %fd114, %fd115;
	add.s32 	%r117, %r110, 4480;
	mul.wide.u32 	%rd54, %r117, 8;
	add.s64 	%rd55, %rd1, %rd54;
	ld.global.f64 	%fd117, [%rd55];
	add.f64 	%fd374, %fd116, %fd117;
	add.s32 	%r352, %r352, 5120;
$L__BB9_38:
	setp.eq.s32 	%p12, %r61, 0;
	@%p12 bra 	$L__BB9_44;
	setp.lt.u32 	%p13, %r61, 4;
	@%p13 bra 	$L__BB9_41;
	add.s32 	%r118, %r352, %r347;
	mul.wide.u32 	%rd56, %r118, 8;
	add.s64 	%rd57, %rd1, %rd56;
	ld.global.f64 	%fd119, [%rd57];
	add.f64 	%fd120, %fd374, %fd119;
	add.s32 	%r119, %r118, 640;
	mul.wide.u32 	%rd58, %r119, 8;
	add.s64 	%rd59, %rd1, %rd58;
	ld.global.f64 	%fd121, [%rd59];
	add.f64 	%fd122, %fd120, %fd121;
	add.s32 	%r120, %r118, 1280;
	mul.wide.u32 	%rd60, %r120, 8;
	add.s64 	%rd61, %rd1, %rd60;
	ld.global.f64 	%fd123, [%rd61];
	add.f64 	%fd124, %fd122, %fd123;
	add.s32 	%r121, %r118, 1920;
	mul.wide.u32 	%rd62, %r121, 8;
	add.s64 	%rd63, %rd1, %rd62;
	ld.global.f64 	%fd125, [%rd63];
	add.f64 	%fd374, %fd124, %fd125;
	add.s32 	%r352, %r352, 2560;
$L__BB9_41:
	and.b32  	%r122, %r49, 3;
	setp.eq.s32 	%p14, %r122, 0;
	@%p14 bra 	$L__BB9_44;
	add.s32 	%r355, %r352, %r345;
	mul.hi.u32 	%r123, %r344, -858993459;
	cvt.u16.u32 	%rs1, %r123;
	shr.u16 	%rs2, %rs1, 9;
	add.s16 	%rs3, %rs2, 1;
	cvt.u32.u16 	%r124, %rs3;
	and.b32  	%r125, %r124, 3;
	neg.s32 	%r354, %r125;
$L__BB9_43:
	.pragma "nounroll";
	mul.wide.u32 	%rd64, %r355, 8;
	add.s64 	%rd65, %rd1, %rd64;
	ld.global.f64 	%fd126, [%rd65];
	add.f64 	%fd374, %fd374, %fd126;
	add.s32 	%r355, %r355, 640;
	add.s32 	%r354, %r354, 1;
	setp.ne.s32 	%p15, %r354, 0;
	@%p15 bra 	$L__BB9_43;
$L__BB9_44:
	// begin inline asm
	mov.u32 %r126, %laneid;
	// end inline asm
	mov.b64 	%rd66, %fd374;
	mov.b64 	{%r128, %r133}, %rd66;
	mov.b32 	%r134, 1;
	mov.b32 	%r175, 31;
	mov.b32 	%r176, -1;
	// begin inline asm
	shfl.sync.down.b32 %r127, %r128, %r134, %r175, %r176;
	// end inline asm
	// begin inline asm
	shfl.sync.down.b32 %r132, %r133, %r134, %r175, %r176;
	// end inline asm
	mov.b64 	%rd67, {%r127, %r132};
	mov.b64 	%fd127, %rd67;
	setp.gt.s32 	%p16, %r126, 30;
	add.f64 	%fd128, %fd374, %fd127;
	selp.f64 	%fd129, %fd374, %fd128, %p16;
	mov.b64 	%rd68, %fd129;
	mov.b64 	{%r138, %r143}, %rd68;
	mov.b32 	%r144, 2;
	// begin inline asm
	shfl.sync.down.b32 %r137, %r138, %r144, %r175, %r176;
	// end inline asm
	// begin inline asm
	shfl.sync.down.b32 %r142, %r143, %r144, %r175, %r176;
	// end inline asm
	mov.b64 	%rd69, {%r137, %r142};
	mov.b64 	%fd130, %rd69;
	setp.gt.s32 	%p17, %r126, 29;
	add.f64 	%fd131, %fd129, %fd130;
	selp.f64 	%fd132, %fd129, %fd131, %p17;
	mov.b64 	%rd70, %fd132;
	mov.b64 	{%r148, %r153}, %rd70;
	mov.b32 	%r154, 4;
	// begin inline asm
	shfl.sync.down.b32 %r147, %r148, %r154, %r175, %r176;
	// end inline asm
	// begin inline asm
	shfl.sync.down.b32 %r152, %r153, %r154, %r175, %r176;
	// end inline asm
	mov.b64 	%rd71, {%r147, %r152};
	mov.b64 	%fd133, %rd71;
	setp.gt.s32 	%p18, %r126, 27;
	add.f64 	%fd134, %fd132, %fd133;
	selp.f64 	%fd135, %fd132, %fd134, %p18;
	mov.b64 	%rd72, %fd135;
	mov.b64 	{%r158, %r163}, %rd72;
	mov.b32 	%r164, 8;
	// begin inline asm
	shfl.sync.down.b32 %r157, %r158, %r164, %r175, %r176;
	// end inline asm
	// begin inline asm
	shfl.sync.down.b32 %r162, %r163, %r164, %r175, %r176;
	// end inline asm
	mov.b64 	%rd73, {%r157, %r162};
	mov.b64 	%fd136, %rd73;
	setp.gt.s32 	%p19, %r126, 23;
	add.f64 	%fd137, %fd135, %fd136;
	selp.f64 	%fd138, %fd135, %fd137, %p19;
	mov.b64 	%rd74, %fd138;
	mov.b64 	{%r168, %r173}, %rd74;
	mov.b32 	%r174, 16;
	// begin inline asm
	shfl.sync.down.b32 %r167, %r168, %r174, %r175, %r176;
	// end inline asm
	// begin inline asm
	shfl.sync.down.b32 %r172, %r173, %r174, %r175, %r176;
	// end inline asm
	mov.b64 	%rd75, {%r167, %r172};
	mov.b64 	%fd139, %rd75;
	setp.gt.s32 	%p20, %r126, 15;
	add.f64 	%fd37, %fd138, %fd139;
	selp.f64 	%fd375, %fd138, %fd37, %p20;
	setp.ne.s32 	%p21, %r126, 0;
	@%p21 bra 	$L__BB9_46;
	shr.u32 	%r177, %r35, 2;
	and.b32  	%r178, %r177, 248;
	mov.u32 	%r179, _ZZN3cub18CUB_300001_SM_10006detail6reduce18DeviceReduceKernelINS2_10policy_hubIdjN4cuda3std3__44plusIdEEE10Policy1000EN6thrust24THRUST_300001_SM_1000_NS6detail15normal_iteratorINSD_10device_ptrIdEEEEjS9_dNS7_10__identityEEEvT0_PT3_T1_NS0_13GridEvenShareISN_EET2_T4_E12temp_storage;
	add.s32 	%r180, %r179, %r178;
	st.shared.f64 	[%r180+24], %fd37;
$L__BB9_46:
	bar.sync 	0;
	setp.ne.s32 	%p22, %r35, 0;
	@%p22 bra 	$L__BB9_48;
	ld.shared.f64 	%fd140, [_ZZN3cub18CUB_300001_SM_10006detail6reduce18DeviceReduceKernelINS2_10policy_hubIdjN4cuda3std3__44plusIdEEE10Policy1000EN6thrust24THRUST_300001_SM_1000_NS6detail15normal_iteratorINSD_10device_ptrIdEEEEjS9_dNS7_10__identityEEEvT0_PT3_T1_NS0_13GridEvenShareISN_EET2_T4_E12temp_storage+32];
	add.f64 	%fd141, %fd375, %fd140;
	ld.shared.f64 	%fd142, [_ZZN3cub18CUB_300001_SM_10006detail6reduce18DeviceReduceKernelINS2_10policy_hubIdjN4cuda3std3__44plusIdEEE10Policy1000EN6thrust24THRUST_300001_SM_1000_NS6detail15normal_iteratorINSD_10device_ptrIdEEEEjS9_dNS7_10__identityEEEvT0_PT3_T1_NS0_13GridEvenShareISN_EET2_T4_E12temp_storage+40];
	add.f64 	%fd143, %fd141, %fd142;
	ld.shared.f64 	%fd144, [_ZZN3cub18CUB_300001_SM_10006detail6reduce18DeviceReduceKernelINS2_10policy_hubIdjN4cuda3std3__44plusIdEEE10Policy1000EN6thrust24THRUST_300001_SM_1000_NS6detail15normal_iteratorINSD_10device_ptrIdEEEEjS9_dNS7_10__identityEEEvT0_PT3_T1_NS0_13GridEvenShareISN_EET2_T4_E12temp_storage+48];
	add.f64 	%fd145, %fd143, %fd144;
	ld.shared.f64 	%fd146, [_ZZN3cub18CUB_300001_SM_10006detail6reduce18DeviceReduceKernelINS2_10policy_hubIdjN4cuda3std3__44plusIdEEE10Policy1000EN6thrust24THRUST_300001_SM_1000_NS6detail15normal_iteratorINSD_10device_ptrIdEEEEjS9_dNS7_10__identityEEEvT0_PT3_T1_NS0_13GridEvenShareISN_EET2_T4_E12temp_storage+56];
	add.f64 	%fd147, %fd145, %fd146;
	ld.shared.f64 	%fd148, [_ZZN3cub18CUB_300001_SM_10006detail6reduce18DeviceReduceKernelINS2_10policy_hubIdjN4cuda3std3__44plusIdEEE10Policy1000EN6thrust24THRUST_300001_SM_1000_NS6detail15normal_iteratorINSD_10device_ptrIdEEEEjS9_dNS7_10__identityEEEvT0_PT3_T1_NS0_13GridEvenShareISN_EET2_T4_E12temp_storage+64];
	add.f64 	%fd149, %fd147, %fd148;
	ld.shared.f64 	%fd150, [_ZZN3cub18CUB_300001_SM_10006detail6reduce18DeviceReduceKernelINS2_10policy_hubIdjN4cuda3std3__44plusIdEEE10Policy1000EN6thrust24THRUST_300001_SM_1000_NS6detail15normal_iteratorINSD_10device_ptrIdEEEEjS9_dNS7_10__identityEEEvT0_PT3_T1_NS0_13GridEvenShareISN_EET2_T4_E12temp_storage+72];
	add.f64 	%fd151, %fd149, %fd150;
	ld.shared.f64 	%fd152, [_ZZN3cub18CUB_300001_SM_10006detail6reduce18DeviceReduceKernelINS2_10policy_hubIdjN4cuda3std3__44plusIdEEE10Policy1000EN6thrust24THRUST_300001_SM_1000_NS6detail15normal_iteratorINSD_10device_ptrIdEEEEjS9_dNS7_10__identityEEEvT0_PT3_T1_NS0_13GridEvenShareISN_EET2_T4_E12temp_storage+80];
	add.f64 	%fd153, %fd151, %fd152;
	ld.shared.f64 	%fd154, [_ZZN3cub18CUB_300001_SM_10006detail6reduce18DeviceReduceKernelINS2_10policy_hubIdjN4cuda3std3__44plusIdEEE10Policy1000EN6thrust24THRUST_300001_SM_1000_NS6detail15normal_iteratorINSD_10device_ptrIdEEEEjS9_dNS7_10__identityEEEvT0_PT3_T1_NS0_13GridEvenShareISN_EET2_T4_E12temp_storage+88];
	add.f64 	%fd155, %fd153, %fd154;
	ld.shared.f64 	%fd156, [_ZZN3cub18CUB_300001_SM_10006detail6reduce18DeviceReduceKernelINS2_10policy_hubIdjN4cuda3std3__44plusIdEEE10Policy1000EN6thrust24THRUST_300001_SM_1000_NS6detail15normal_iteratorINSD_10device_ptrIdEEEEjS9_dNS7_10__identityEEEvT0_PT3_T1_NS0_13GridEvenShareISN_EET2_T4_E12temp_storage+96];
	add.f64 	%fd157, %fd155, %fd156;
	ld.shared.f64 	%fd158, [_ZZN3cub18CUB_300001_SM_10006detail6reduce18DeviceReduceKernelINS2_10policy_hubIdjN4cuda3std3__44plusIdEEE10Policy1000EN6thrust24THRUST_300001_SM_1000_NS6detail15normal_iteratorINSD_10device_ptrIdEEEEjS9_dNS7_10__identityEEEvT0_PT3_T1_NS0_13GridEvenShareISN_EET2_T4_E12temp_storage+104];
	add.f64 	%fd159, %fd157, %fd158;
	ld.shared.f64 	%fd160, [_ZZN3cub18CUB_300001_SM_10006detail6reduce18DeviceReduceKernelINS2_10policy_hubIdjN4cuda3std3__44plusIdEEE10Policy1000EN6thrust24THRUST_300001_SM_1000_NS6detail15normal_iteratorINSD_10device_ptrIdEEEEjS9_dNS7_10__identityEEEvT0_PT3_T1_NS0_13GridEvenShareISN_EET2_T4_E12temp_storage+112];
	add.f64 	%fd161, %fd159, %fd160;
	ld.shared.f64 	%fd162, [_ZZN3cub18CUB_300001_SM_10006detail6reduce18DeviceReduceKernelINS2_10policy_hubIdjN4cuda3std3__44plusIdEEE10Policy1000EN6thrust24THRUST_300001_SM_1000_NS6detail15normal_iteratorINSD_10device_ptrIdEEEEjS9_dNS7_10__identityEEEvT0_PT3_T1_NS0_13GridEvenShareISN_EET2_T4_E12temp_storage+120];
	add.f64 	%fd163, %fd161, %fd162;
	ld.shared.f64 	%fd164, [_ZZN3cub18CUB_300001_SM_10006detail6reduce18DeviceReduceKernelINS2_10policy_hubIdjN4cuda3std3__44plusIdEEE10Policy1000EN6thrust24THRUST_300001_SM_1000_NS6detail15normal_iteratorINSD_10device_ptrIdEEEEjS9_dNS7_10__identityEEEvT0_PT3_T1_NS0_13GridEvenShareISN_EET2_T4_E12temp_storage+128];
	add.f64 	%fd165, %fd163, %fd164;
	ld.shared.f64 	%fd166, [_ZZN3cub18CUB_300001_SM_10006detail6reduce18DeviceReduceKernelINS2_10policy_hubIdjN4cuda3std3__44plusIdEEE10Policy1000EN6thrust24THRUST_300001_SM_1000_NS6detail15normal_iteratorINSD_10device_ptrIdEEEEjS9_dNS7_10__identityEEEvT0_PT3_T1_NS0_13GridEvenShareISN_EET2_T4_E12temp_storage+136];
	add.f64 	%fd167, %fd165, %fd166;
	ld.shared.f64 	%fd168, [_ZZN3cub18CUB_300001_SM_10006detail6reduce18DeviceReduceKernelINS2_10policy_hubIdjN4cuda3std3__44plusIdEEE10Policy1000EN6thrust24THRUST_300001_SM_1000_NS6detail15normal_iteratorINSD_10device_ptrIdEEEEjS9_dNS7_10__identityEEEvT0_PT3_T1_NS0_13GridEvenShareISN_EET2_T4_E12temp_storage+144];
	add.f64 	%fd169, %fd167, %fd168;
	ld.shared.f64 	%fd170, [_ZZN3cub18CUB_300001_SM_10006detail6reduce18DeviceReduceKernelINS2_10policy_hubIdjN4cuda3std3__44plusIdEEE10Policy1000EN6thrust24THRUST_300001_SM_1000_NS6detail15normal_iteratorINSD_10device_ptrIdEEEEjS9_dNS7_10__identityEEEvT0_PT3_T1_NS0_13GridEvenShareISN_EET2_T4_E12temp_storage+152];
	add.f64 	%fd171, %fd169, %fd170;
	ld.shared.f64 	%fd172, [_ZZN3cub18CUB_300001_SM_10006detail6reduce18DeviceReduceKernelINS2_10policy_hubIdjN4cuda3std3__44plusIdEEE10Policy1000EN6thrust24THRUST_300001_SM_1000_NS6detail15normal_iteratorINSD_10device_ptrIdEEEEjS9_dNS7_10__identityEEEvT0_PT3_T1_NS0_13GridEvenShareISN_EET2_T4_E12temp_storage+160];
	add.f64 	%fd173, %fd171, %fd172;
	ld.shared.f64 	%fd174, [_ZZN3cub18CUB_300001_SM_10006detail6reduce18DeviceReduceKernelINS2_10policy_hubIdjN4cuda3std3__44plusIdEEE10Policy1000EN6thrust24THRUST_300001_SM_1000_NS6detail15normal_iteratorINSD_10device_ptrIdEEEEjS9_dNS7_10__identityEEEvT0_PT3_T1_NS0_13GridEvenShareISN_EET2_T4_E12temp_storage+168];
	add.f64 	%fd175, %fd173, %fd174;
	ld.shared.f64 	%fd176, [_ZZN3cub18CUB_300001_SM_10006detail6reduce18DeviceReduceKernelINS2_10policy_hubIdjN4cuda3std3__44plusIdEEE10Policy1000EN6thrust24THRUST_300001_SM_1000_NS6detail15normal_iteratorINSD_10device_ptrIdEEEEjS9_dNS7_10__identityEEEvT0_PT3_T1_NS0_13GridEvenShareISN_EET2_T4_E12temp_storage+176];
	add.f64 	%fd375, %fd175, %fd176;
$L__BB9_48:
	mov.u32 	%r333, %tid.x;
	setp.ne.s32 	%p68, %r333, 0;
	@%p68 bra 	$L__BB9_50;
	ld.param.u64 	%rd159, [_ZN3cub18CUB_300001_SM_10006detail6reduce18DeviceReduceKernelINS2_10policy_hubIdjN4cuda3std3__44plusIdEEE10Policy1000EN6thrust24THRUST_300001_SM_1000_NS6detail15normal_iteratorINSD_10device_ptrIdEEEEjS9_dNS7_10__identityEEEvT0_PT3_T1_NS0_13GridEvenShareISN_EET2_T4__param_1];
	cvta.to.global.u64 	%rd156, %rd159;
	mul.wide.u32 	%rd157, %r3, 8;
	add.s64 	%rd158, %rd156, %rd157;
	st.global.f64 	[%rd158], %fd375;
$L__BB9_50:
	ret;

}
	// .globl	_ZN3cub18CUB_300001_SM_10006detail6reduce28DeviceReduceSingleTileKernelINS2_10policy_hubIdjN4cuda3std3__44plusIdEEE10Policy1000EPdSC_iS9_ddNS7_10__identityEEEvT0_T1_T2_T3_T4_T6_
.visible .entry _ZN3cub18CUB_300001_SM_10006detail6reduce28DeviceReduceSingleTileKernelINS2_10policy_hubIdjN4cuda3std3__44plusIdEEE10Policy1000EPdSC_iS9_ddNS7_10__identityEEEvT0_T1_T2_T3_T4_T6_(
	.param .u64 .ptr .align 1 _ZN3cub18CUB_300001_SM_10006detail6reduce28DeviceReduceSingleTileKernelINS2_10policy_hubIdjN4cuda3std3__44plusIdEEE10Policy1000EPdSC_iS9_ddNS7_10__identityEEEvT0_T1_T2_T3_T4_T6__param_0,
	.param .u64 .ptr .align 1 _ZN3cub18CUB_300001_SM_10006detail6reduce28DeviceReduceSingleTileKernelINS2_10policy_hubIdjN4cuda3std3__44plusIdEEE10Policy1000EPdSC_iS9_ddNS7_10__identityEEEvT0_T1_T2_T3_T4_T6__param_1,
	.param .u32 _ZN3cub18CUB_300001_SM_10006detail6reduce28DeviceReduceSingleTileKernelINS2_10policy_hubIdjN4cuda3std3__44plusIdEEE10Policy1000EPdSC_iS9_ddNS7_10__identityEEEvT0_T1_T2_T3_T4_T6__param_2,
	.param .align 1 .b8 _ZN3cub18CUB_300001_SM_10006detail6reduce28DeviceReduceSingleTileKernelINS2_10policy_hubIdjN4cuda3std3__44plusIdEEE10Policy1000EPdSC_iS9_ddNS7_10__identityEEEvT0_T1_T2_T3_T4_T6__param_3[1],
	.param .f64 _ZN3cub18CUB_300001_SM_10006detail6reduce28DeviceReduceSingleTileKernelINS2_10policy_hubIdjN4cuda3std3__44plusIdEEE10Policy1000EPdSC_iS9_ddNS7_10__identityEEEvT0_T1_T2_T3_T4_T6__param_4,
	.param .align 1 .b8 _ZN3cub18CUB_300001_SM_10006detail6reduce28DeviceReduceSingleTileKernelINS2_10policy_hubIdjN4cuda3std3__44plusIdEEE10Policy1000EPdSC_iS9_ddNS7_10__identityEEEvT0_T1_T2_T3_T4_T6__param_5[1]
)
.maxntid 640
.minnctapersm 1
{
	.reg .pred 	%p<62>;
	.reg .b32 	%r<239>;
	.reg .b64 	%rd<109>;
	.reg .b64 	%fd<264>;
	// demoted variable
	.shared .align 8 .b8 _ZZN3cub18CUB_300001_SM_10006detail6reduce28DeviceReduceSingleTileKernelINS2_10policy_hubIdjN4cuda3std3__44plusIdEEE10Policy1000EPdSC_iS9_ddNS7_10__identityEEEvT0_T1_T2_T3_T4_T6_E12temp_storage[192];
	ld.param.u64 	%rd9, [_ZN3cub18CUB_300001_SM_10006detail6reduce28DeviceReduceSingleTileKernelINS2_10policy_hubIdjN4cuda3std3__44plusIdEEE10Policy1000EPdSC_iS9_ddNS7_10__identityEEEvT0_T1_T2_T3_T4_T6__param_0];
	ld.param.u64 	%rd10, [_ZN3cub18CUB_300001_SM_10006detail6reduce28DeviceReduceSingleTileKernelINS2_10policy_hubIdjN4cuda3std3__44plusIdEEE10Policy1000EPdSC_iS9_ddNS7_10__identityEEEvT0_T1_T2_T3_T4_T6__param_1];
	ld.param.u32 	%r36, [_ZN3cub18CUB_300001_SM_10006detail6reduce28DeviceReduceSingleTileKernelINS2_10policy_hubIdjN4cuda3std3__44plusIdEEE10Policy1000EPdSC_iS9_ddNS7_10__identityEEEvT0_T1_T2_T3_T4_T6__param_2];
	ld.param.f64 	%fd30, [_ZN3cub18CUB_300001_SM_10006detail6reduce28DeviceReduceSingleTileKernelINS2_10policy_hubIdjN4cuda3std3__44plusIdEEE10Policy1000EPdSC_iS9_ddNS7_10__identityEEEvT0_T1_T2_T3_T4_T6__param_4];
	cvta.to.global.u64 	%rd1, %rd10;
	setp.ne.s32 	%p1, %r36, 0;
	@%p1 bra 	$L__BB10_3;
	mov.u32 	%r225, %tid.x;
	setp.ne.s32 	%p61, %r225, 0;
	@%p61 bra 	$L__BB10_39;
	st.global.f64 	[%rd1], %fd30;
	bra.uni 	$L__BB10_39;
$L__BB10_3:
	setp.gt.s32 	%p2, %r36, 5119;
	@%p2 bra 	$L__BB10_21;
	mov.u32 	%r1, %tid.x;
	setp.ge.s32 	%p19, %r1, %r36;
	mov.f64 	%fd255, 0d0000000000000000;
	mov.u32 	%r229, %r1;
	@%p19 bra 	$L__BB10_6;
	mul.wide.u32 	%rd74, %r1, 8;
	add.s64 	%rd73, %rd9, %rd74;
	// begin inline asm
	ld.global.nc.u64 %rd72, [%rd73];
	// end inline asm
	mov.b64 	%fd255, %rd72;
	add.s32 	%r229, %r1, 640;
$L__BB10_6:
	setp.ge.s32 	%p20, %r229, %r36;
	@%p20 bra 	$L__BB10_12;
	not.b32 	%r101, %r229;
	add.s32 	%r4, %r36, %r101;
	mul.hi.u32 	%r102, %r4, -858993459;
	shr.u32 	%r103, %r102, 9;
	add.s32 	%r5, %r103, 1;
	and.b32  	%r104, %r103, 3;
	setp.eq.s32 	%p21, %r104, 3;
	@%p21 bra 	$L__BB10_10;
	mul.wide.u32 	%rd75, %r229, 8;
	add.s64 	%rd107, %rd9, %rd75;
	and.b32  	%r105, %r5, 3;
	neg.s32 	%r227, %r105;
$L__BB10_9:
	.pragma "nounroll";
	// begin inline asm
	ld.global.nc.u64 %rd76, [%rd107];
	// end inline asm
	mov.b64 	%fd121, %rd76;
	add.f64 	%fd255, %fd255, %fd121;
	add.s32 	%r229, %r229, 640;
	add.s64 	%rd107, %rd107, 5120;
	add.s32 	%r227, %r227, 1;
	setp.ne.s32 	%p22, %r227, 0;
	@%p22 bra 	$L__BB10_9;
$L__BB10_10:
	setp.lt.u32 	%p23, %r4, 1920;
	@%p23 bra 	$L__BB10_12;
$L__BB10_11:
	mul.wide.s32 	%rd86, %r229, 8;
	add.s64 	%rd79, %rd9, %rd86;
	// begin inline asm
	ld.global.nc.u64 %rd78, [%rd79];
	// end inline asm
	mov.b64 	%fd122, %rd78;
	add.f64 	%fd123, %fd255, %fd122;
	add.s64 	%rd81, %rd79, 5120;
	// begin inline asm
	ld.global.nc.u64 %rd80, [%rd81];
	// end inline asm
	mov.b64 	%fd124, %rd80;
	add.f64 	%fd125, %fd123, %fd124;
	add.s64 	%rd83, %rd79, 10240;
	// begin inline asm
	ld.global.nc.u64 %rd82, [%rd83];
	// end inline asm
	mov.b64 	%fd126, %rd82;
	add.f64 	%fd127, %fd125, %fd126;
	add.s64 	%rd85, %rd79, 15360;
	// begin inline asm
	ld.global.nc.u64 %rd84, [%rd85];
	// end inline asm
	mov.b64 	%fd128, %rd84;
	add.f64 	%fd255, %fd127, %fd128;
	add.s32 	%r229, %r229, 2560;
	setp.lt.s32 	%p24, %r229, %r36;
	@%p24 bra 	$L__BB10_11;
$L__BB10_12:
	setp.lt.s32 	%p25, %r36, 640;
	@%p25 bra 	$L__BB10_17;
	// begin inline asm
	mov.u32 %r169, %laneid;
	// end inline asm
	mov.b64 	%rd97, %fd255;
	mov.b64 	{%r171, %r176}, %rd97;
	mov.b32 	%r177, 1;
	mov.b32 	%r218, 31;
	mov.b32 	%r219, -1;
	// begin inline asm
	shfl.sync.down.b32 %r170, %r171, %r177, %r218, %r219;
	// end inline asm
	// begin inline asm
	shfl.sync.down.b32 %r175, %r176, %r177, %r218, %r219;
	// end inline asm
	mov.b64 	%rd98, {%r170, %r175};
	mov.b64 	%fd199, %rd98;
	setp.gt.s32 	%p53, %r169, 30;
	add.f64 	%fd200, %fd255, %fd199;
	selp.f64 	%fd201, %fd255, %fd200, %p53;
	mov.b64 	%rd99, %fd201;
	mov.b64 	{%r181, %r186}, %rd99;
	mov.b32 	%r187, 2;
	// begin inline asm
	shfl.sync.down.b32 %r180, %r181, %r187, %r218, %r219;
	// end inline asm
	// begin inline asm
	shfl.sync.down.b32 %r185, %r186, %r187, %r218, %r219;
	// end inline asm
	mov.b64 	%rd100, {%r180, %r185};
	mov.b64 	%fd202, %rd100;
	setp.gt.s32 	%p54, %r169, 29;
	add.f64 	%fd203, %fd201, %fd202;
	selp.f64 	%fd204, %fd201, %fd203, %p54;
	mov.b64 	%rd101, %fd204;
	mov.b64 	{%r191, %r196}, %rd101;
	mov.b32 	%r197, 4;
	// begin inline asm
	shfl.sync.down.b32 %r190, %r191, %r197, %r218, %r219;
	// end inline asm
	// begin inline asm
	shfl.sync.down.b32 %r195, %r196, %r197, %r218, %r219;
	// end inline asm
	mov.b64 	%rd102, {%r190, %r195};
	mov.b64 	%fd205, %rd102;
	setp.gt.s32 	%p55, %r169, 27;
	add.f64 	%fd206, %fd204, %fd205;
	selp.f64 	%fd207, %fd204, %fd206, %p55;
	mov.b64 	%rd103, %fd207;
	mov.b64 	{%r201, %r206}, %rd103;
	mov.b32 	%r207, 8;
	// begin inline asm
	shfl.sync.down.b32 %r200, %r201, %r207, %r218, %r219;
	// end inline asm
	// begin inline asm
	shfl.sync.down.b32 %r205, %r206, %r207, %r218, %r219;
	// end inline asm
	mov.b64 	%rd104, {%r200, %r205};
	mov.b64 	%fd208, %rd104;
	setp.gt.s32 	%p56, %r169, 23;
	add.f64 	%fd209, %fd207, %fd208;
	selp.f64 	%fd210, %fd207, %fd209, %p56;
	mov.b64 	%rd105, %fd210;
	mov.b64 	{%r211, %r216}, %rd105;
	mov.b32 	%r217, 16;
	// begin inline asm
	shfl.sync.down.b32 %r210, %r211, %r217, %r218, %r219;
	// end inline asm
	// begin inline asm
	shfl.sync.down.b32 %r215, %r216, %r217, %r218, %r219;
	// end inline asm
	mov.b64 	%rd106, {%r210, %r215};
	mov.b64 	%fd211, %rd106;
	setp.gt.s32 	%p57, %r169, 15;
	add.f64 	%fd10, %fd210, %fd211;
	selp.f64 	%fd263, %fd210, %fd10, %p57;
	setp.ne.s32 	%p58, %r169, 0;
	@%p58 bra 	$L__BB10_15;
	shr.u32 	%r220, %r1, 2;
	and.b32  	%r221, %r220, 248;
	mov.u32 	%r222, _ZZN3cub18CUB_300001_SM_10006detail6reduce28DeviceReduceSingleTileKernelINS2_10policy_hubIdjN4cuda3std3__44plusIdEEE10Policy1000EPdSC_iS9_ddNS7_10__identityEEEvT0_T1_T2_T3_T4_T6_E12temp_storage;
	add.s32 	%r223, %r222, %r221;
	st.shared.f64 	[%r223+24], %fd10;
$L__BB10_15:
	bar.sync 	0;
	setp.ne.s32 	%p59, %r1, 0;
	@%p59 bra 	$L__BB10_37;
	ld.shared.f64 	%fd212, [_ZZN3cub18CUB_300001_SM_10006detail6reduce28DeviceReduceSingleTileKernelINS2_10policy_hubIdjN4cuda3std3__44plusIdEEE10Policy1000EPdSC_iS9_ddNS7_10__identityEEEvT0_T1_T2_T3_T4_T6_E12temp_storage+32];
	add.f64 	%fd213, %fd263, %fd212;
	ld.shared.f64 	%fd214, [_ZZN3cub18CUB_300001_SM_10006detail6reduce28DeviceReduceSingleTileKernelINS2_10policy_hubIdjN4cuda3std3__44plusIdEEE10Policy1000EPdSC_iS9_ddNS7_10__identityEEEvT0_T1_T2_T3_T4_T6_E12temp_storage+40];
	add.f64 	%fd215, %fd213, %fd214;
	ld.shared.f64 	%fd216, [_ZZN3cub18CUB_300001_SM_10006detail6reduce28DeviceReduceSingleTileKernelINS2_10policy_hubIdjN4cuda3std3__44plusIdEEE10Policy1000EPdSC_iS9_ddNS7_10__identityEEEvT0_T1_T2_T3_T4_T6_E12temp_storage+48];
	add.f64 	%fd217, %fd215, %fd216;
	ld.shared.f64 	%fd218, [_ZZN3cub18CUB_300001_SM_10006detail6reduce28DeviceReduceSingleTileKernelINS2_10policy_hubIdjN4cuda3std3__44plusIdEEE10Policy1000EPdSC_iS9_ddNS7_10__identityEEEvT0_T1_T2_T3_T4_T6_E12temp_storage+56];
	add.f64 	%fd219, %fd217, %fd218;
	ld.shared.f64 	%fd220, [_ZZN3cub18CUB_300001_SM_10006detail6reduce28DeviceReduceSingleTileKernelINS2_10policy_hubIdjN4cuda3std3__44plusIdEEE10Policy1000EPdSC_iS9_ddNS7_10__identityEEEvT0_T1_T2_T3_T4_T6_E12temp_storage+64];
	add.f64 	%fd221, %fd219, %fd220;
	ld.shared.f64 	%fd222, [_ZZN3cub18CUB_300001_SM_10006detail6reduce28DeviceReduceSingleTileKernelINS2_10policy_hubIdjN4cuda3std3__44plusIdEEE10Policy1000EPdSC_iS9_ddNS7_10__identityEEEvT0_T1_T2_T3_T4_T6_E12temp_storage+72];
	add.f64 	%fd223, %fd221, %fd222;
	ld.shared.f64 	%fd224, [_ZZN3cub18CUB_300001_SM_10006detail6reduce28DeviceReduceSingleTileKernelINS2_10policy_hubIdjN4cuda3std3__44plusIdEEE10Policy1000EPdSC_iS9_ddNS7_10__identityEEEvT0_T1_T2_T3_T4_T6_E12temp_storage+80];
	add.f64 	%fd225, %fd223, %fd224;
	ld.shared.f64 	%fd226, [_ZZN3cub18CUB_300001_SM_10006detail6reduce28DeviceReduceSingleTileKernelINS2_10policy_hubIdjN4cuda3std3__44plusIdEEE10Policy1000EPdSC_iS9_ddNS7_10__identityEEEvT0_T1_T2_T3_T4_T6_E12temp_storage+88];
	add.f64 	%fd227, %fd225, %fd226;
	ld.shared.f64 	%fd228, [_ZZN3cub18CUB_300001_SM_10006detail6reduce28DeviceReduceSingleTileKernelINS2_10policy_hubIdjN4cuda3std3__44plusIdEEE10Policy1000EPdSC_iS9_ddNS7_10__identityEEEvT0_T1_T2_T3_T4_T6_E12temp_storage+96];
	add.f64 	%fd229, %fd227, %fd228;
	ld.shared.f64 	%fd230, [_ZZN3cub18CUB_300001_SM_10006detail6reduce28DeviceReduceSingleTileKernelINS2_10policy_hubIdjN4cuda3std3__44plusIdEEE10Policy1000EPdSC_iS9_ddNS7_10__identityEEEvT0_T1_T2_T3_T4_T6_E12temp_storage+104];
	add.f64 	%fd231, %fd229, %fd230;
	ld.shared.f64 	%fd232, [_ZZN3cub18CUB_300001_SM_10006detail6reduce28DeviceReduceSingleTileKernelINS2_10policy_hubIdjN4cuda3std3__44plusIdEEE10Policy1000EPdSC_iS9_ddNS7_10__identityEEEvT0_T1_T2_T3_T4_T6_E12temp_storage+112];
	add.f64 	%fd233, %fd231, %fd232;
	ld.shared.f64 	%fd234, [_ZZN3cub18CUB_300001_SM_10006detail6reduce28DeviceReduceSingleTileKernelINS2_10policy_hubIdjN4cuda3std3__44plusIdEEE10Policy1000EPdSC_iS9_ddNS7_10__identityEEEvT0_T1_T2_T3_T4_T6_E12temp_storage+120];
	add.f64 	%fd235, %fd233, %fd234;
	ld.shared.f64 	%fd236, [_ZZN3cub18CUB_300001_SM_10006detail6reduce28DeviceReduceSingleTileKernelINS2_10policy_hubIdjN4cuda3std3__44plusIdEEE10Policy1000EPdSC_iS9_ddNS7_10__identityEEEvT0_T1_T2_T3_T4_T6_E12temp_storage+128];
	add.f64 	%fd237, %fd235, %fd236;
	ld.shared.f64 	%fd238, [_ZZN3cub18CUB_300001_SM_10006detail6reduce28DeviceReduceSingleTileKernelINS2_10policy_hubIdjN4cuda3std3__44plusIdEEE10Policy1000EPdSC_iS9_ddNS7_10__identityEEEvT0_T1_T2_T3_T4_T6_E12temp_storage+136];
	add.f64 	%fd239, %fd237, %fd238;
	ld.shared.f64 	%fd240, [_ZZN3cub18CUB_300001_SM_10006detail6reduce28DeviceReduceSingleTileKernelINS2_10policy_hubIdjN4cuda3std3__44plusIdEEE10Policy1000EPdSC_iS9_ddNS7_10__identityEEEvT0_T1_T2_T3_T4_T6_E12temp_storage+144];
	add.f64 	%fd241, %fd239, %fd240;
	ld.shared.f64 	%fd242, [_ZZN3cub18CUB_300001_SM_10006detail6reduce28DeviceReduceSingleTileKernelINS2_10policy_hubIdjN4cuda3std3__44plusIdEEE10Policy1000EPdSC_iS9_ddNS7_10__identityEEEvT0_T1_T2_T3_T4_T6_E12temp_storage+152];
	add.f64 	%fd243, %fd241, %fd242;
	ld.shared.f64 	%fd244, [_ZZN3cub18CUB_300001_SM_10006detail6reduce28DeviceReduceSingleTileKernelINS2_10policy_hubIdjN4cuda3std3__44plusIdEEE10Policy1000EPdSC_iS9_ddNS7_10__identityEEEvT0_T1_T2_T3_T4_T6_E12temp_storage+160];
	add.f64 	%fd245, %fd243, %fd244;
	ld.shared.f64 	%fd246, [_ZZN3cub18CUB_300001_SM_10006detail6reduce28DeviceReduceSingleTileKernelINS2_10policy_hubIdjN4cuda3std3__44plusIdEEE10Policy1000EPdSC_iS9_ddNS7_10__identityEEEvT0_T1_T2_T3_T4_T6_E12temp_storage+168];
	add.f64 	%fd247, %fd245, %fd246;
	ld.shared.f64 	%fd248, [_ZZN3cub18CUB_300001_SM_10006detail6reduce28DeviceReduceSingleTileKernelINS2_10policy_hubIdjN4cuda3std3__44plusIdEEE10Policy1000EPdSC_iS9_ddNS7_10__identityEEEvT0_T1_T2_T3_T4_T6_E12temp_storage+176];
	add.f64 	%fd263, %fd247, %fd248;
	bra.uni 	$L__BB10_37;
$L__BB10_17:
	// begin inline asm
	mov.u32 %r106, %laneid;
	// end inline asm
	and.b32  	%r157, %r1, 992;
	add.s32 	%r158, %r157, 32;
	setp.gt.s32 	%p26, %r158, %r36;
	not.b32 	%r159, %r157;
	add.s32 	%r160, %r36, %r159;
	selp.b32 	%r155, %r160, 31, %p26;
	mov.b64 	%rd87, %fd255;
	mov.b64 	{%r108, %r113}, %rd87;
	mov.b32 	%r114, 1;
	mov.b32 	%r156, -1;
	// begin inline asm
	shfl.sync.down.b32 %r107, %r108, %r114, %r155, %r156;
	// end inline asm
	// begin inline asm
	shfl.sync.down.b32 %r112, %r113, %r114, %r155, %r156;
	// end inline asm
	mov.b64 	%rd88, {%r107, %r112};
	mov.b64 	%fd129, %rd88;
	setp.lt.s32 	%p27, %r106, %r155;
	add.f64 	%fd130, %fd255, %fd129;
	selp.f64 	%fd131, %fd130, %fd255, %p27;
	mov.b64 	%rd89, %fd131;
	mov.b64 	{%r118, %r123}, %rd89;
	mov.b32 	%r124, 2;
	// begin inline asm
	shfl.sync.down.b32 %r117, %r118, %r124, %r155, %r156;
	// end inline asm
	// begin inline asm
	shfl.sync.down.b32 %r122, %r123, %r124, %r155, %r156;
	// end inline asm
	mov.b64 	%rd90, {%r117, %r122};
	mov.b64 	%fd132, %rd90;
	add.s32 	%r161, %r106, 2;
	setp.gt.s32 	%p28, %r161, %r155;
	add.f64 	%fd133, %fd131, %fd132;
	selp.f64 	%fd134, %fd131, %fd133, %p28;
	mov.b64 	%rd91, %fd134;
	mov.b64 	{%r128, %r133}, %rd91;
	mov.b32 	%r134, 4;
	// begin inline asm
	shfl.sync.down.b32 %r127, %r128, %r134, %r155, %r156;
	// end inline asm
	// begin inline asm
	shfl.sync.down.b32 %r132, %r133, %r134, %r155, %r156;
	// end inline asm
	mov.b64 	%rd92, {%r127, %r132};
	mov.b64 	%fd135, %rd92;
	add.s32 	%r162, %r106, 4;
	setp.gt.s32 	%p29, %r162, %r155;
	add.f64 	%fd136, %fd134, %fd135;
	selp.f64 	%fd137, %fd134, %fd136, %p29;
	mov.b64 	%rd93, %fd137;
	mov.b64 	{%r138, %r143}, %rd93;
	mov.b32 	%r144, 8;
	// begin inline asm
	shfl.sync.down.b32 %r137, %r138, %r144, %r155, %r156;
	// end inline asm
	// begin inline asm
	shfl.sync.down.b32 %r142, %r143, %r144, %r155, %r156;
	// end inline asm
	mov.b64 	%rd94, {%r137, %r142};
	mov.b64 	%fd138, %rd94;
	add.s32 	%r163, %r106, 8;
	setp.gt.s32 	%p30, %r163, %r155;
	add.f64 	%fd139, %fd137, %fd138;
	selp.f64 	%fd140, %fd137, %fd139, %p30;
	mov.b64 	%rd95, %fd140;
	mov.b64 	{%r148, %r153}, %rd95;
	mov.b32 	%r154, 16;
	// begin inline asm
	shfl.sync.down.b32 %r147, %r148, %r154, %r155, %r156;
	// end inline asm
	// begin inline asm
	shfl.sync.down.b32 %r152, %r153, %r154, %r155, %r156;
	// end inline asm
	mov.b64 	%rd96, {%r147, %r152};
	mov.b64 	%fd141, %rd96;
	add.s32 	%r164, %r106, 16;
	setp.gt.s32 	%p31, %r164, %r155;
	add.f64 	%fd142, %fd140, %fd141;
	selp.f64 	%fd263, %fd140, %fd142, %p31;
	setp.ne.s32 	%p32, %r106, 0;
	@%p32 bra 	$L__BB10_19;
	shr.u32 	%r165, %r1, 2;
	and.b32  	%r166, %r165, 248;
	mov.u32 	%r167, _ZZN3cub18CUB_300001_SM_10006detail6reduce28DeviceReduceSingleTileKernelINS2_10policy_hubIdjN4cuda3std3__44plusIdEEE10Policy1000EPdSC_iS9_ddNS7_10__identityEEEvT0_T1_T2_T3_T4_T6_E12temp_storage;
	add.s32 	%r168, %r167, %r166;
	st.shared.f64 	[%r168+24], %fd263;
$L__BB10_19:
	bar.sync 	0;
	setp.ne.s32 	%p33, %r1, 0;
	@%p33 bra 	$L__BB10_37;
	setp.gt.s32 	%p34, %r36, 32;
	ld.shared.f64 	%fd143, [_ZZN3cub18CUB_300001_SM_10006detail6reduce28DeviceReduceSingleTileKernelINS2_10policy_hubIdjN4cuda3std3__44plusIdEEE10Policy1000EPdSC_iS9_ddNS7_10__identityEEEvT0_T1_T2_T3_T4_T6_E12temp_storage+32];
	add.f64 	%fd144, %fd263, %fd143;
	selp.f64 	%fd145, %fd144, %fd263, %p34;
	setp.gt.s32 	%p35, %r36, 64;
	ld.shared.f64 	%fd146, [_ZZN3cub18CUB_300001_SM_10006detail6reduce28DeviceReduceSingleTileKernelINS2_10policy_hubIdjN4cuda3std3__44plusIdEEE10Policy1000EPdSC_iS9_ddNS7_10__identityEEEvT0_T1_T2_T3_T4_T6_E12temp_storage+40];
	add.f64 	%fd147, %fd146, %fd145;
	selp.f64 	%fd148, %fd147, %fd145, %p35;
	setp.gt.s32 	%p36, %r36, 96;
	ld.shared.f64 	%fd149, [_ZZN3cub18CUB_300001_SM_10006detail6reduce28DeviceReduceSingleTileKernelINS2_10policy_hubIdjN4cuda3std3__44plusIdEEE10Policy1000EPdSC_iS9_ddNS7_10__identityEEEvT0_T1_T2_T3_T4_T6_E12temp_storage+48];
	add.f64 	%fd150, %fd149, %fd148;
	selp.f64 	%fd151, %fd150, %fd148, %p36;
	setp.gt.s32 	%p37, %r36, 128;
	ld.shared.f64 	%fd152, [_ZZN3cub18CUB_300001_SM_10006detail6reduce28DeviceReduceSingleTileKernelINS2_10policy_hubIdjN4cuda3std3__44plusIdEEE10Policy1000EPdSC_iS9_ddNS7_10__identityEEEvT0_T1_T2_T3_T4_T6_E12temp_storage+56];
	add.f64 	%fd153, %fd152, %fd151;
	selp.f64 	%fd154, %fd153, %fd151, %p37;
	setp.gt.s32 	%p38, %r36, 160;
	ld.shared.f64 	%fd155, [_ZZN3cub18CUB_300001_SM_10006detail6reduce28DeviceReduceSingleTileKernelINS2_10policy_hubIdjN4cuda3std3__44plusIdEEE10Policy1000EPdSC_iS9_ddNS7_10__identityEEEvT0_T1_T2_T3_T4_T6_E12temp_storage+64];
	add.f64 	%fd156, %fd155, %fd154;
	selp.f64 	%fd157, %fd156, %fd154, %p38;
	setp.gt.s32 	%p39, %r36, 192;
	ld.shared.f64 	%fd158, [_ZZN3cub18CUB_300001_SM_10006detail6reduce28DeviceReduceSingleTileKernelINS2_10policy_hubIdjN4cuda3std3__44plusIdEEE10Policy1000EPdSC_iS9_ddNS7_10__identityEEEvT0_T1_T2_T3_T4_T6_E12temp_storage+72];
	add.f64 	%fd159, %fd158, %fd157;
	selp.f64 	%fd160, %fd159, %fd157, %p39;
	setp.gt.s32 	%p40, %r36, 224;
	ld.shared.f64 	%fd161, [_ZZN3cub18CUB_300001_SM_10006detail6reduce28DeviceReduceSingleTileKernelINS2_10policy_hubIdjN4cuda3std3__44plusIdEEE10Policy1000EPdSC_iS9_ddNS7_10__identityEEEvT0_T1_T2_T3_T4_T6_E12temp_storage+80];
	add.f64 	%fd162, %fd161, %fd160;
	selp.f64 	%fd163, %fd162, %fd160, %p40;
	setp.gt.s32 	%p41, %r36, 256;
	ld.shared.f64 	%fd164, [_ZZN3cub18CUB_300001_SM_10006detail6reduce28DeviceReduceSingleTileKernelINS2_10policy_hubIdjN4cuda3std3__44plusIdEEE10Policy1000EPdSC_iS9_ddNS7_10__identityEEEvT0_T1_T2_T3_T4_T6_E12temp_storage+88];
	add.f64 	%fd165, %fd164, %fd163;
	selp.f64 	%fd166, %fd165, %fd163, %p41;
	setp.gt.s32 	%p42, %r36, 288;
	ld.shared.f64 	%fd167, [_ZZN3cub18CUB_300001_SM_10006detail6reduce28DeviceReduceSingleTileKernelINS2_10policy_hubIdjN4cuda3std3__44plusIdEEE10Policy1000EPdSC_iS9_ddNS7_10__identityEEEvT0_T1_T2_T3_T4_T6_E12temp_storage+96];
	add.f64 	%fd168, %fd167, %fd166;
	selp.f64 	%fd169, %fd168, %fd166, %p42;
	setp.gt.s32 	%p43, %r36, 320;
	ld.shared.f64 	%fd170, [_ZZN3cub18CUB_300001_SM_10006detail6reduce28DeviceReduceSingleTileKernelINS2_10policy_hubIdjN4cuda3std3__44plusIdEEE10Policy1000EPdSC_iS9_ddNS7_10__identityEEEvT0_T1_T2_T3_T4_T6_E12temp_storage+104];
	add.f64 	%fd171, %fd170, %fd169;
	selp.f64 	%fd172, %fd171, %fd169, %p43;
	setp.gt.s32 	%p44, %r36, 352;
	ld.shared.f64 	%fd173, [_ZZN3cub18CUB_300001_SM_10006detail6reduce28DeviceReduceSingleTileKernelINS2_10policy_hubIdjN4cuda3std3__44plusIdEEE10Policy1000EPdSC_iS9_ddNS7_10__identityEEEvT0_T1_T2_T3_T4_T6_E12temp_storage+112];
	add.f64 	%fd174, %fd173, %fd172;
	selp.f64 	%fd175, %fd174, %fd172, %p44;
	setp.gt.s32 	%p45, %r36, 384;
	ld.shared.f64 	%fd176, [_ZZN3cub18CUB_300001_SM_10006detail6reduce28DeviceReduceSingleTileKernelINS2_10policy_hubIdjN4cuda3std3__44plusIdEEE10Policy1000EPdSC_iS9_ddNS7_10__identityEEEvT0_T1_T2_T3_T4_T6_E12temp_storage+120];
	add.f64 	%fd177, %fd176, %fd175;
	selp.f64 	%fd178, %fd177, %fd175, %p45;
	setp.gt.s32 	%p46, %r36, 416;
	ld.shared.f64 	%fd179, [_ZZN3cub18CUB_300001_SM_10006detail6reduce28DeviceReduceSingleTileKernelINS2_10policy_hubIdjN4cuda3std3__44plusIdEEE10Policy1000EPdSC_iS9_ddNS7_10__identityEEEvT0_T1_T2_T3_T4_T6_E12temp_storage+128];
	add.f64 	%fd180, %fd179, %fd178;
	selp.f64 	%fd181, %fd180, %fd178, %p46;
	setp.gt.s32 	%p47, %r36, 448;
	ld.shared.f64 	%fd182, [_ZZN3cub18CUB_300001_SM_10006detail6reduce28DeviceReduceSingleTileKernelINS2_10policy_hubIdjN4cuda3std3__44plusIdEEE10Policy1000EPdSC_iS9_ddNS7_10__identityEEEvT0_T1_T2_T3_T4_T6_E12temp_storage+136];
	add.f64 	%fd183, %fd182, %fd181;
	selp.f64 	%fd184, %fd183, %fd181, %p47;
	setp.gt.s32 	%p48, %r36, 480;
	ld.shared.f64 	%fd185, [_ZZN3cub18CUB_300001_SM_10006detail6reduce28DeviceReduceSingleTileKernelINS2_10policy_hubIdjN4cuda3std3__44plusIdEEE10Policy1000EPdSC_iS9_ddNS7_10__identityEEEvT0_T1_T2_T3_T4_T6_E12temp_storage+144];
	add.f64 	%fd186, %fd185, %fd184;
	selp.f64 	%fd187, %fd186, %fd184, %p48;
	setp.gt.s32 	%p49, %r36, 512;
	ld.shared.f64 	%fd188, [_ZZN3cub18CUB_300001_SM_10006detail6reduce28DeviceReduceSingleTileKernelINS2_10policy_hubIdjN4cuda3std3__44plusIdEEE10Policy1000EPdSC_iS9_ddNS7_10__identityEEEvT0_T1_T2_T3_T4_T6_E12temp_storage+152];
	add.f64 	%fd189, %fd188, %fd187;
	selp.f64 	%fd190, %fd189, %fd187, %p49;
	setp.gt.s32 	%p50, %r36, 544;
	ld.shared.f64 	%fd191, [_ZZN3cub18CUB_300001_SM_10006detail6reduce28DeviceReduceSingleTileKernelINS2_10policy_hubIdjN4cuda3std3__44plusIdEEE10Policy1000EPdSC_iS9_ddNS7_10__identityEEEvT0_T1_T2_T3_T4_T6_E12temp_storage+160];
	add.f64 	%fd192, %fd191, %fd190;
	selp.f64 	%fd193, %fd192, %fd190, %p50;
	setp.gt.s32 	%p51, %r36, 576;
	ld.shared.f64 	%fd194, [_ZZN3cub18CUB_300001_SM_10006detail6reduce28DeviceReduceSingleTileKernelINS2_10policy_hubIdjN4cuda3std3__44plusIdEEE10Policy1000EPdSC_iS9_ddNS7_10__identityEEEvT0_T1_T2_T3_T4_T6_E12temp_storage+168];
	add.f64 	%fd195, %fd194, %fd193;
	selp.f64 	%fd196, %fd195, %fd193, %p51;
	setp.gt.s32 	%p52, %r36, 608;
	ld.shared.f64 	%fd197, [_ZZN3cub18CUB_300001_SM_10006detail6reduce28DeviceReduceSingleTileKernelINS2_10policy_hubIdjN4cuda3std3__44plusIdEEE10Policy1000EPdSC_iS9_ddNS7_10__identityEEEvT0_T1_T2_T3_T4_T6_E12temp_storage+176];
	add.f64 	%fd198, %fd197, %fd196;
	selp.f64 	%fd263, %fd198, %fd196, %p52;
	bra.uni 	$L__BB10_37;
$L__BB10_21:
	mov.u32 	%r14, %tid.x;
	mul.wide.u32 	%rd27, %r14, 8;
	add.s64 	%rd12, %rd9, %rd27;
	// begin inline asm
	ld.global.nc.u64 %rd11, [%rd12];
	// end inline asm
	mov.b64 	%fd31, %rd11;
	add.s64 	%rd14, %rd12, 5120;
	// begin inline asm
	ld.global.nc.u64 %rd13, [%rd14];
	// end inline asm
	mov.b64 	%fd32, %rd13;
	add.s64 	%rd16, %rd12, 10240;
	// begin inline asm
	ld.global.nc.u64 %rd15, [%rd16];
	// end inline asm
	mov.b64 	%fd33, %rd15;
	add.s64 	%rd18, %rd12, 15360;
	// begin inline asm
	ld.global.nc.u64 %rd17, [%rd18];
	// end inline asm
	mov.b64 	%fd34, %rd17;
	add.s64 	%rd20, %rd12, 20480;
	// begin inline asm
	ld.global.nc.u64 %rd19, [%rd20];
	// end inline asm
	mov.b64 	%fd35, %rd19;
	add.s64 	%rd22, %rd12, 25600;
	// begin inline asm
	ld.global.nc.u64 %rd21, [%rd22];
	// end inline asm
	mov.b64 	%fd36, %rd21;
	add.s64 	%rd24, %rd12, 30720;
	// begin inline asm
	ld.global.nc.u64 %rd23, [%rd24];
	// end inline asm
	mov.b64 	%fd37, %rd23;
	add.s64 	%rd26, %rd12, 35840;
	// begin inline asm
	ld.global.nc.u64 %rd25, [%rd26];
	// end inline asm
	mov.b64 	%fd38, %rd25;
	add.f64 	%fd39, %fd31, %fd32;
	add.f64 	%fd40, %fd39, %fd33;
	add.f64 	%fd41, %fd40, %fd34;
	add.f64 	%fd42, %fd41, %fd35;
	add.f64 	%fd43, %fd42, %fd36;
	add.f64 	%fd44, %fd43, %fd37;
	add.f64 	%fd262, %fd44, %fd38;
	setp.lt.u32 	%p3, %r36, 10240;
	mov.b32 	%r232, 5120;
	@%p3 bra 	$L__BB10_25;
	add.s32 	%r15, %r36, -5120;
	mov.b32 	%r232, 5120;
$L__BB10_23:
	mul.wide.s32 	%rd44, %r232, 8;
	add.s64 	%rd29, %rd12, %rd44;
	// begin inline asm
	ld.global.nc.u64 %rd28, [%rd29];
	// end inline asm
	mov.b64 	%fd45, %rd28;
	add.s64 	%rd31, %rd29, 5120;
	// begin inline asm
	ld.global.nc.u64 %rd30, [%rd31];
	// end inline asm
	mov.b64 	%fd46, %rd30;
	add.s64 	%rd33, %rd29, 10240;
	// begin inline asm
	ld.global.nc.u64 %rd32, [%rd33];
	// end inline asm
	mov.b64 	%fd47, %rd32;
	add.s64 	%rd35, %rd29, 15360;
	// begin inline asm
	ld.global.nc.u64 %rd34, [%rd35];
	// end inline asm
	mov.b64 	%fd48, %rd34;
	add.s64 	%rd37, %rd29, 20480;
	// begin inline asm
	ld.global.nc.u64 %rd36, [%rd37];
	// end inline asm
	mov.b64 	%fd49, %rd36;
	add.s64 	%rd39, %rd29, 25600;
	// begin inline asm
	ld.global.nc.u64 %rd38, [%rd39];
	// end inline asm
	mov.b64 	%fd50, %rd38;
	add.s64 	%rd41, %rd29, 30720;
	// begin inline asm
	ld.global.nc.u64 %rd40, [%rd41];
	// end inline asm
	mov.b64 	%fd51, %rd40;
	add.s64 	%rd43, %rd29, 35840;
	// begin inline asm
	ld.global.nc.u64 %rd42, [%rd43];
	// end inline asm
	mov.b64 	%fd52, %rd42;
	add.f64 	%fd53, %fd262, %fd45;
	add.f64 	%fd54, %fd53, %fd46;
	add.f64 	%fd55, %fd54, %fd47;
	add.f64 	%fd56, %fd55, %fd48;
	add.f64 	%fd57, %fd56, %fd49;
	add.f64 	%fd58, %fd57, %fd50;
	add.f64 	%fd59, %fd58, %fd51;
	add.f64 	%fd262, %fd59, %fd52;
	sub.s32 	%r39, %r36, %r232;
	setp.lt.s32 	%p4, %r39, 5120;
	@%p4 bra 	$L__BB10_33;
	add.s32 	%r232, %r232, 5120;
	setp.le.s32 	%p5, %r232, %r15;
	@%p5 bra 	$L__BB10_23;
$L__BB10_25:
	setp.le.s32 	%p6, %r36, %r232;
	@%p6 bra 	$L__BB10_33;
	sub.s32 	%r19, %r36, %r232;
	setp.ge.s32 	%p7, %r14, %r19;
	@%p7 bra 	$L__BB10_33;
	not.b32 	%r40, %r14;
	add.s32 	%r41, %r36, %r40;
	sub.s32 	%r20, %r41, %r232;
	mul.hi.u32 	%r42, %r20, -858993459;
	shr.u32 	%r43, %r42, 9;
	add.s32 	%r21, %r43, 1;
	and.b32  	%r44, %r43, 3;
	setp.eq.s32 	%p8, %r44, 3;
	mov.u32 	%r236, %r14;
	@%p8 bra 	$L__BB10_30;
	add.s32 	%r234, %r14, %r232;
	and.b32  	%r45, %r21, 3;
	neg.s32 	%r233, %r45;
	mov.u32 	%r236, %r14;
$L__BB10_29:
	.pragma "nounroll";
	mul.wide.u32 	%rd47, %r234, 8;
	add.s64 	%rd46, %rd9, %rd47;
	// begin inline asm
	ld.global.nc.u64 %rd45, [%rd46];
	// end inline asm
	mov.b64 	%fd61, %rd45;
	add.f64 	%fd262, %fd262, %fd61;
	add.s32 	%r236, %r236, 640;
	add.s32 	%r234, %r234, 640;
	add.s32 	%r233, %r233, 1;
	setp.ne.s32 	%p9, %r233, 0;
	@%p9 bra 	$L__BB10_29;
$L__BB10_30:
	setp.lt.u32 	%p10, %r20, 1920;
	@%p10 bra 	$L__BB10_33;
	cvt.u64.u32 	%rd48, %r236;
	cvt.u64.u32 	%rd49, %r232;
	add.s64 	%rd50, %rd48, %rd49;
	shl.b64 	%rd51, %rd50, 3;
	add.s64 	%rd52, %rd51, %rd9;
	add.s64 	%rd108, %rd52, 10240;
	add.s32 	%r237, %r236, %r232;
$L__BB10_32:
	mul.wide.u32 	%rd61, %r237, 8;
	add.s64 	%rd54, %rd9, %rd61;
	// begin inline asm
	ld.global.nc.u64 %rd53, [%rd54];
	// end inline asm
	mov.b64 	%fd62, %rd53;
	add.f64 	%fd63, %fd262, %fd62;
	add.s64 	%rd56, %rd108, -5120;
	// begin inline asm
	ld.global.nc.u64 %rd55, [%rd56];
	// end inline asm
	mov.b64 	%fd64, %rd55;
	add.f64 	%fd65, %fd63, %fd64;
	// begin inline asm
	ld.global.nc.u64 %rd57, [%rd108];
	// end inline asm
	mov.b64 	%fd66, %rd57;
	add.f64 	%fd67, %fd65, %fd66;
	add.s64 	%rd60, %rd108, 5120;
	// begin inline asm
	ld.global.nc.u64 %rd59, [%rd60];
	// end inline asm
	mov.b64 	%fd68, %rd59;
	add.f64 	%fd262, %fd67, %fd68;
	add.s32 	%r236, %r236, 2560;
	add.s64 	%rd108, %rd108, 20480;
	add.s32 	%r237, %r237, 2560;
	setp.lt.s32 	%p11, %r236, %r19;
	@%p11 bra 	$L__BB10_32;
$L__BB10_33:
	// begin inline asm
	mov.u32 %r46, %laneid;
	// end inline asm
	mov.b64 	%rd62, %fd262;
	mov.b64 	{%r48, %r53}, %rd62;
	mov.b32 	%r54, 1;
	mov.b32 	%r95, 31;
	mov.b32 	%r96, -1;
	// begin inline asm
	shfl.sync.down.b32 %r47, %r48, %r54, %r95, %r96;
	// end inline asm
	// begin inline asm
	shfl.sync.down.b32 %r52, %r53, %r54, %r95, %r96;
	// end inline asm
	mov.b64 	%rd63, {%r47, %r52};
	mov.b64 	%fd69, %rd63;
	setp.gt.s32 	%p12, %r46, 30;
	add.f64 	%fd70, %fd262, %fd69;
	selp.f64 	%fd71, %fd262, %fd70, %p12;
	mov.b64 	%rd64, %fd71;
	mov.b64 	{%r58, %r63}, %rd64;
	mov.b32 	%r64, 2;
	// begin inline asm
	shfl.sync.down.b32 %r57, %r58, %r64, %r95, %r96;
	// end inline asm
	// begin inline asm
	shfl.sync.down.b32 %r62, %r63, %r64, %r95, %r96;
	// end inline asm
	mov.b64 	%rd65, {%r57, %r62};
	mov.b64 	%fd72, %rd65;
	setp.gt.s32 	%p13, %r46, 29;
	add.f64 	%fd73, %fd71, %fd72;
	selp.f64 	%fd74, %fd71, %fd73, %p13;
	mov.b64 	%rd66, %fd74;
	mov.b64 	{%r68, %r73}, %rd66;
	mov.b32 	%r74, 4;
	// begin inline asm
	shfl.sync.down.b32 %r67, %r68, %r74, %r95, %r96;
	// end inline asm
	// begin inline asm
	shfl.sync.down.b32 %r72, %r73, %r74, %r95, %r96;
	// end inline asm
	mov.b64 	%rd67, {%r67, %r72};
	mov.b64 	%fd75, %rd67;
	setp.gt.s32 	%p14, %r46, 27;
	add.f64 	%fd76, %fd74, %fd75;
	selp.f64 	%fd77, %fd74, %fd76, %p14;
	mov.b64 	%rd68, %fd77;
	mov.b64 	{%r78, %r83}, %rd68;
	mov.b32 	%r84, 8;
	// begin inline asm
	shfl.sync.down.b32 %r77, %r78, %r84, %r95, %r96;
	// end inline asm
	// begin inline asm
	shfl.sync.down.b32 %r82, %r83, %r84, %r95, %r96;
	// end inline asm
	mov.b64 	%rd69, {%r77, %r82};
	mov.b64 	%fd78, %rd69;
	setp.gt.s32 	%p15, %r46, 23;
	add.f64 	%fd79, %fd77, %fd78;
	selp.f64 	%fd80, %fd77, %fd79, %p15;
	mov.b64 	%rd70, %fd80;
	mov.b64 	{%r88, %r93}, %rd70;
	mov.b32 	%r94, 16;
	// begin inline asm
	shfl.sync.down.b32 %r87, %r88, %r94, %r95, %r96;
	// end inline asm
	// begin inline asm
	shfl.sync.down.b32 %r92, %r93, %r94, %r95, %r96;
	// end inline asm
	mov.b64 	%rd71, {%r87, %r92};
	mov.b64 	%fd81, %rd71;
	setp.gt.s32 	%p16, %r46, 15;
	add.f64 	%fd26, %fd80, %fd81;
	selp.f64 	%fd263, %fd80, %fd26, %p16;
	setp.ne.s32 	%p17, %r46, 0;
	@%p17 bra 	$L__BB10_35;
	shr.u32 	%r97, %r14, 2;
	and.b32  	%r98, %r97, 248;
	mov.u32 	%r99, _ZZN3cub18CUB_300001_SM_10006detail6reduce28DeviceReduceSingleTileKernelINS2_10policy_hubIdjN4cuda3std3__44plusIdEEE10Policy1000EPdSC_iS9_ddNS7_10__identityEEEvT0_T1_T2_T3_T4_T6_E12temp_storage;
	add.s32 	%r100, %r99, %r98;
	st.shared.f64 	[%r100+24], %fd26;
$L__BB10_35:
	bar.sync 	0;
	setp.ne.s32 	%p18, %r14, 0;
	@%p18 bra 	$L__BB10_37;
	ld.shared.f64 	%fd82, [_ZZN3cub18CUB_300001_SM_10006detail6reduce28DeviceReduceSingleTileKernelINS2_10policy_hubIdjN4cuda3std3__44plusIdEEE10Policy1000EPdSC_iS9_ddNS7_10__identityEEEvT0_T1_T2_T3_T4_T6_E12temp_storage+32];
	add.f64 	%fd83, %fd263, %fd82;
	ld.shared.f64 	%fd84, [_ZZN3cub18CUB_300001_SM_10006detail6reduce28DeviceReduceSingleTileKernelINS2_10policy_hubIdjN4cuda3std3__44plusIdEEE10Policy1000EPdSC_iS9_ddNS7_10__identityEEEvT0_T1_T2_T3_T4_T6_E12temp_storage+40];
	add.f64 	%fd85, %fd83, %fd84;
	ld.shared.f64 	%fd86, [_ZZN3cub18CUB_300001_SM_10006detail6reduce28DeviceReduceSingleTileKernelINS2_10policy_hubIdjN4cuda3std3__44plusIdEEE10Policy1000EPdSC_iS9_ddNS7_10__identityEEEvT0_T1_T2_T3_T4_T6_E12temp_storage+48];
	add.f64 	%fd87, %fd85, %fd86;
	ld.shared.f64 	%fd88, [_ZZN3cub18CUB_300001_SM_10006detail6reduce28DeviceReduceSingleTileKernelINS2_10policy_hubIdjN4cuda3std3__44plusIdEEE10Policy1000EPdSC_iS9_ddNS7_10__identityEEEvT0_T1_T2_T3_T4_T6_E12temp_storage+56];
	add.f64 	%fd89, %fd87, %fd88;
	ld.shared.f64 	%fd90, [_ZZN3cub18CUB_300001_SM_10006detail6reduce28DeviceReduceSingleTileKernelINS2_10policy_hubIdjN4cuda3std3__44plusIdEEE10Policy1000EPdSC_iS9_ddNS7_10__identityEEEvT0_T1_T2_T3_T4_T6_E12temp_storage+64];
	add.f64 	%fd91, %fd89, %fd90;
	ld.shared.f64 	%fd92, [_ZZN3cub18CUB_300001_SM_10006detail6reduce28DeviceReduceSingleTileKernelINS2_10policy_hubIdjN4cuda3std3__44plusIdEEE10Policy1000EPdSC_iS9_ddNS7_10__identityEEEvT0_T1_T2_T3_T4_T6_E12temp_storage+72];
	add.f64 	%fd93, %fd91, %fd92;
	ld.shared.f64 	%fd94, [_ZZN3cub18CUB_300001_SM_10006detail6reduce28DeviceReduceSingleTileKernelINS2_10policy_hubIdjN4cuda3std3__44plusIdEEE10Policy1000EPdSC_iS9_ddNS7_10__identityEEEvT0_T1_T2_T3_T4_T6_E12temp_storage+80];
	add.f64 	%fd95, %fd93, %fd94;
	ld.shared.f64 	%fd96, [_ZZN3cub18CUB_300001_SM_10006detail6reduce28DeviceReduceSingleTileKernelINS2_10policy_hubIdjN4cuda3std3__44plusIdEEE10Policy1000EPdSC_iS9_ddNS7_10__identityEEEvT0_T1_T2_T3_T4_T6_E12temp_storage+88];
	add.f64 	%fd97, %fd95, %fd96;
	ld.shared.f64 	%fd98, [_ZZN3cub18CUB_300001_SM_10006detail6reduce28DeviceReduceSingleTileKernelINS2_10policy_hubIdjN4cuda3std3__44plusIdEEE10Policy1000EPdSC_iS9_ddNS7_10__identityEEEvT0_T1_T2_T3_T4_T6_E12temp_storage+96];
	add.f64 	%fd99, %fd97, %fd98;
	ld.shared.f64 	%fd100, [_ZZN3cub18CUB_300001_SM_10006detail6reduce28DeviceReduceSingleTileKernelINS2_10policy_hubIdjN4cuda3std3__44plusIdEEE10Policy1000EPdSC_iS9_ddNS7_10__identityEEEvT0_T1_T2_T3_T4_T6_E12temp_storage+104];
	add.f64 	%fd101, %fd99, %fd100;
	ld.shared.f64 	%fd102, [_ZZN3cub18CUB_300001_SM_10006detail6reduce28DeviceReduceSingleTileKernelINS2_10policy_hubIdjN4cuda3std3__44plusIdEEE10Policy1000EPdSC_iS9_ddNS7_10__identityEEEvT0_T1_T2_T3_T4_T6_E12temp_storage+112];
	add.f64 	%fd103, %fd101, %fd102;
	ld.shared.f64 	%fd104, [_ZZN3cub18CUB_300001_SM_10006detail6reduce28DeviceReduceSingleTileKernelINS2_10policy_hubIdjN4cuda3std3__44plusIdEEE10Policy1000EPdSC_iS9_ddNS7_10__identityEEEvT0_T1_T2_T3_T4_T6_E12temp_storage+120];
	add.f64 	%fd105, %fd103, %fd104;
	ld.shared.f64 	%fd106, [_ZZN3cub18CUB_300001_SM_10006detail6reduce28DeviceReduceSingleTileKernelINS2_10policy_hubIdjN4cuda3std3__44plusIdEEE10Policy1000EPdSC_iS9_ddNS7_10__identityEEEvT0_T1_T2_T3_T4_T6_E12temp_storage+128];
	add.f64 	%fd107, %fd105, %fd106;
	ld.shared.f64 	%fd108, [_ZZN3cub18CUB_300001_SM_10006detail6reduce28DeviceReduceSingleTileKernelINS2_10policy_hubIdjN4cuda3std3__44plusIdEEE10Policy1000EPdSC_iS9_ddNS7_10__identityEEEvT0_T1_T2_T3_T4_T6_E12temp_storage+136];
	add.f64 	%fd109, %fd107, %fd108;
	ld.shared.f64 	%fd110, [_ZZN3cub18CUB_300001_SM_10006detail6reduce28DeviceReduceSingleTileKernelINS2_10policy_hubIdjN4cuda3std3__44plusIdEEE10Policy1000EPdSC_iS9_ddNS7_10__identityEEEvT0_T1_T2_T3_T4_T6_E12temp_storage+144];
	add.f64 	%fd111, %fd109, %fd110;
	ld.shared.f64 	%fd112, [_ZZN3cub18CUB_300001_SM_10006detail6reduce28DeviceReduceSingleTileKernelINS2_10policy_hubIdjN4cuda3std3__44plusIdEEE10Policy1000EPdSC_iS9_ddNS7_10__identityEEEvT0_T1_T2_T3_T4_T6_E12temp_storage+152];
	add.f64 	%fd113, %fd111, %fd112;
	ld.shared.f64 	%fd114, [_ZZN3cub18CUB_300001_SM_10006detail6reduce28DeviceReduceSingleTileKernelINS2_10policy_hubIdjN4cuda3std3__44plusIdEEE10Policy1000EPdSC_iS9_ddNS7_10__identityEEEvT0_T1_T2_T3_T4_T6_E12temp_storage+160];
	add.f64 	%fd115, %fd113, %fd114;
	ld.shared.f64 	%fd116, [_ZZN3cub18CUB_300001_SM_10006detail6reduce28DeviceReduceSingleTileKernelINS2_10policy_hubIdjN4cuda3std3__44plusIdEEE10Policy1000EPdSC_iS9_ddNS7_10__identityEEEvT0_T1_T2_T3_T4_T6_E12temp_storage+168];
	add.f64 	%fd117, %fd115, %fd116;
	ld.shared.f64 	%fd118, [_ZZN3cub18CUB_300001_SM_10006detail6reduce28DeviceReduceSingleTileKernelINS2_10policy_hubIdjN4cuda3std3__44plusIdEEE10Policy1000EPdSC_iS9_ddNS7_10__identityEEEvT0_T1_T2_T3_T4_T6_E12temp_storage+176];
	add.f64 	%fd263, %fd117, %fd118;
$L__BB10_37:
	mov.u32 	%r224, %tid.x;
	setp.ne.s32 	%p60, %r224, 0;
	@%p60 bra 	$L__BB10_39;
	add.f64 	%fd249, %fd30, %fd263;
	st.global.f64 	[%rd1], %fd249;
$L__BB10_39:
	ret;

}
	// .globl	_ZN3cub18CUB_300001_SM_10006detail6reduce28DeviceReduceSingleTileKernelINS2_10policy_hubIdyN4cuda3std3__44plusIdEEE10Policy1000EN6thrust24THRUST_300001_SM_1000_NS6detail15normal_iteratorINSD_10device_ptrIdEEEEPdyS9_ddNS7_10__identityEEEvT0_T1_T2_T3_T4_T6_
.visible .entry _ZN3cub18CUB_300001_SM_10006detail6reduce28DeviceReduceSingleTileKernelINS2_10policy_hubIdyN4cuda3std3__44plusIdEEE10Policy1000EN6thrust24THRUST_300001_SM_1000_NS6detail15normal_iteratorINSD_10device_ptrIdEEEEPdyS9_ddNS7_10__identityEEEvT0_T1_T2_T3_T4_T6_(
	.param .align 8 .b8 _ZN3cub18CUB_300001_SM_10006detail6reduce28DeviceReduceSingleTileKernelINS2_10policy_hubIdyN4cuda3std3__44plusIdEEE10Policy1000EN6thrust24THRUST_300001_SM_1000_NS6detail15normal_iteratorINSD_10device_ptrIdEEEEPdyS9_ddNS7_10__identityEEEvT0_T1_T2_T3_T4_T6__param_0[8],
	.param .u64 .ptr .align 1 _ZN3cub18CUB_300001_SM_10006detail6reduce28DeviceReduceSingleTileKernelINS2_10policy_hubIdyN4cuda3std3__44plusIdEEE10Policy1000EN6thrust24THRUST_300001_SM_1000_NS6detail15normal_iteratorINSD_10device_ptrIdEEEEPdyS9_ddNS7_10__identityEEEvT0_T1_T2_T3_T4_T6__param_1,
	.param .u64 _ZN3cub18CUB_300001_SM_10006detail6reduce28DeviceReduceSingleTileKernelINS2_10policy_hubIdyN4cuda3std3__44plusIdEEE10Policy1000EN6thrust24THRUST_300001_SM_1000_NS6detail15normal_iteratorINSD_10device_ptrIdEEEEPdyS9_ddNS7_10__identityEEEvT0_T1_T2_T3_T4_T6__param_2,
	.param .align 1 .b8 _ZN3cub18CUB_300001_SM_10006detail6reduce28DeviceReduceSingleTileKernelINS2_10policy_hubIdyN4cuda3std3__44plusIdEEE10Policy1000EN6thrust24THRUST_300001_SM_1000_NS6detail15normal_iteratorINSD_10device_ptrIdEEEEPdyS9_ddNS7_10__identityEEEvT0_T1_T2_T3_T4_T6__param_3[1],
	.param .f64 _ZN3cub18CUB_300001_SM_10006detail6reduce28DeviceReduceSingleTileKernelINS2_10policy_hubIdyN4cuda3std3__44plusIdEEE10Policy1000EN6thrust24THRUST_300001_SM_1000_NS6detail15normal_iteratorINSD_10device_ptrIdEEEEPdyS9_ddNS7_10__identityEEEvT0_T1_T2_T3_T4_T6__param_4,
	.param .align 1 .b8 _ZN3cub18CUB_300001_SM_10006detail6reduce28DeviceReduceSingleTileKernelINS2_10policy_hubIdyN4cuda3std3__44plusIdEEE10Policy1000EN6thrust24THRUST_300001_SM_1000_NS6detail15normal_iteratorINSD_10device_ptrIdEEEEPdyS9_ddNS7_10__identityEEEvT0_T1_T2_T3_T4_T6__param_5[1]
)
.maxntid 512
.minnctapersm 1
{
	.reg .pred 	%p<67>;
	.reg .b32 	%r<246>;
	.reg .b64 	%rd<86>;
	.reg .b64 	%fd<348>;
	// demoted variable
	.shared .align 8 .b8 _ZZN3cub18CUB_300001_SM_10006detail6reduce28DeviceReduceSingleTileKernelINS2_10policy_hubIdyN4cuda3std3__44plusIdEEE10Policy1000EN6thrust24THRUST_300001_SM_1000_NS6detail15normal_iteratorINSD_10device_ptrIdEEEEPdyS9_ddNS7_10__identityEEEvT0_T1_T2_T3_T4_T6_E12temp_storage[152];
	ld.param.u64 	%rd18, [_ZN3cub18CUB_300001_SM_10006detail6reduce28DeviceReduceSingleTileKernelINS2_10policy_hubIdyN4cuda3std3__44plusIdEEE10Policy1000EN6thrust24THRUST_300001_SM_1000_NS6detail15normal_iteratorINSD_10device_ptrIdEEEEPdyS9_ddNS7_10__identityEEEvT0_T1_T2_T3_T4_T6__param_0];
	ld.param.u64 	%rd20, [_ZN3cub18CUB_300001_SM_10006detail6reduce28DeviceReduceSingleTileKernelINS2_10policy_hubIdyN4cuda3std3__44plusIdEEE10Policy1000EN6thrust24THRUST_300001_SM_1000_NS6detail15normal_iteratorINSD_10device_ptrIdEEEEPdyS9_ddNS7_10__identityEEEvT0_T1_T2_T3_T4_T6__param_1];
	ld.param.u64 	%rd19, [_ZN3cub18CUB_300001_SM_10006detail6reduce28DeviceReduceSingleTileKernelINS2_10policy_hubIdyN4cuda3std3__44plusIdEEE10Policy1000EN6thrust24THRUST_300001_SM_1000_NS6detail15normal_iteratorINSD_10device_ptrIdEEEEPdyS9_ddNS7_10__identityEEEvT0_T1_T2_T3_T4_T6__param_2];
	ld.param.f64 	%fd42, [_ZN3cub18CUB_300001_SM_10006detail6reduce28DeviceReduceSingleTileKernelINS2_10policy_hubIdyN4cuda3std3__44plusIdEEE10Policy1000EN6thrust24THRUST_300001_SM_1000_NS6detail15normal_iteratorINSD_10device_ptrIdEEEEPdyS9_ddNS7_10__identityEEEvT0_T1_T2_T3_T4_T6__param_4];
	cvta.to.global.u64 	%rd1, %rd20;
	setp.ne.s64 	%p1, %rd19, 0;
	@%p1 bra 	$L__BB11_3;
	mov.u32 	%r231, %tid.x;
	setp.ne.s32 	%p66, %r231, 0;
	@%p66 bra 	$L__BB11_51;
	st.global.f64 	[%rd1], %fd42;
	bra.uni 	$L__BB11_51;
$L__BB11_3:
	cvta.to.global.u64 	%rd2, %rd18;
	setp.gt.u64 	%p2, %rd19, 3583;
	@%p2 bra 	$L__BB11_28;
	cvt.u32.u64 	%r1, %rd19;
	mov.u32 	%r2, %tid.x;
	setp.ge.u32 	%p24, %r2, %r1;
	mov.f64 	%fd335, 0d0000000000000000;
	mov.u32 	%r235, %r2;
	@%p24 bra 	$L__BB11_6;
	mul.wide.u32 	%rd51, %r2, 8;
	add.s64 	%rd52, %rd2, %rd51;
	ld.global.f64 	%fd335, [%rd52];
	add.s32 	%r235, %r2, 512;
$L__BB11_6:
	setp.ge.u32 	%p25, %r235, %r1;
	@%p25 bra 	$L__BB11_19;
	not.b32 	%r108, %r235;
	add.s32 	%r109, %r108, %r1;
	shr.u32 	%r110, %r109, 9;
	add.s32 	%r5, %r110, 1;
	and.b32  	%r6, %r5, 15;
	setp.lt.u32 	%p26, %r109, 7680;
	@%p26 bra 	$L__BB11_10;
	and.b32  	%r111, %r5, 16777200;
	neg.s32 	%r233, %r111;
	mul.wide.u32 	%rd53, %r235, 8;
	add.s64 	%rd54, %rd53, %rd2;
	add.s64 	%rd81, %rd54, 32768;
$L__BB11_9:
	.pragma "nounroll";
	ld.global.f64 	%fd169, [%rd81+-32768];
	add.f64 	%fd170, %fd335, %fd169;
	ld.global.f64 	%fd171, [%rd81+-28672];
	add.f64 	%fd172, %fd170, %fd171;
	ld.global.f64 	%fd173, [%rd81+-24576];
	add.f64 	%fd174, %fd172, %fd173;
	ld.global.f64 	%fd175, [%rd81+-20480];
	add.f64 	%fd176, %fd174, %fd175;
	ld.global.f64 	%fd177, [%rd81+-16384];
	add.f64 	%fd178, %fd176, %fd177;
	ld.global.f64 	%fd179, [%rd81+-12288];
	add.f64 	%fd180, %fd178, %fd179;
	ld.global.f64 	%fd181, [%rd81+-8192];
	add.f64 	%fd182, %fd180, %fd181;
	ld.global.f64 	%fd183, [%rd81+-4096];
	add.f64 	%fd184, %fd182, %fd183;
	ld.global.f64 	%fd185, [%rd81];
	add.f64 	%fd186, %fd184, %fd185;
	ld.global.f64 	%fd187, [%rd81+4096];
	add.f64 	%fd188, %fd186, %fd187;
	ld.global.f64 	%fd189, [%rd81+8192];
	add.f64 	%fd190, %fd188, %fd189;
	ld.global.f64 	%fd191, [%rd81+12288];
	add.f64 	%fd192, %fd190, %fd191;
	ld.global.f64 	%fd193, [%rd81+16384];
	add.f64 	%fd194, %fd192, %fd193;
	ld.global.f64 	%fd195, [%rd81+20480];
	add.f64 	%fd196, %fd194, %fd195;
	ld.global.f64 	%fd197, [%rd81+24576];
	add.f64 	%fd198, %fd196, %fd197;
	ld.global.f64 	%fd199, [%rd81+28672];
	add.f64 	%fd335, %fd198, %fd199;
	add.s32 	%r235, %r235, 8192;
	add.s32 	%r233, %r233, 16;
	add.s64 	%rd81, %rd81, 65536;
	setp.ne.s32 	%p27, %r233, 0;
	@%p27 bra 	$L__BB11_9;
$L__BB11_10:
	setp.eq.s32 	%p28, %r6, 0;
	@%p28 bra 	$L__BB11_19;
	and.b32  	%r13, %r5, 7;
	setp.lt.u32 	%p29, %r6, 8;
	@%p29 bra 	$L__BB11_13;
	mul.wide.s32 	%rd55, %r235, 8;
	add.s64 	%rd56, %rd2, %rd55;
	ld.global.f64 	%fd201, [%rd56];
	add.f64 	%fd202, %fd335, %fd201;
	ld.global.f64 	%fd203, [%rd56+4096];
	add.f64 	%fd204, %fd202, %fd203;
	ld.global.f64 	%fd205, [%rd56+8192];
	add.f64 	%fd206, %fd204, %fd205;
	ld.global.f64 	%fd207, [%rd56+12288];
	add.f64 	%fd208, %fd206, %fd207;
	ld.global.f64 	%fd209, [%rd56+16384];
	add.f64 	%fd210, %fd208, %fd209;
	ld.global.f64 	%fd211, [%rd56+20480];
	add.f64 	%fd212, %fd210, %fd211;
	ld.global.f64 	%fd213, [%rd56+24576];
	add.f64 	%fd214, %fd212, %fd213;
	ld.global.f64 	%fd215, [%rd56+28672];
	add.f64 	%fd335, %fd214, %fd215;
	add.s32 	%r235, %r235, 4096;
$L__BB11_13:
	setp.eq.s32 	%p30, %r13, 0;
	@%p30 bra 	$L__BB11_19;
	and.b32  	%r16, %r5, 3;
	setp.lt.u32 	%p31, %r13, 4;
	@%p31 bra 	$L__BB11_16;
	mul.wide.s32 	%rd57, %r235, 8;
	add.s64 	%rd58, %rd2, %rd57;
	ld.global.f64 	%fd217, [%rd58];
	add.f64 	%fd218, %fd335, %fd217;
	ld.global.f64 	%fd219, [%rd58+4096];
	add.f64 	%fd220, %fd218, %fd219;
	ld.global.f64 	%fd221, [%rd58+8192];
	add.f64 	%fd222, %fd220, %fd221;
	ld.global.f64 	%fd223, [%rd58+12288];
	add.f64 	%fd335, %fd222, %fd223;
	add.s32 	%r235, %r235, 2048;
$L__BB11_16:
	setp.eq.s32 	%p32, %r16, 0;
	@%p32 bra 	$L__BB11_19;
	neg.s32 	%r238, %r16;
$L__BB11_18:
	.pragma "nounroll";
	mul.wide.s32 	%rd59, %r235, 8;
	add.s64 	%rd60, %rd2, %rd59;
	ld.global.f64 	%fd224, [%rd60];
	add.f64 	%fd335, %fd335, %fd224;
	add.s32 	%r235, %r235, 512;
	add.s32 	%r238, %r238, 1;
	setp.ne.s32 	%p33, %r238, 0;
	@%p33 bra 	$L__BB11_18;
$L__BB11_19:
	setp.lt.u64 	%p34, %rd19, 512;
	@%p34 bra 	$L__BB11_24;
	// begin inline asm
	mov.u32 %r175, %laneid;
	// end inline asm
	mov.b64 	%rd71, %fd335;
	mov.b64 	{%r177, %r182}, %rd71;
	mov.b32 	%r183, 1;
	mov.b32 	%r224, 31;
	mov.b32 	%r225, -1;
	// begin inline asm
	shfl.sync.down.b32 %r176, %r177, %r183, %r224, %r225;
	// end inline asm
	// begin inline asm
	shfl.sync.down.b32 %r181, %r182, %r183, %r224, %r225;
	// end inline asm
	mov.b64 	%rd72, {%r176, %r181};
	mov.b64 	%fd283, %rd72;
	setp.gt.s32 	%p58, %r175, 30;
	add.f64 	%fd284, %fd335, %fd283;
	selp.f64 	%fd285, %fd335, %fd284, %p58;
	mov.b64 	%rd73, %fd285;
	mov.b64 	{%r187, %r192}, %rd73;
	mov.b32 	%r193, 2;
	// begin inline asm
	shfl.sync.down.b32 %r186, %r187, %r193, %r224, %r225;
	// end inline asm
	// begin inline asm
	shfl.sync.down.b32 %r191, %r192, %r193, %r224, %r225;
	// end inline asm
	mov.b64 	%rd74, {%r186, %r191};
	mov.b64 	%fd286, %rd74;
	setp.gt.s32 	%p59, %r175, 29;
	add.f64 	%fd287, %fd285, %fd286;
	selp.f64 	%fd288, %fd285, %fd287, %p59;
	mov.b64 	%rd75, %fd288;
	mov.b64 	{%r197, %r202}, %rd75;
	mov.b32 	%r203, 4;
	// begin inline asm
	shfl.sync.down.b32 %r196, %r197, %r203, %r224, %r225;
	// end inline asm
	// begin inline asm
	shfl.sync.down.b32 %r201, %r202, %r203, %r224, %r225;
	// end inline asm
	mov.b64 	%rd76, {%r196, %r201};
	mov.b64 	%fd289, %rd76;
	setp.gt.s32 	%p60, %r175, 27;
	add.f64 	%fd290, %fd288, %fd289;
	selp.f64 	%fd291, %fd288, %fd290, %p60;
	mov.b64 	%rd77, %fd291;
	mov.b64 	{%r207, %r212}, %rd77;
	mov.b32 	%r213, 8;
	// begin inline asm
	shfl.sync.down.b32 %r206, %r207, %r213, %r224, %r225;
	// end inline asm
	// begin inline asm
	shfl.sync.down.b32 %r211, %r212, %r213, %r224, %r225;
	// end inline asm
	mov.b64 	%rd78, {%r206, %r211};
	mov.b64 	%fd292, %rd78;
	setp.gt.s32 	%p61, %r175, 23;
	add.f64 	%fd293, %fd291, %fd292;
	selp.f64 	%fd294, %fd291, %fd293, %p61;
	mov.b64 	%rd79, %fd294;
	mov.b64 	{%r217, %r222}, %rd79;
	mov.b32 	%r223, 16;
	// begin inline asm
	shfl.sync.down.b32 %r216, %r217, %r223, %r224, %r225;
	// end inline asm
	// begin inline asm
	shfl.sync.down.b32 %r221, %r222, %r223, %r224, %r225;
	// end inline asm
	mov.b64 	%rd80, {%r216, %r221};
	mov.b64 	%fd295, %rd80;
	setp.gt.s32 	%p62, %r175, 15;
	add.f64 	%fd16, %fd294, %fd295;
	selp.f64 	%fd347, %fd294, %fd16, %p62;
	setp.ne.s32 	%p63, %r175, 0;
	@%p63 bra 	$L__BB11_22;
	shr.u32 	%r226, %r2, 2;
	and.b32  	%r227, %r226, 248;
	mov.u32 	%r228, _ZZN3cub18CUB_300001_SM_10006detail6reduce28DeviceReduceSingleTileKernelINS2_10policy_hubIdyN4cuda3std3__44plusIdEEE10Policy1000EN6thrust24THRUST_300001_SM_1000_NS6detail15normal_iteratorINSD_10device_ptrIdEEEEPdyS9_ddNS7_10__identityEEEvT0_T1_T2_T3_T4_T6_E12temp_storage;
	add.s32 	%r229, %r228, %r227;
	st.shared.f64 	[%r229+16], %fd16;
$L__BB11_22:
	bar.sync 	0;
	setp.ne.s32 	%p64, %r2, 0;
	@%p64 bra 	$L__BB11_49;
	ld.shared.f64 	%fd296, [_ZZN3cub18CUB_300001_SM_10006detail6reduce28DeviceReduceSingleTileKernelINS2_10policy_hubIdyN4cuda3std3__44plusIdEEE10Policy1000EN6thrust24THRUST_300001_SM_1000_NS6detail15normal_iteratorINSD_10device_ptrIdEEEEPdyS9_ddNS7_10__identityEEEvT0_T1_T2_T3_T4_T6_E12temp_storage+24];
	add.f64 	%fd297, %fd347, %fd296;
	ld.shared.f64 	%fd298, [_ZZN3cub18CUB_300001_SM_10006detail6reduce28DeviceReduceSingleTileKernelINS2_10policy_hubIdyN4cuda3std3__44plusIdEEE10Policy1000EN6thrust24THRUST_300001_SM_1000_NS6detail15normal_iteratorINSD_10device_ptrIdEEEEPdyS9_ddNS7_10__identityEEEvT0_T1_T2_T3_T4_T6_E12temp_storage+32];
	add.f64 	%fd299, %fd297, %fd298;
	ld.shared.f64 	%fd300, [_ZZN3cub18CUB_300001_SM_10006detail6reduce28DeviceReduceSingleTileKernelINS2_10policy_hubIdyN4cuda3std3__44plusIdEEE10Policy1000EN6thrust24THRUST_300001_SM_1000_NS6detail15normal_iteratorINSD_10device_ptrIdEEEEPdyS9_ddNS7_10__identityEEEvT0_T1_T2_T3_T4_T6_E12temp_storage+40];
	add.f64 	%fd301, %fd299, %fd300;
	ld.shared.f64 	%fd302, [_ZZN3cub18CUB_300001_SM_10006detail6reduce28DeviceReduceSingleTileKernelINS2_10policy_hubIdyN4cuda3std3__44plusIdEEE10Policy1000EN6thrust24THRUST_300001_SM_1000_NS6detail15normal_iteratorINSD_10device_ptrIdEEEEPdyS9_ddNS7_10__identityEEEvT0_T1_T2_T3_T4_T6_E12temp_storage+48];
	add.f64 	%fd303, %fd301, %fd302;
	ld.shared.f64 	%fd304, [_ZZN3cub18CUB_300001_SM_10006detail6reduce28DeviceReduceSingleTileKernelINS2_10policy_hubIdyN4cuda3std3__44plusIdEEE10Policy1000EN6thrust24THRUST_300001_SM_1000_NS6detail15normal_iteratorINSD_10device_ptrIdEEEEPdyS9_ddNS7_10__identityEEEvT0_T1_T2_T3_T4_T6_E12temp_storage+56];
	add.f64 	%fd305, %fd303, %fd304;
	ld.shared.f64 	%fd306, [_ZZN3cub18CUB_300001_SM_10006detail6reduce28DeviceReduceSingleTileKernelINS2_10policy_hubIdyN4cuda3std3__44plusIdEEE10Policy1000EN6thrust24THRUST_300001_SM_1000_NS6detail15normal_iteratorINSD_10device_ptrIdEEEEPdyS9_ddNS7_10__identityEEEvT0_T1_T2_T3_T4_T6_E12temp_storage+64];
	add.f64 	%fd307, %fd305, %fd306;
	ld.shared.f64 	%fd308, [_ZZN3cub18CUB_300001_SM_10006detail6reduce28DeviceReduceSingleTileKernelINS2_10policy_hubIdyN4cuda3std3__44plusIdEEE10Policy1000EN6thrust24THRUST_300001_SM_1000_NS6detail15normal_iteratorINSD_10device_ptrIdEEEEPdyS9_ddNS7_10__identityEEEvT0_T1_T2_T3_T4_T6_E12temp_storage+72];
	add.f64 	%fd309, %fd307, %fd308;
	ld.shared.f64 	%fd310, [_ZZN3cub18CUB_300001_SM_10006detail6reduce28DeviceReduceSingleTileKernelINS2_10policy_hubIdyN4cuda3std3__44plusIdEEE10Policy1000EN6thrust24THRUST_300001_SM_1000_NS6detail15normal_iteratorINSD_10device_ptrIdEEEEPdyS9_ddNS7_10__identityEEEvT0_T1_T2_T3_T4_T6_E12temp_storage+80];
	add.f64 	%fd311, %fd309, %fd310;
	ld.shared.f64 	%fd312, [_ZZN3cub18CUB_300001_SM_10006detail6reduce28DeviceReduceSingleTileKernelINS2_10policy_hubIdyN4cuda3std3__44plusIdEEE10Policy1000EN6thrust24THRUST_300001_SM_1000_NS6detail15normal_iteratorINSD_10device_ptrIdEEEEPdyS9_ddNS7_10__identityEEEvT0_T1_T2_T3_T4_T6_E12temp_storage+88];
	add.f64 	%fd313, %fd311, %fd312;
	ld.shared.f64 	%fd314, [_ZZN3cub18CUB_300001_SM_10006detail6reduce28DeviceReduceSingleTileKernelINS2_10policy_hubIdyN4cuda3std3__44plusIdEEE10Policy1000EN6thrust24THRUST_300001_SM_1000_NS6detail15normal_iteratorINSD_10device_ptrIdEEEEPdyS9_ddNS7_10__identityEEEvT0_T1_T2_T3_T4_T6_E12temp_storage+96];
	add.f64 	%fd315, %fd313, %fd314;
	ld.shared.f64 	%fd316, [_ZZN3cub18CUB_300001_SM_10006detail6reduce28DeviceReduceSingleTileKernelINS2_10policy_hubIdyN4cuda3std3__44plusIdEEE10Policy1000EN6thrust24THRUST_300001_SM_1000_NS6detail15normal_iteratorINSD_10device_ptrIdEEEEPdyS9_ddNS7_10__identityEEEvT0_T1_T2_T3_T4_T6_E12temp_storage+104];
	add.f64 	%fd317, %fd315, %fd316;
	ld.shared.f64 	%fd318, [_ZZN3cub18CUB_300001_SM_10006detail6reduce28DeviceReduceSingleTileKernelINS2_10policy_hubIdyN4cuda3std3__44plusIdEEE10Policy1000EN6thrust24THRUST_300001_SM_1000_NS6detail15normal_iteratorINSD_10device_ptrIdEEEEPdyS9_ddNS7_10__identityEEEvT0_T1_T2_T3_T4_T6_E12temp_storage+112];
	add.f64 	%fd319, %fd317, %fd318;
	ld.shared.f64 	%fd320, [_ZZN3cub18CUB_300001_SM_10006detail6reduce28DeviceReduceSingleTileKernelINS2_10policy_hubIdyN4cuda3std3__44plusIdEEE10Policy1000EN6thrust24THRUST_300001_SM_1000_NS6detail15normal_iteratorINSD_10device_ptrIdEEEEPdyS9_ddNS7_10__identityEEEvT0_T1_T2_T3_T4_T6_E12temp_storage+120];
	add.f64 	%fd321, %fd319, %fd320;
	ld.shared.f64 	%fd322, [_ZZN3cub18CUB_300001_SM_10006detail6reduce28DeviceReduceSingleTileKernelINS2_10policy_hubIdyN4cuda3std3__44plusIdEEE10Policy1000EN6thrust24THRUST_300001_SM_1000_NS6detail15normal_iteratorINSD_10device_ptrIdEEEEPdyS9_ddNS7_10__identityEEEvT0_T1_T2_T3_T4_T6_E12temp_storage+128];
	add.f64 	%fd323, %fd321, %fd322;
	ld.shared.f64 	%fd324, [_ZZN3cub18CUB_300001_SM_10006detail6reduce28DeviceReduceSingleTileKernelINS2_10policy_hubIdyN4cuda3std3__44plusIdEEE10Policy1000EN6thrust24THRUST_300001_SM_1000_NS6detail15normal_iteratorINSD_10device_ptrIdEEEEPdyS9_ddNS7_10__identityEEEvT0_T1_T2_T3_T4_T6_E12temp_storage+136];
	add.f64 	%fd347, %fd323, %fd324;
	bra.uni 	$L__BB11_49;
$L__BB11_24:
	// begin inline asm
	mov.u32 %r112, %laneid;
	// end inline asm
	and.b32  	%r163, %r2, 992;
	add.s32 	%r164, %r163, 32;
	setp.gt.u32 	%p35, %r164, %r1;
	not.b32 	%r165, %r163;
	add.s32 	%r166, %r1, %r165;
	selp.b32 	%r161, %r166, 31, %p35;
	mov.b64 	%rd61, %fd335;
	mov.b64 	{%r114, %r119}, %rd61;
	mov.b32 	%r120, 1;
	mov.b32 	%r162, -1;
	// begin inline asm
	shfl.sync.down.b32 %r113, %r114, %r120, %r161, %r162;
	// end inline asm
	// begin inline asm
	shfl.sync.down.b32 %r118, %r119, %r120, %r161, %r162;
	// end inline asm
	mov.b64 	%rd62, {%r113, %r118};
	mov.b64 	%fd225, %rd62;
	setp.lt.s32 	%p36, %r112, %r161;
	add.f64 	%fd226, %fd335, %fd225;
	selp.f64 	%fd227, %fd226, %fd335, %p36;
	mov.b64 	%rd63, %fd227;
	mov.b64 	{%r124, %r129}, %rd63;
	mov.b32 	%r130, 2;
	// begin inline asm
	shfl.sync.down.b32 %r123, %r124, %r130, %r161, %r162;
	// end inline asm
	// begin inline asm
	shfl.sync.down.b32 %r128, %r129, %r130, %r161, %r162;
	// end inline asm
	mov.b64 	%rd64, {%r123, %r128};
	mov.b64 	%fd228, %rd64;
	add.s32 	%r167, %r112, 2;
	setp.gt.s32 	%p37, %r167, %r161;
	add.f64 	%fd229, %fd227, %fd228;
	selp.f64 	%fd230, %fd227, %fd229, %p37;
	mov.b64 	%rd65, %fd230;
	mov.b64 	{%r134, %r139}, %rd65;
	mov.b32 	%r140, 4;
	// begin inline asm
	shfl.sync.down.b32 %r133, %r134, %r140, %r161, %r162;
	// end inline asm
	// begin inline asm
	shfl.sync.down.b32 %r138, %r139, %r140, %r161, %r162;
	// end inline asm
	mov.b64 	%rd66, {%r133, %r138};
	mov.b64 	%fd231, %rd66;
	add.s32 	%r168, %r112, 4;
	setp.gt.s32 	%p38, %r168, %r161;
	add.f64 	%fd232, %fd230, %fd231;
	selp.f64 	%fd233, %fd230, %fd232, %p38;
	mov.b64 	%rd67, %fd233;
	mov.b64 	{%r144, %r149}, %rd67;
	mov.b32 	%r150, 8;
	// begin inline asm
	shfl.sync.down.b32 %r143, %r144, %r150, %r161, %r162;
	// end inline asm
	// begin inline asm
	shfl.sync.down.b32 %r148, %r149, %r150, %r161, %r162;
	// end inline asm
	mov.b64 	%rd68, {%r143, %r148};
	mov.b64 	%fd234, %rd68;
	add.s32 	%r169, %r112, 8;
	setp.gt.s32 	%p39, %r169, %r161;
	add.f64 	%fd235, %fd233, %fd234;
	selp.f64 	%fd236, %fd233, %fd235, %p39;
	mov.b64 	%rd69, %fd236;
	mov.b64 	{%r154, %r159}, %rd69;
	mov.b32 	%r160, 16;
	// begin inline asm
	shfl.sync.down.b32 %r153, %r154, %r160, %r161, %r162;
	// end inline asm
	// begin inline asm
	shfl.sync.down.b32 %r158, %r159, %r160, %r161, %r162;
	// end inline asm
	mov.b64 	%rd70, {%r153, %r158};
	mov.b64 	%fd237, %rd70;
	add.s32 	%r170, %r112, 16;
	setp.gt.s32 	%p40, %r170, %r161;
	add.f64 	%fd238, %fd236, %fd237;
	selp.f64 	%fd347, %fd236, %fd238, %p40;
	setp.ne.s32 	%p41, %r112, 0;
	@%p41 bra 	$L__BB11_26;
	shr.u32 	%r171, %r2, 2;
	and.b32  	%r172, %r171, 248;
	mov.u32 	%r173, _ZZN3cub18CUB_300001_SM_10006detail6reduce28DeviceReduceSingleTileKernelINS2_10policy_hubIdyN4cuda3std3__44plusIdEEE10Policy1000EN6thrust24THRUST_300001_SM_1000_NS6detail15normal_iteratorINSD_10device_ptrIdEEEEPdyS9_ddNS7_10__identityEEEvT0_T1_T2_T3_T4_T6_E12temp_storage;
	add.s32 	%r174, %r173, %r172;
	st.shared.f64 	[%r174+16], %fd347;
$L__BB11_26:
	bar.sync 	0;
	setp.ne.s32 	%p42, %r2, 0;
	@%p42 bra 	$L__BB11_49;
	setp.gt.u64 	%p43, %rd19, 32;
	ld.shared.f64 	%fd239, [_ZZN3cub18CUB_300001_SM_10006detail6reduce28DeviceReduceSingleTileKernelINS2_10policy_hubIdyN4cuda3std3__44plusIdEEE10Policy1000EN6thrust24THRUST_300001_SM_1000_NS6detail15normal_iteratorINSD_10device_ptrIdEEEEPdyS9_ddNS7_10__identityEEEvT0_T1_T2_T3_T4_T6_E12temp_storage+24];
	add.f64 	%fd240, %fd347, %fd239;
	selp.f64 	%fd241, %fd240, %fd347, %p43;
	setp.gt.u64 	%p44, %rd19, 64;
	ld.shared.f64 	%fd242, [_ZZN3cub18CUB_300001_SM_10006detail6reduce28DeviceReduceSingleTileKernelINS2_10policy_hubIdyN4cuda3std3__44plusIdEEE10Policy1000EN6thrust24THRUST_300001_SM_1000_NS6detail15normal_iteratorINSD_10device_ptrIdEEEEPdyS9_ddNS7_10__identityEEEvT0_T1_T2_T3_T4_T6_E12temp_storage+32];
	add.f64 	%fd243, %fd242, %fd241;
	selp.f64 	%fd244, %fd243, %fd241, %p44;
	setp.gt.u64 	%p45, %rd19, 96;
	ld.shared.f64 	%fd245, [_ZZN3cub18CUB_300001_SM_10006detail6reduce28DeviceReduceSingleTileKernelINS2_10policy_hubIdyN4cuda3std3__44plusIdEEE10Policy1000EN6thrust24THRUST_300001_SM_1000_NS6detail15normal_iteratorINSD_10device_ptrIdEEEEPdyS9_ddNS7_10__identityEEEvT0_T1_T2_T3_T4_T6_E12temp_storage+40];
	add.f64 	%fd246, %fd245, %fd244;
	selp.f64 	%fd247, %fd246, %fd244, %p45;
	setp.gt.u64 	%p46, %rd19, 128;
	ld.shared.f64 	%fd248, [_ZZN3cub18CUB_300001_SM_10006detail6reduce28DeviceReduceSingleTileKernelINS2_10policy_hubIdyN4cuda3std3__44plusIdEEE10Policy1000EN6thrust24THRUST_300001_SM_1000_NS6detail15normal_iteratorINSD_10device_ptrIdEEEEPdyS9_ddNS7_10__identityEEEvT0_T1_T2_T3_T4_T6_E12temp_storage+48];
	add.f64 	%fd249, %fd248, %fd247;
	selp.f64 	%fd250, %fd249, %fd247, %p46;
	setp.gt.u64 	%p47, %rd19, 160;
	ld.shared.f64 	%fd251, [_ZZN3cub18CUB_300001_SM_10006detail6reduce28DeviceReduceSingleTileKernelINS2_10policy_hubIdyN4cuda3std3__44plusIdEEE10Policy1000EN6thrust24THRUST_300001_SM_1000_NS6detail15normal_iteratorINSD_10device_ptrIdEEEEPdyS9_ddNS7_10__identityEEEvT0_T1_T2_T3_T4_T6_E12temp_storage+56];
	add.f64 	%fd252, %fd251, %fd250;
	selp.f64 	%fd253, %fd252, %fd250, %p47;
	setp.gt.u64 	%p48, %rd19, 192;
	ld.shared.f64 	%fd254, [_ZZN3cub18CUB_300001_SM_10006detail6reduce28DeviceReduceSingleTileKernelINS2_10policy_hubIdyN4cuda3std3__44plusIdEEE10Policy1000EN6thrust24THRUST_300001_SM_1000_NS6detail15normal_iteratorINSD_10device_ptrIdEEEEPdyS9_ddNS7_10__identityEEEvT0_T1_T2_T3_T4_T6_E12temp_storage+64];
	add.f64 	%fd255, %fd254, %fd253;
	selp.f64 	%fd256, %fd255, %fd253, %p48;
	setp.gt.u64 	%p49, %rd19, 224;
	ld.shared.f64 	%fd257, [_ZZN3cub18CUB_300001_SM_10006detail6reduce28DeviceReduceSingleTileKernelINS2_10policy_hubIdyN4cuda3std3__44plusIdEEE10Policy1000EN6thrust24THRUST_300001_SM_1000_NS6detail15normal_iteratorINSD_10device_ptrIdEEEEPdyS9_ddNS7_10__identityEEEvT0_T1_T2_T3_T4_T6_E12temp_storage+72];
	add.f64 	%fd258, %fd257, %fd256;
	selp.f64 	%fd259, %fd258, %fd256, %p49;
	setp.gt.u64 	%p50, %rd19, 256;
	ld.shared.f64 	%fd260, [_ZZN3cub18CUB_300001_SM_10006detail6reduce28DeviceReduceSingleTileKernelINS2_10policy_hubIdyN4cuda3std3__44plusIdEEE10Policy1000EN6thrust24THRUST_300001_SM_1000_NS6detail15normal_iteratorINSD_10device_ptrIdEEEEPdyS9_ddNS7_10__identityEEEvT0_T1_T2_T3_T4_T6_E12temp_storage+80];
	add.f64 	%fd261, %fd260, %fd259;
	selp.f64 	%fd262, %fd261, %fd259, %p50;
	setp.gt.u64 	%p51, %rd19, 288;
	ld.shared.f64 	%fd263, [_ZZN3cub18CUB_300001_SM_10006detail6reduce28DeviceReduceSingleTileKernelINS2_10policy_hubIdyN4cuda3std3__44plusIdEEE10Policy1000EN6thrust24THRUST_300001_SM_1000_NS6detail15normal_iteratorINSD_10device_ptrIdEEEEPdyS9_ddNS7_10__identityEEEvT0_T1_T2_T3_T4_T6_E12temp_storage+88];
	add.f64 	%fd264, %fd263, %fd262;
	selp.f64 	%fd265, %fd264, %fd262, %p51;
	setp.gt.u64 	%p52, %rd19, 320;
	ld.shared.f64 	%fd266, [_ZZN3cub18CUB_300001_SM_10006detail6reduce28DeviceReduceSingleTileKernelINS2_10policy_hubIdyN4cuda3std3__44plusIdEEE10Policy1000EN6thrust24THRUST_300001_SM_1000_NS6detail15normal_iteratorINSD_10device_ptrIdEEEEPdyS9_ddNS7_10__identityEEEvT0_T1_T2_T3_T4_T6_E12temp_storage+96];
	add.f64 	%fd267, %fd266, %fd265;
	selp.f64 	%fd268, %fd267, %fd265, %p52;
	setp.gt.u64 	%p53, %rd19, 352;
	ld.shared.f64 	%fd269, [_ZZN3cub18CUB_300001_SM_10006detail6reduce28DeviceReduceSingleTileKernelINS2_10policy_hubIdyN4cuda3std3__44plusIdEEE10Policy1000EN6thrust24THRUST_300001_SM_1000_NS6detail15normal_iteratorINSD_10device_ptrIdEEEEPdyS9_ddNS7_10__identityEEEvT0_T1_T2_T3_T4_T6_E12temp_storage+104];
	add.f64 	%fd270, %fd269, %fd268;
	selp.f64 	%fd271, %fd270, %fd268, %p53;
	setp.gt.u64 	%p54, %rd19, 384;
	ld.shared.f64 	%fd272, [_ZZN3cub18CUB_300001_SM_10006detail6reduce28DeviceReduceSingleTileKernelINS2_10policy_hubIdyN4cuda3std3__44plusIdEEE10Policy1000EN6thrust24THRUST_300001_SM_1000_NS6detail15normal_iteratorINSD_10device_ptrIdEEEEPdyS9_ddNS7_10__identityEEEvT0_T1_T2_T3_T4_T6_E12temp_storage+112];
	add.f64 	%fd273, %fd272, %fd271;
	selp.f64 	%fd274, %fd273, %fd271, %p54;
	setp.gt.u64 	%p55, %rd19, 416;
	ld.shared.f64 	%fd275, [_ZZN3cub18CUB_300001_SM_10006detail6reduce28DeviceReduceSingleTileKernelINS2_10policy_hubIdyN4cuda3std3__44plusIdEEE10Policy1000EN6thrust24THRUST_300001_SM_1000_NS6detail15normal_iteratorINSD_10device_ptrIdEEEEPdyS9_ddNS7_10__identityEEEvT0_T1_T2_T3_T4_T6_E12temp_storage+120];
	add.f64 	%fd276, %fd275, %fd274;
	selp.f64 	%fd277, %fd276, %fd274, %p55;
	setp.gt.u64 	%p56, %rd19, 448;
	ld.shared.f64 	%fd278, [_ZZN3cub18CUB_300001_SM_10006detail6reduce28DeviceReduceSingleTileKernelINS2_10policy_hubIdyN4cuda3std3__44plusIdEEE10Policy1000EN6thrust24THRUST_300001_SM_1000_NS6detail15normal_iteratorINSD_10device_ptrIdEEEEPdyS9_ddNS7_10__identityEEEvT0_T1_T2_T3_T4_T6_E12temp_storage+128];
	add.f64 	%fd279, %fd278, %fd277;
	selp.f64 	%fd280, %fd279, %fd277, %p56;
	setp.gt.u64 	%p57, %rd19, 480;
	ld.shared.f64 	%fd281, [_ZZN3cub18CUB_300001_SM_10006detail6reduce28DeviceReduceSingleTileKernelINS2_10policy_hubIdyN4cuda3std3__44plusIdEEE10Policy1000EN6thrust24THRUST_300001_SM_1000_NS6detail15normal_iteratorINSD_10device_ptrIdEEEEPdyS9_ddNS7_10__identityEEEvT0_T1_T2_T3_T4_T6_E12temp_storage+136];
	add.f64 	%fd282, %fd281, %fd280;
	selp.f64 	%fd347, %fd282, %fd280, %p57;
	bra.uni 	$L__BB11_49;
$L__BB11_28:
	mov.u32 	%r24, %tid.x;
	cvt.u64.u32 	%rd6, %r24;
	mul.wide.u32 	%rd22, %r24, 8;
	add.s64 	%rd7, %rd2, %rd22;
	ld.global.f64 	%fd43, [%rd7];
	ld.global.f64 	%fd44, [%rd7+4096];
	ld.global.f64 	%fd45, [%rd7+8192];
	ld.global.f64 	%fd46, [%rd7+12288];
	ld.global.f64 	%fd47, [%rd7+16384];
	ld.global.f64 	%fd48, [%rd7+20480];
	ld.global.f64 	%fd49, [%rd7+24576];
	add.f64 	%fd50, %fd43, %fd44;
	add.f64 	%fd51, %fd50, %fd45;
	add.f64 	%fd52, %fd51, %fd46;
	add.f64 	%fd53, %fd52, %fd47;
	add.f64 	%fd54, %fd53, %fd48;
	add.f64 	%fd346, %fd54, %fd49;
	add.s64 	%rd8, %rd19, -3584;
	setp.lt.u64 	%p3, %rd8, 3584;
	mov.b64 	%rd83, 3584;
	@%p3 bra 	$L__BB11_32;
	mov.b64 	%rd83, 3584;
$L__BB11_30:
	shl.b64 	%rd24, %rd83, 3;
	add.s64 	%rd25, %rd7, %rd24;
	ld.global.f64 	%fd55, [%rd25];
	ld.global.f64 	%fd56, [%rd25+4096];
	ld.global.f64 	%fd57, [%rd25+8192];
	ld.global.f64 	%fd58, [%rd25+12288];
	ld.global.f64 	%fd59, [%rd25+16384];
	ld.global.f64 	%fd60, [%rd25+20480];
	ld.global.f64 	%fd61, [%rd25+24576];
	add.f64 	%fd62, %fd346, %fd55;
	add.f64 	%fd63, %fd62, %fd56;
	add.f64 	%fd64, %fd63, %fd57;
	add.f64 	%fd65, %fd64, %fd58;
	add.f64 	%fd66, %fd65, %fd59;
	add.f64 	%fd67, %fd66, %fd60;
	add.f64 	%fd346, %fd67, %fd61;
	sub.s64 	%rd26, %rd19, %rd83;
	setp.lt.u64 	%p4, %rd26, 3584;
	@%p4 bra 	$L__BB11_45;
	add.s64 	%rd83, %rd83, 3584;
	setp.le.u64 	%p5, %rd83, %rd8;
	@%p5 bra 	$L__BB11_30;
$L__BB11_32:
	setp.le.u64 	%p6, %rd19, %rd83;
	cvt.u32.u64 	%r42, %rd83;
	cvt.u32.u64 	%r43, %rd19;
	sub.s32 	%r44, %r43, %r42;
	setp.ge.s32 	%p7, %r24, %r44;
	or.pred  	%p8, %p6, %p7;
	@%p8 bra 	$L__BB11_45;
	not.b32 	%r47, %r24;
	add.s32 	%r48, %r47, %r43;
	sub.s32 	%r50, %r48, %r42;
	shr.u32 	%r51, %r50, 9;
	add.s32 	%r25, %r51, 1;
	and.b32  	%r26, %r25, 15;
	setp.lt.u32 	%p9, %r50, 7680;
	mov.u32 	%r242, %r24;
	@%p9 bra 	$L__BB11_36;
	and.b32  	%r52, %r25, 16777200;
	neg.s32 	%r240, %r52;
	add.s64 	%rd27, %rd83, %rd6;
	shl.b64 	%rd28, %rd27, 3;
	add.s64 	%rd29, %rd28, %rd2;
	add.s64 	%rd84, %rd29, 32768;
	mov.u32 	%r242, %r24;
$L__BB11_35:
	.pragma "nounroll";
	ld.global.f64 	%fd69, [%rd84+-32768];
	add.f64 	%fd70, %fd346, %fd69;
	ld.global.f64 	%fd71, [%rd84+-28672];
	add.f64 	%fd72, %fd70, %fd71;
	ld.global.f64 	%fd73, [%rd84+-24576];
	add.f64 	%fd74, %fd72, %fd73;
	ld.global.f64 	%fd75, [%rd84+-20480];
	add.f64 	%fd76, %fd74, %fd75;
	ld.global.f64 	%fd77, [%rd84+-16384];
	add.f64 	%fd78, %fd76, %fd77;
	ld.global.f64 	%fd79, [%rd84+-12288];
	add.f64 	%fd80, %fd78, %fd79;
	ld.global.f64 	%fd81, [%rd84+-8192];
	add.f64 	%fd82, %fd80, %fd81;
	ld.global.f64 	%fd83, [%rd84+-4096];
	add.f64 	%fd84, %fd82, %fd83;
	ld.global.f64 	%fd85, [%rd84];
	add.f64 	%fd86, %fd84, %fd85;
	ld.global.f64 	%fd87, [%rd84+4096];
	add.f64 	%fd88, %fd86, %fd87;
	ld.global.f64 	%fd89, [%rd84+8192];
	add.f64 	%fd90, %fd88, %fd89;
	ld.global.f64 	%fd91, [%rd84+12288];
	add.f64 	%fd92, %fd90, %fd91;
	ld.global.f64 	%fd93, [%rd84+16384];
	add.f64 	%fd94, %fd92, %fd93;
	ld.global.f64 	%fd95, [%rd84+20480];
	add.f64 	%fd96, %fd94, %fd95;
	ld.global.f64 	%fd97, [%rd84+24576];
	add.f64 	%fd98, %fd96, %fd97;
	ld.global.f64 	%fd99, [%rd84+28672];
	add.f64 	%fd346, %fd98, %fd99;
	add.s32 	%r242, %r242, 8192;
	add.s32 	%r240, %r240, 16;
	add.s64 	%rd84, %rd84, 65536;
	setp.ne.s32 	%p10, %r240, 0;
	@%p10 bra 	$L__BB11_35;
$L__BB11_36:
	setp.eq.s32 	%p11, %r26, 0;
	@%p11 bra 	$L__BB11_45;
	and.b32  	%r33, %r25, 7;
	setp.lt.u32 	%p12, %r26, 8;
	@%p12 bra 	$L__BB11_39;
	cvt.u64.u32 	%rd30, %r242;
	add.s64 	%rd31, %rd83, %rd30;
	shl.b64 	%rd32, %rd31, 3;
	add.s64 	%rd33, %rd2, %rd32;
	ld.global.f64 	%fd101, [%rd33];
	add.f64 	%fd102, %fd346, %fd101;
	ld.global.f64 	%fd103, [%rd33+4096];
	add.f64 	%fd104, %fd102, %fd103;
	ld.global.f64 	%fd105, [%rd33+8192];
	add.f64 	%fd106, %fd104, %fd105;
	ld.global.f64 	%fd107, [%rd33+12288];
	add.f64 	%fd108, %fd106, %fd107;
	ld.global.f64 	%fd109, [%rd33+16384];
	add.f64 	%fd110, %fd108, %fd109;
	ld.global.f64 	%fd111, [%rd33+20480];
	add.f64 	%fd112, %fd110, %fd111;
	ld.global.f64 	%fd113, [%rd33+24576];
	add.f64 	%fd114, %fd112, %fd113;
	ld.global.f64 	%fd115, [%rd33+28672];
	add.f64 	%fd346, %fd114, %fd115;
	add.s32 	%r242, %r242, 4096;
$L__BB11_39:
	setp.eq.s32 	%p13, %r33, 0;
	@%p13 bra 	$L__BB11_45;
	and.b32  	%r36, %r25, 3;
	setp.lt.u32 	%p14, %r33, 4;
	@%p14 bra 	$L__BB11_42;
	cvt.u64.u32 	%rd34, %r242;
	add.s64 	%rd35, %rd83, %rd34;
	shl.b64 	%rd36, %rd35, 3;
	add.s64 	%rd37, %rd2, %rd36;
	ld.global.f64 	%fd117, [%rd37];
	add.f64 	%fd118, %fd346, %fd117;
	ld.global.f64 	%fd119, [%rd37+4096];
	add.f64 	%fd120, %fd118, %fd119;
	ld.global.f64 	%fd121, [%rd37+8192];
	add.f64 	%fd122, %fd120, %fd121;
	ld.global.f64 	%fd123, [%rd37+12288];
	add.f64 	%fd346, %fd122, %fd123;
	add.s32 	%r242, %r242, 2048;
$L__BB11_42:
	setp.eq.s32 	%p15, %r36, 0;
	@%p15 bra 	$L__BB11_45;
	cvt.u64.u32 	%rd38, %r242;
	add.s64 	%rd39, %rd83, %rd38;
	shl.b64 	%rd40, %rd39, 3;
	add.s64 	%rd85, %rd2, %rd40;
	neg.s32 	%r245, %r36;
$L__BB11_44:
	.pragma "nounroll";
	ld.global.f64 	%fd124, [%rd85];
	add.f64 	%fd346, %fd346, %fd124;
	add.s64 	%rd85, %rd85, 4096;
	add.s32 	%r245, %r245, 1;
	setp.ne.s32 	%p16, %r245, 0;
	@%p16 bra 	$L__BB11_44;
$L__BB11_45:
	// begin inline asm
	mov.u32 %r53, %laneid;
	// end inline asm
	mov.b64 	%rd41, %fd346;
	mov.b64 	{%r55, %r60}, %rd41;
	mov.b32 	%r61, 1;
	mov.b32 	%r102, 31;
	mov.b32 	%r103, -1;
	// begin inline asm
	shfl.sync.down.b32 %r54, %r55, %r61, %r102, %r103;
	// end inline asm
	// begin inline asm
	shfl.sync.down.b32 %r59, %r60, %r61, %r102, %r103;
	// end inline asm
	mov.b64 	%rd42, {%r54, %r59};
	mov.b64 	%fd125, %rd42;
	setp.gt.s32 	%p17, %r53, 30;
	add.f64 	%fd126, %fd346, %fd125;
	selp.f64 	%fd127, %fd346, %fd126, %p17;
	mov.b64 	%rd43, %fd127;
	mov.b64 	{%r65, %r70}, %rd43;
	mov.b32 	%r71, 2;
	// begin inline asm
	shfl.sync.down.b32 %r64, %r65, %r71, %r102, %r103;
	// end inline asm
	// begin inline asm
	shfl.sync.down.b32 %r69, %r70, %r71, %r102, %r103;
	// end inline asm
	mov.b64 	%rd44, {%r64, %r69};
	mov.b64 	%fd128, %rd44;
	setp.gt.s32 	%p18, %r53, 29;
	add.f64 	%fd129, %fd127, %fd128;
	selp.f64 	%fd130, %fd127, %fd129, %p18;
	mov.b64 	%rd45, %fd130;
	mov.b64 	{%r75, %r80}, %rd45;
	mov.b32 	%r81, 4;
	// begin inline asm
	shfl.sync.down.b32 %r74, %r75, %r81, %r102, %r103;
	// end inline asm
	// begin inline asm
	shfl.sync.down.b32 %r79, %r80, %r81, %r102, %r103;
	// end inline asm
	mov.b64 	%rd46, {%r74, %r79};
	mov.b64 	%fd131, %rd46;
	setp.gt.s32 	%p19, %r53, 27;
	add.f64 	%fd132, %fd130, %fd131;
	selp.f64 	%fd133, %fd130, %fd132, %p19;
	mov.b64 	%rd47, %fd133;
	mov.b64 	{%r85, %r90}, %rd47;
	mov.b32 	%r91, 8;
	// begin inline asm
	shfl.sync.down.b32 %r84, %r85, %r91, %r102, %r103;
	// end inline asm
	// begin inline asm
	shfl.sync.down.b32 %r89, %r90, %r91, %r102, %r103;
	// end inline asm
	mov.b64 	%rd48, {%r84, %r89};
	mov.b64 	%fd134, %rd48;
	setp.gt.s32 	%p20, %r53, 23;
	add.f64 	%fd135, %fd133, %fd134;
	selp.f64 	%fd136, %fd133, %fd135, %p20;
	mov.b64 	%rd49, %fd136;
	mov.b64 	{%r95, %r100}, %rd49;
	mov.b32 	%r101, 16;
	// begin inline asm
	shfl.sync.down.b32 %r94, %r95, %r101, %r102, %r103;
	// end inline asm
	// begin inline asm
	shfl.sync.down.b32 %r99, %r100, %r101, %r102, %r103;
	// end inline asm
	mov.b64 	%rd50, {%r94, %r99};
	mov.b64 	%fd137, %rd50;
	setp.gt.s32 	%p21, %r53, 15;
	add.f64 	%fd38, %fd136, %fd137;
	selp.f64 	%fd347, %fd136, %fd38, %p21;
	setp.ne.s32 	%p22, %r53, 0;
	@%p22 bra 	$L__BB11_47;
	shr.u32 	%r104, %r24, 2;
	and.b32  	%r105, %r104, 248;
	mov.u32 	%r106, _ZZN3cub18CUB_300001_SM_10006detail6reduce28DeviceReduceSingleTileKernelINS2_10policy_hubIdyN4cuda3std3__44plusIdEEE10Policy1000EN6thrust24THRUST_300001_SM_1000_NS6detail15normal_iteratorINSD_10device_ptrIdEEEEPdyS9_ddNS7_10__identityEEEvT0_T1_T2_T3_T4_T6_E12temp_storage;
	add.s32 	%r107, %r106, %r105;
	st.shared.f64 	[%r107+16], %fd38;
$L__BB11_47:
	bar.sync 	0;
	setp.ne.s32 	%p23, %r24, 0;
	@%p23 bra 	$L__BB11_49;
	ld.shared.f64 	%fd138, [_ZZN3cub18CUB_300001_SM_10006detail6reduce28DeviceReduceSingleTileKernelINS2_10policy_hubIdyN4cuda3std3__44plusIdEEE10Policy1000EN6thrust24THRUST_300001_SM_1000_NS6detail15normal_iteratorINSD_10device_ptrIdEEEEPdyS9_ddNS7_10__identityEEEvT0_T1_T2_T3_T4_T6_E12temp_storage+24];
	add.f64 	%fd139, %fd347, %fd138;
	ld.shared.f64 	%fd140, [_ZZN3cub18CUB_300001_SM_10006detail6reduce28DeviceReduceSingleTileKernelINS2_10policy_hubIdyN4cuda3std3__44plusIdEEE10Policy1000EN6thrust24THRUST_300001_SM_1000_NS6detail15normal_iteratorINSD_10device_ptrIdEEEEPdyS9_ddNS7_10__identityEEEvT0_T1_T2_T3_T4_T6_E12temp_storage+32];
	add.f64 	%fd141, %fd139, %fd140;
	ld.shared.f64 	%fd142, [_ZZN3cub18CUB_300001_SM_10006detail6reduce28DeviceReduceSingleTileKernelINS2_10policy_hubIdyN4cuda3std3__44plusIdEEE10Policy1000EN6thrust24THRUST_300001_SM_1000_NS6detail15normal_iteratorINSD_10device_ptrIdEEEEPdyS9_ddNS7_10__identityEEEvT0_T1_T2_T3_T4_T6_E12temp_storage+40];
	add.f64 	%fd143, %fd141, %fd142;
	ld.shared.f64 	%fd144, [_ZZN3cub18CUB_300001_SM_10006detail6reduce28DeviceReduceSingleTileKernelINS2_10policy_hubIdyN4cuda3std3__44plusIdEEE10Policy1000EN6thrust24THRUST_300001_SM_1000_NS6detail15normal_iteratorINSD_10device_ptrIdEEEEPdyS9_ddNS7_10__identityEEEvT0_T1_T2_T3_T4_T6_E12temp_storage+48];
	add.f64 	%fd145, %fd143, %fd144;
	ld.shared.f64 	%fd146, [_ZZN3cub18CUB_300001_SM_10006detail6reduce28DeviceReduceSingleTileKernelINS2_10policy_hubIdyN4cuda3std3__44plusIdEEE10Policy1000EN6thrust24THRUST_300001_SM_1000_NS6detail15normal_iteratorINSD_10device_ptrIdEEEEPdyS9_ddNS7_10__identityEEEvT0_T1_T2_T3_T4_T6_E12temp_storage+56];
	add.f64 	%fd147, %fd145, %fd146;
	ld.shared.f64 	%fd148, [_ZZN3cub18CUB_300001_SM_10006detail6reduce28DeviceReduceSingleTileKernelINS2_10policy_hubIdyN4cuda3std3__44plusIdEEE10Policy1000EN6thrust24THRUST_300001_SM_1000_NS6detail15normal_iteratorINSD_10device_ptrIdEEEEPdyS9_ddNS7_10__identityEEEvT0_T1_T2_T3_T4_T6_E12temp_storage+64];
	add.f64 	%fd149, %fd147, %fd148;
	ld.shared.f64 	%fd150, [_ZZN3cub18CUB_300001_SM_10006detail6reduce28DeviceReduceSingleTileKernelINS2_10policy_hubIdyN4cuda3std3__44plusIdEEE10Policy1000EN6thrust24THRUST_300001_SM_1000_NS6detail15normal_iteratorINSD_10device_ptrIdEEEEPdyS9_ddNS7_10__identityEEEvT0_T1_T2_T3_T4_T6_E12temp_storage+72];
	add.f64 	%fd151, %fd149, %fd150;
	ld.shared.f64 	%fd152, [_ZZN3cub18CUB_300001_SM_10006detail6reduce28DeviceReduceSingleTileKernelINS2_10policy_hubIdyN4cuda3std3__44plusIdEEE10Policy1000EN6thrust24THRUST_300001_SM_1000_NS6detail15normal_iteratorINSD_10device_ptrIdEEEEPdyS9_ddNS7_10__identityEEEvT0_T1_T2_T3_T4_T6_E12temp_storage+80];
	add.f64 	%fd153, %fd151, %fd152;
	ld.shared.f64 	%fd154, [_ZZN3cub18CUB_300001_SM_10006detail6reduce28DeviceReduceSingleTileKernelINS2_10policy_hubIdyN4cuda3std3__44plusIdEEE10Policy1000EN6thrust24THRUST_300001_SM_1000_NS6detail15normal_iteratorINSD_10device_ptrIdEEEEPdyS9_ddNS7_10__identityEEEvT0_T1_T2_T3_T4_T6_E12temp_storage+88];
	add.f64 	%fd155, %fd153, %fd154;
	ld.shared.f64 	%fd156, [_ZZN3cub18CUB_300001_SM_10006detail6reduce28DeviceReduceSingleTileKernelINS2_10policy_hubIdyN4cuda3std3__44plusIdEEE10Policy1000EN6thrust24THRUST_300001_SM_1000_NS6detail15normal_iteratorINSD_10device_ptrIdEEEEPdyS9_ddNS7_10__identityEEEvT0_T1_T2_T3_T4_T6_E12temp_storage+96];
	add.f64 	%fd157, %fd155, %fd156;
	ld.shared.f64 	%fd158, [_ZZN3cub18CUB_300001_SM_10006detail6reduce28DeviceReduceSingleTileKernelINS2_10policy_hubIdyN4cuda3std3__44plusIdEEE10Policy1000EN6thrust24THRUST_300001_SM_1000_NS6detail15normal_iteratorINSD_10device_ptrIdEEEEPdyS9_ddNS7_10__identityEEEvT0_T1_T2_T3_T4_T6_E12temp_storage+104];
	add.f64 	%fd159, %fd157, %fd158;
	ld.shared.f64 	%fd160, [_ZZN3cub18CUB_300001_SM_10006detail6reduce28DeviceReduceSingleTileKernelINS2_10policy_hubIdyN4cuda3std3__44plusIdEEE10Policy1000EN6thrust24THRUST_300001_SM_1000_NS6detail15normal_iteratorINSD_10device_ptrIdEEEEPdyS9_ddNS7_10__identityEEEvT0_T1_T2_T3_T4_T6_E12temp_storage+112];
	add.f64 	%fd161, %fd159, %fd160;
	ld.shared.f64 	%fd162, [_ZZN3cub18CUB_300001_SM_10006detail6reduce28DeviceReduceSingleTileKernelINS2_10policy_hubIdyN4cuda3std3__44plusIdEEE10Policy1000EN6thrust24THRUST_300001_SM_1000_NS6detail15normal_iteratorINSD_10device_ptrIdEEEEPdyS9_ddNS7_10__identityEEEvT0_T1_T2_T3_T4_T6_E12temp_storage+120];
	add.f64 	%fd163, %fd161, %fd162;
	ld.shared.f64 	%fd164, [_ZZN3cub18CUB_300001_SM_10006detail6reduce28DeviceReduceSingleTileKernelINS2_10policy_hubIdyN4cuda3std3__44plusIdEEE10Policy1000EN6thrust24THRUST_300001_SM_1000_NS6detail15normal_iteratorINSD_10device_ptrIdEEEEPdyS9_ddNS7_10__identityEEEvT0_T1_T2_T3_T4_T6_E12temp_storage+128];
	add.f64 	%fd165, %fd163, %fd164;
	ld.shared.f64 	%fd166, [_ZZN3cub18CUB_300001_SM_10006detail6reduce28DeviceReduceSingleTileKernelINS2_10policy_hubIdyN4cuda3std3__44plusIdEEE10Policy1000EN6thrust24THRUST_300001_SM_1000_NS6detail15normal_iteratorINSD_10device_ptrIdEEEEPdyS9_ddNS7_10__identityEEEvT0_T1_T2_T3_T4_T6_E12temp_storage+136];
	add.f64 	%fd347, %fd165, %fd166;
$L__BB11_49:
	mov.u32 	%r230, %tid.x;
	setp.ne.s32 	%p65, %r230, 0;
	@%p65 bra 	$L__BB11_51;
	add.f64 	%fd325, %fd42, %fd347;
	st.global.f64 	[%rd1], %fd325;
$L__BB11_51:
	ret;

}
	// .globl	_ZN3cub18CUB_300001_SM_10006detail6reduce18DeviceReduceKernelINS2_10policy_hubIdyN4cuda3std3__44plusIdEEE10Policy1000EN6thrust24THRUST_300001_SM_1000_NS6detail15normal_iteratorINSD_10device_ptrIdEEEEyS9_dNS7_10__identityEEEvT0_PT3_T1_NS0_13GridEvenShareISN_EET2_T4_
.visible .entry _ZN3cub18CUB_300001_SM_10006detail6reduce18DeviceReduceKernelINS2_10policy_hubIdyN4cuda3std3__44plusIdEEE10Policy1000EN6thrust24THRUST_300001_SM_1000_NS6detail15normal_iteratorINSD_10device_ptrIdEEEEyS9_dNS7_10__identityEEEvT0_PT3_T1_NS0_13GridEvenShareISN_EET2_T4_(
	.param .align 8 .b8 _ZN3cub18CUB_300001_SM_10006detail6reduce18DeviceReduceKernelINS2_10policy_hubIdyN4cuda3std3__44plusIdEEE10Policy1000EN6thrust24THRUST_300001_SM_1000_NS6detail15normal_iteratorINSD_10device_ptrIdEEEEyS9_dNS7_10__identityEEEvT0_PT3_T1_NS0_13GridEvenShareISN_EET2_T4__param_0[8],
	.param .u64 .ptr .align 1 _ZN3cub18CUB_300001_SM_10006detail6reduce18DeviceReduceKernelINS2_10policy_hubIdyN4cuda3std3__44plusIdEEE10Policy1000EN6thrust24THRUST_300001_SM_1000_NS6detail15normal_iteratorINSD_10device_ptrIdEEEEyS9_dNS7_10__identityEEEvT0_PT3_T1_NS0_13GridEvenShareISN_EET2_T4__param_1,
	.param .u64 _ZN3cub18CUB_300001_SM_10006detail6reduce18DeviceReduceKernelINS2_10policy_hubIdyN4cuda3std3__44plusIdEEE10Policy1000EN6thrust24THRUST_300001_SM_1000_NS6detail15normal_iteratorINSD_10device_ptrIdEEEEyS9_dNS7_10__identityEEEvT0_PT3_T1_NS0_13GridEvenShareISN_EET2_T4__param_2,
	.param .align 8 .b8 _ZN3cub18CUB_300001_SM_10006detail6reduce18DeviceReduceKernelINS2_10policy_hubIdyN4cuda3std3__44plusIdEEE10Policy1000EN6thrust24THRUST_300001_SM_1000_NS6detail15normal_iteratorINSD_10device_ptrIdEEEEyS9_dNS7_10__identityEEEvT0_PT3_T1_NS0_13GridEvenShareISN_EET2_T4__param_3[72],
	.param .align 1 .b8 _ZN3cub18CUB_300001_SM_10006detail6reduce18DeviceReduceKernelINS2_10policy_hubIdyN4cuda3std3__44plusIdEEE10Policy1000EN6thrust24THRUST_300001_SM_1000_NS6detail15normal_iteratorINSD_10device_ptrIdEEEEyS9_dNS7_10__identityEEEvT0_PT3_T1_NS0_13GridEvenShareISN_EET2_T4__param_4[1],
	.param .align 1 .b8 _ZN3cub18CUB_300001_SM_10006detail6reduce18DeviceReduceKernelINS2_10policy_hubIdyN4cuda3std3__44plusIdEEE10Policy1000EN6thrust24THRUST_300001_SM_1000_NS6detail15normal_iteratorINSD_10device_ptrIdEEEEyS9_dNS7_10__identityEEEvT0_PT3_T1_NS0_13GridEvenShareISN_EET2_T4__param_5[1]
)
.maxntid 512
{
	.reg .pred 	%p<65>;
	.reg .b16 	%rs<4>;
	.reg .b32 	%r<280>;
	.reg .b64 	%rd<107>;
	.reg .b64 	%fd<344>;
	// demoted variable
	.shared .align 8 .b8 _ZZN3cub18CUB_300001_SM_10006detail6reduce18DeviceReduceKernelINS2_10policy_hubIdyN4cuda3std3__44plusIdEEE10Policy1000EN6thrust24THRUST_300001_SM_1000_NS6detail15normal_iteratorINSD_10device_ptrIdEEEEyS9_dNS7_10__identityEEEvT0_PT3_T1_NS0_13GridEvenShareISN_EET2_T4_E12temp_storage[152];
	ld.param.u64 	%rd1, [_ZN3cub18CUB_300001_SM_10006detail6reduce18DeviceReduceKernelINS2_10policy_hubIdyN4cuda3std3__44plusIdEEE10Policy1000EN6thrust24THRUST_300001_SM_1000_NS6detail15normal_iteratorINSD_10device_ptrIdEEEEyS9_dNS7_10__identityEEEvT0_PT3_T1_NS0_13GridEvenShareISN_EET2_T4__param_3+32];
	ld.param.u32 	%r1, [_ZN3cub18CUB_300001_SM_10006detail6reduce18DeviceReduceKernelINS2_10policy_hubIdyN4cuda3std3__44plusIdEEE10Policy1000EN6thrust24THRUST_300001_SM_1000_NS6detail15normal_iteratorINSD_10device_ptrIdEEEEyS9_dNS7_10__identityEEEvT0_PT3_T1_NS0_13GridEvenShareISN_EET2_T4__param_3+40];
	ld.param.u64 	%rd26, [_ZN3cub18CUB_300001_SM_10006detail6reduce18DeviceReduceKernelINS2_10policy_hubIdyN4cuda3std3__44plusIdEEE10Policy1000EN6thrust24THRUST_300001_SM_1000_NS6detail15normal_iteratorINSD_10device_ptrIdEEEEyS9_dNS7_10__identityEEEvT0_PT3_T1_NS0_13GridEvenShareISN_EET2_T4__param_0];
	cvta.to.global.u64 	%rd2, %rd26;
	mov.u32 	%r2, %ctaid.x;
	mul.lo.s32 	%r50, %r1, 3584;
	cvt.s64.s32 	%rd3, %r50;
	mul.lo.s32 	%r51, %r2, 3584;
	cvt.u64.u32 	%rd4, %r51;
	sub.s64 	%rd5, %rd1, %rd4;
	setp.gt.u64 	%p1, %rd5, 3583;
	@%p1 bra 	$L__BB12_25;
	cvt.u32.u64 	%r136, %rd4;
	cvt.u32.u64 	%r3, %rd1;
	sub.s32 	%r4, %r3, %r136;
	mov.u32 	%r5, %tid.x;
	setp.ge.s32 	%p23, %r5, %r4;
	mov.f64 	%fd332, 0d0000000000000000;
	mov.u32 	%r267, %r5;
	@%p23 bra 	$L__BB12_3;
	add.s32 	%r138, %r136, %r5;
	mul.wide.u32 	%rd60, %r138, 8;
	add.s64 	%rd61, %rd2, %rd60;
	ld.global.f64 	%fd332, [%rd61];
	add.s32 	%r267, %r5, 512;
$L__BB12_3:
	setp.ge.s32 	%p24, %r267, %r4;
	@%p24 bra 	$L__BB12_16;
	not.b32 	%r140, %r267;
	add.s32 	%r141, %r140, %r3;
	sub.s32 	%r142, %r141, %r136;
	shr.u32 	%r143, %r142, 9;
	add.s32 	%r8, %r143, 1;
	and.b32  	%r9, %r8, 15;
	setp.lt.u32 	%p25, %r142, 7680;
	@%p25 bra 	$L__BB12_7;
	and.b32  	%r144, %r8, 16777200;
	neg.s32 	%r265, %r144;
	mul.wide.u32 	%rd62, %r2, 28672;
	mul.wide.u32 	%rd63, %r267, 8;
	add.s64 	%rd64, %rd62, %rd63;
	add.s64 	%rd65, %rd64, %rd2;
	add.s64 	%rd101, %rd65, 32768;
$L__BB12_6:
	.pragma "nounroll";
	ld.global.f64 	%fd167, [%rd101+-32768];
	add.f64 	%fd168, %fd332, %fd167;
	ld.global.f64 	%fd169, [%rd101+-28672];
	add.f64 	%fd170, %fd168, %fd169;
	ld.global.f64 	%fd171, [%rd101+-24576];
	add.f64 	%fd172, %fd170, %fd171;
	ld.global.f64 	%fd173, [%rd101+-20480];
	add.f64 	%fd174, %fd172, %fd173;
	ld.global.f64 	%fd175, [%rd101+-16384];
	add.f64 	%fd176, %fd174, %fd175;
	ld.global.f64 	%fd177, [%rd101+-12288];
	add.f64 	%fd178, %fd176, %fd177;
	ld.global.f64 	%fd179, [%rd101+-8192];
	add.f64 	%fd180, %fd178, %fd179;
	ld.global.f64 	%fd181, [%rd101+-4096];
	add.f64 	%fd182, %fd180, %fd181;
	ld.global.f64 	%fd183, [%rd101];
	add.f64 	%fd184, %fd182, %fd183;
	ld.global.f64 	%fd185, [%rd101+4096];
	add.f64 	%fd186, %fd184, %fd185;
	ld.global.f64 	%fd187, [%rd101+8192];
	add.f64 	%fd188, %fd186, %fd187;
	ld.global.f64 	%fd189, [%rd101+12288];
	add.f64 	%fd190, %fd188, %fd189;
	ld.global.f64 	%fd191, [%rd101+16384];
	add.f64 	%fd192, %fd190, %fd191;
	ld.global.f64 	%fd193, [%rd101+20480];
	add.f64 	%fd194, %fd192, %fd193;
	ld.global.f64 	%fd195, [%rd101+24576];
	add.f64 	%fd196, %fd194, %fd195;
	ld.global.f64 	%fd197, [%rd101+28672];
	add.f64 	%fd332, %fd196, %fd197;
	add.s32 	%r267, %r267, 8192;
	add.s32 	%r265, %r265, 16;
	add.s64 	%rd101, %rd101, 65536;
	setp.ne.s32 	%p26, %r265, 0;
	@%p26 bra 	$L__BB12_6;
$L__BB12_7:
	setp.eq.s32 	%p27, %r9, 0;
	@%p27 bra 	$L__BB12_16;
	and.b32  	%r16, %r8, 7;
	setp.lt.u32 	%p28, %r9, 8;
	@%p28 bra 	$L__BB12_10;
	cvt.s64.s32 	%rd66, %r267;
	add.s64 	%rd67, %rd66, %rd4;
	shl.b64 	%rd68, %rd67, 3;
	add.s64 	%rd69, %rd2, %rd68;
	ld.global.f64 	%fd199, [%rd69];
	add.f64 	%fd200, %fd332, %fd199;
	ld.global.f64 	%fd201, [%rd69+4096];
	add.f64 	%fd202, %fd200, %fd201;
	ld.global.f64 	%fd203, [%rd69+8192];
	add.f64 	%fd204, %fd202, %fd203;
	ld.global.f64 	%fd205, [%rd69+12288];
	add.f64 	%fd206, %fd204, %fd205;
	ld.global.f64 	%fd207, [%rd69+16384];
	add.f64 	%fd208, %fd206, %fd207;
	ld.global.f64 	%fd209, [%rd69+20480];
	add.f64 	%fd210, %fd208, %fd209;
	ld.global.f64 	%fd211, [%rd69+24576];
	add.f64 	%fd212, %fd210, %fd211;
	ld.global.f64 	%fd213, [%rd69+28672];
	add.f64 	%fd332, %fd212, %fd213;
	add.s32 	%r267, %r267, 4096;
$L__BB12_10:
	setp.eq.s32 	%p29, %r16, 0;
	@%p29 bra 	$L__BB12_16;
	and.b32  	%r19, %r8, 3;
	setp.lt.u32 	%p30, %r16, 4;
	@%p30 bra 	$L__BB12_13;
	cvt.s64.s32 	%rd70, %r267;
	add.s64 	%rd71, %rd70, %rd4;
	shl.b64 	%rd72, %rd71, 3;
	add.s64 	%rd73, %rd2, %rd72;
	ld.global.f64 	%fd215, [%rd73];
	add.f64 	%fd216, %fd332, %fd215;
	ld.global.f64 	%fd217, [%rd73+4096];
	add.f64 	%fd218, %fd216, %fd217;
	ld.global.f64 	%fd219, [%rd73+8192];
	add.f64 	%fd220, %fd218, %fd219;
	ld.global.f64 	%fd221, [%rd73+12288];
	add.f64 	%fd332, %fd220, %fd221;
	add.s32 	%r267, %r267, 2048;
$L__BB12_13:
	setp.eq.s32 	%p31, %r19, 0;
	@%p31 bra 	$L__BB12_16;
	mul.wide.u32 	%rd74, %r2, 28672;
	add.s64 	%rd9, %rd2, %rd74;
	neg.s32 	%r270, %r19;
$L__BB12_15:
	.pragma "nounroll";
	mul.wide.s32 	%rd75, %r267, 8;
	add.s64 	%rd76, %rd9, %rd75;
	ld.global.f64 	%fd222, [%rd76];
	add.f64 	%fd332, %fd332, %fd222;
	add.s32 	%r267, %r267, 512;
	add.s32 	%r270, %r270, 1;
	setp.ne.s32 	%p32, %r270, 0;
	@%p32 bra 	$L__BB12_15;
$L__BB12_16:
	setp.lt.s32 	%p33, %r4, 512;
	@%p33 bra 	$L__BB12_21;
	// begin inline asm
	mov.u32 %r208, %laneid;
	// end inline asm
	mov.b64 	%rd87, %fd332;
	mov.b64 	{%r210, %r215}, %rd87;
	mov.b32 	%r216, 1;
	mov.b32 	%r257, 31;
	mov.b32 	%r258, -1;
	// begin inline asm
	shfl.sync.down.b32 %r209, %r210, %r216, %r257, %r258;
	// end inline asm
	// begin inline asm
	shfl.sync.down.b32 %r214, %r215, %r216, %r257, %r258;
	// end inline asm
	mov.b64 	%rd88, {%r209, %r214};
	mov.b64 	%fd281, %rd88;
	setp.gt.s32 	%p57, %r208, 30;
	add.f64 	%fd282, %fd332, %fd281;
	selp.f64 	%fd283, %fd332, %fd282, %p57;
	mov.b64 	%rd89, %fd283;
	mov.b64 	{%r220, %r225}, %rd89;
	mov.b32 	%r226, 2;
	// begin inline asm
	shfl.sync.down.b32 %r219, %r220, %r226, %r257, %r258;
	// end inline asm
	// begin inline asm
	shfl.sync.down.b32 %r224, %r225, %r226, %r257, %r258;
	// end inline asm
	mov.b64 	%rd90, {%r219, %r224};
	mov.b64 	%fd284, %rd90;
	setp.gt.s32 	%p58, %r208, 29;
	add.f64 	%fd285, %fd283, %fd284;
	selp.f64 	%fd286, %fd283, %fd285, %p58;
	mov.b64 	%rd91, %fd286;
	mov.b64 	{%r230, %r235}, %rd91;
	mov.b32 	%r236, 4;
	// begin inline asm
	shfl.sync.down.b32 %r229, %r230, %r236, %r257, %r258;
	// end inline asm
	// begin inline asm
	shfl.sync.down.b32 %r234, %r235, %r236, %r257, %r258;
	// end inline asm
	mov.b64 	%rd92, {%r229, %r234};
	mov.b64 	%fd287, %rd92;
	setp.gt.s32 	%p59, %r208, 27;
	add.f64 	%fd288, %fd286, %fd287;
	selp.f64 	%fd289, %fd286, %fd288, %p59;
	mov.b64 	%rd93, %fd289;
	mov.b64 	{%r240, %r245}, %rd93;
	mov.b32 	%r246, 8;
	// begin inline asm
	shfl.sync.down.b32 %r239, %r240, %r246, %r257, %r258;
	// end inline asm
	// begin inline asm
	shfl.sync.down.b32 %r244, %r245, %r246, %r257, %r258;
	// end inline asm
	mov.b64 	%rd94, {%r239, %r244};
	mov.b64 	%fd290, %rd94;
	setp.gt.s32 	%p60, %r208, 23;
	add.f64 	%fd291, %fd289, %fd290;
	selp.f64 	%fd292, %fd289, %fd291, %p60;
	mov.b64 	%rd95, %fd292;
	mov.b64 	{%r250, %r255}, %rd95;
	mov.b32 	%r256, 16;
	// begin inline asm
	shfl.sync.down.b32 %r249, %r250, %r256, %r257, %r258;
	// end inline asm
	// begin inline asm
	shfl.sync.down.b32 %r254, %r255, %r256, %r257, %r258;
	// end inline asm
	mov.b64 	%rd96, {%r249, %r254};
	mov.b64 	%fd293, %rd96;
	setp.gt.s32 	%p61, %r208, 15;
	add.f64 	%fd16, %fd292, %fd293;
	selp.f64 	%fd343, %fd292, %fd16, %p61;
	setp.ne.s32 	%p62, %r208, 0;
	@%p62 bra 	$L__BB12_19;
	shr.u32 	%r259, %r5, 2;
	and.b32  	%r260, %r259, 248;
	mov.u32 	%r261, _ZZN3cub18CUB_300001_SM_10006detail6reduce18DeviceReduceKernelINS2_10policy_hubIdyN4cuda3std3__44plusIdEEE10Policy1000EN6thrust24THRUST_300001_SM_1000_NS6detail15normal_iteratorINSD_10device_ptrIdEEEEyS9_dNS7_10__identityEEEvT0_PT3_T1_NS0_13GridEvenShareISN_EET2_T4_E12temp_storage;
	add.s32 	%r262, %r261, %r260;
	st.shared.f64 	[%r262+16], %fd16;
$L__BB12_19:
	bar.sync 	0;
	setp.ne.s32 	%p63, %r5, 0;
	@%p63 bra 	$L__BB12_46;
	ld.shared.f64 	%fd294, [_ZZN3cub18CUB_300001_SM_10006detail6reduce18DeviceReduceKernelINS2_10policy_hubIdyN4cuda3std3__44plusIdEEE10Policy1000EN6thrust24THRUST_300001_SM_1000_NS6detail15normal_iteratorINSD_10device_ptrIdEEEEyS9_dNS7_10__identityEEEvT0_PT3_T1_NS0_13GridEvenShareISN_EET2_T4_E12temp_storage+24];
	add.f64 	%fd295, %fd343, %fd294;
	ld.shared.f64 	%fd296, [_ZZN3cub18CUB_300001_SM_10006detail6reduce18DeviceReduceKernelINS2_10policy_hubIdyN4cuda3std3__44plusIdEEE10Policy1000EN6thrust24THRUST_300001_SM_1000_NS6detail15normal_iteratorINSD_10device_ptrIdEEEEyS9_dNS7_10__identityEEEvT0_PT3_T1_NS0_13GridEvenShareISN_EET2_T4_E12temp_storage+32];
	add.f64 	%fd297, %fd295, %fd296;
	ld.shared.f64 	%fd298, [_ZZN3cub18CUB_300001_SM_10006detail6reduce18DeviceReduceKernelINS2_10policy_hubIdyN4cuda3std3__44plusIdEEE10Policy1000EN6thrust24THRUST_300001_SM_1000_NS6detail15normal_iteratorINSD_10device_ptrIdEEEEyS9_dNS7_10__identityEEEvT0_PT3_T1_NS0_13GridEvenShareISN_EET2_T4_E12temp_storage+40];
	add.f64 	%fd299, %fd297, %fd298;
	ld.shared.f64 	%fd300, [_ZZN3cub18CUB_300001_SM_10006detail6reduce18DeviceReduceKernelINS2_10policy_hubIdyN4cuda3std3__44plusIdEEE10Policy1000EN6thrust24THRUST_300001_SM_1000_NS6detail15normal_iteratorINSD_10device_ptrIdEEEEyS9_dNS7_10__identityEEEvT0_PT3_T1_NS0_13GridEvenShareISN_EET2_T4_E12temp_storage+48];
	add.f64 	%fd301, %fd299, %fd300;
	ld.shared.f64 	%fd302, [_ZZN3cub18CUB_300001_SM_10006detail6reduce18DeviceReduceKernelINS2_10policy_hubIdyN4cuda3std3__44plusIdEEE10Policy1000EN6thrust24THRUST_300001_SM_1000_NS6detail15normal_iteratorINSD_10device_ptrIdEEEEyS9_dNS7_10__identityEEEvT0_PT3_T1_NS0_13GridEvenShareISN_EET2_T4_E12temp_storage+56];
	add.f64 	%fd303, %fd301, %fd302;
	ld.shared.f64 	%fd304, [_ZZN3cub18CUB_300001_SM_10006detail6reduce18DeviceReduceKernelINS2_10policy_hubIdyN4cuda3std3__44plusIdEEE10Policy1000EN6thrust24THRUST_300001_SM_1000_NS6detail15normal_iteratorINSD_10device_ptrIdEEEEyS9_dNS7_10__identityEEEvT0_PT3_T1_NS0_13GridEvenShareISN_EET2_T4_E12temp_storage+64];
	add.f64 	%fd305, %fd303, %fd304;
	ld.shared.f64 	%fd306, [_ZZN3cub18CUB_300001_SM_10006detail6reduce18DeviceReduceKernelINS2_10policy_hubIdyN4cuda3std3__44plusIdEEE10Policy1000EN6thrust24THRUST_300001_SM_1000_NS6detail15normal_iteratorINSD_10device_ptrIdEEEEyS9_dNS7_10__identityEEEvT0_PT3_T1_NS0_13GridEvenShareISN_EET2_T4_E12temp_storage+72];
	add.f64 	%fd307, %fd305, %fd306;
	ld.shared.f64 	%fd308, [_ZZN3cub18CUB_300001_SM_10006detail6reduce18DeviceReduceKernelINS2_10policy_hubIdyN4cuda3std3__44plusIdEEE10Policy1000EN6thrust24THRUST_300001_SM_1000_NS6detail15normal_iteratorINSD_10device_ptrIdEEEEyS9_dNS7_10__identityEEEvT0_PT3_T1_NS0_13GridEvenShareISN_EET2_T4_E12temp_storage+80];
	add.f64 	%fd309, %fd307, %fd308;
	ld.shared.f64 	%fd310, [_ZZN3cub18CUB_300001_SM_10006detail6reduce18DeviceReduceKernelINS2_10policy_hubIdyN4cuda3std3__44plusIdEEE10Policy1000EN6thrust24THRUST_300001_SM_1000_NS6detail15normal_iteratorINSD_10device_ptrIdEEEEyS9_dNS7_10__identityEEEvT0_PT3_T1_NS0_13GridEvenShareISN_EET2_T4_E12temp_storage+88];
	add.f64 	%fd311, %fd309, %fd310;
	ld.shared.f64 	%fd312, [_ZZN3cub18CUB_300001_SM_10006detail6reduce18DeviceReduceKernelINS2_10policy_hubIdyN4cuda3std3__44plusIdEEE10Policy1000EN6thrust24THRUST_300001_SM_1000_NS6detail15normal_iteratorINSD_10device_ptrIdEEEEyS9_dNS7_10__identityEEEvT0_PT3_T1_NS0_13GridEvenShareISN_EET2_T4_E12temp_storage+96];
	add.f64 	%fd313, %fd311, %fd312;
	ld.shared.f64 	%fd314, [_ZZN3cub18CUB_300001_SM_10006detail6reduce18DeviceReduceKernelINS2_10policy_hubIdyN4cuda3std3__44plusIdEEE10Policy1000EN6thrust24THRUST_300001_SM_1000_NS6detail15normal_iteratorINSD_10device_ptrIdEEEEyS9_dNS7_10__identityEEEvT0_PT3_T1_NS0_13GridEvenShareISN_EET2_T4_E12temp_storage+104];
	add.f64 	%fd315, %fd313, %fd314;
	ld.shared.f64 	%fd316, [_ZZN3cub18CUB_300001_SM_10006detail6reduce18DeviceReduceKernelINS2_10policy_hubIdyN4cuda3std3__44plusIdEEE10Policy1000EN6thrust24THRUST_300001_SM_1000_NS6detail15normal_iteratorINSD_10device_ptrIdEEEEyS9_dNS7_10__identityEEEvT0_PT3_T1_NS0_13GridEvenShareISN_EET2_T4_E12temp_storage+112];
	add.f64 	%fd317, %fd315, %fd316;
	ld.shared.f64 	%fd318, [_ZZN3cub18CUB_300001_SM_10006detail6reduce18DeviceReduceKernelINS2_10policy_hubIdyN4cuda3std3__44plusIdEEE10Policy1000EN6thrust24THRUST_300001_SM_1000_NS6detail15normal_iteratorINSD_10device_ptrIdEEEEyS9_dNS7_10__identityEEEvT0_PT3_T1_NS0_13GridEvenShareISN_EET2_T4_E12temp_storage+120];
	add.f64 	%fd319, %fd317, %fd318;
	ld.shared.f64 	%fd320, [_ZZN3cub18CUB_300001_SM_10006detail6reduce18DeviceReduceKernelINS2_10policy_hubIdyN4cuda3std3__44plusIdEEE10Policy1000EN6thrust24THRUST_300001_SM_1000_NS6detail15normal_iteratorINSD_10device_ptrIdEEEEyS9_dNS7_10__identityEEEvT0_PT3_T1_NS0_13GridEvenShareISN_EET2_T4_E12temp_storage+128];
	add.f64 	%fd321, %fd319, %fd320;
	ld.shared.f64 	%fd322, [_ZZN3cub18CUB_300001_SM_10006detail6reduce18DeviceReduceKernelINS2_10policy_hubIdyN4cuda3std3__44plusIdEEE10Policy1000EN6thrust24THRUST_300001_SM_1000_NS6detail15normal_iteratorINSD_10device_ptrIdEEEEyS9_dNS7_10__identityEEEvT0_PT3_T1_NS0_13GridEvenShareISN_EET2_T4_E12temp_storage+136];
	add.f64 	%fd343, %fd321, %fd322;
	bra.uni 	$L__BB12_46;
$L__BB12_21:
	// begin inline asm
	mov.u32 %r145, %laneid;
	// end inline asm
	and.b32  	%r196, %r5, 992;
	add.s32 	%r197, %r196, 32;
	setp.gt.s32 	%p34, %r197, %r4;
	not.b32 	%r198, %r196;
	add.s32 	%r199, %r4, %r198;
	selp.b32 	%r194, %r199, 31, %p34;
	mov.b64 	%rd77, %fd332;
	mov.b64 	{%r147, %r152}, %rd77;
	mov.b32 	%r153, 1;
	mov.b32 	%r195, -1;
	// begin inline asm
	shfl.sync.down.b32 %r146, %r147, %r153, %r194, %r195;
	// end inline asm
	// begin inline asm
	shfl.sync.down.b32 %r151, %r152, %r153, %r194, %r195;
	// end inline asm
	mov.b64 	%rd78, {%r146, %r151};
	mov.b64 	%fd223, %rd78;
	setp.lt.s32 	%p35, %r145, %r194;
	add.f64 	%fd224, %fd332, %fd223;
	selp.f64 	%fd225, %fd224, %fd332, %p35;
	mov.b64 	%rd79, %fd225;
	mov.b64 	{%r157, %r162}, %rd79;
	mov.b32 	%r163, 2;
	// begin inline asm
	shfl.sync.down.b32 %r156, %r157, %r163, %r194, %r195;
	// end inline asm
	// begin inline asm
	shfl.sync.down.b32 %r161, %r162, %r163, %r194, %r195;
	// end inline asm
	mov.b64 	%rd80, {%r156, %r161};
	mov.b64 	%fd226, %rd80;
	add.s32 	%r200, %r145, 2;
	setp.gt.s32 	%p36, %r200, %r194;
	add.f64 	%fd227, %fd225, %fd226;
	selp.f64 	%fd228, %fd225, %fd227, %p36;
	mov.b64 	%rd81, %fd228;
	mov.b64 	{%r167, %r172}, %rd81;
	mov.b32 	%r173, 4;
	// begin inline asm
	shfl.sync.down.b32 %r166, %r167, %r173, %r194, %r195;
	// end inline asm
	// begin inline asm
	shfl.sync.down.b32 %r171, %r172, %r173, %r194, %r195;
	// end inline asm
	mov.b64 	%rd82, {%r166, %r171};
	mov.b64 	%fd229, %rd82;
	add.s32 	%r201, %r145, 4;
	setp.gt.s32 	%p37, %r201, %r194;
	add.f64 	%fd230, %fd228, %fd229;
	selp.f64 	%fd231, %fd228, %fd230, %p37;
	mov.b64 	%rd83, %fd231;
	mov.b64 	{%r177, %r182}, %rd83;
	mov.b32 	%r183, 8;
	// begin inline asm
	shfl.sync.down.b32 %r176, %r177, %r183, %r194, %r195;
	// end inline asm
	// begin inline asm
	shfl.sync.down.b32 %r181, %r182, %r183, %r194, %r195;
	// end inline asm
	mov.b64 	%rd84, {%r176, %r181};
	mov.b64 	%fd232, %rd84;
	add.s32 	%r202, %r145, 8;
	setp.gt.s32 	%p38, %r202, %r194;
	add.f64 	%fd233, %fd231, %fd232;
	selp.f64 	%fd234, %fd231, %fd233, %p38;
	mov.b64 	%rd85, %fd234;
	mov.b64 	{%r187, %r192}, %rd85;
	mov.b32 	%r193, 16;
	// begin inline asm
	shfl.sync.down.b32 %r186, %r187, %r193, %r194, %r195;
	// end inline asm
	// begin inline asm
	shfl.sync.down.b32 %r191, %r192, %r193, %r194, %r195;
	// end inline asm
	mov.b64 	%rd86, {%r186, %r191};
	mov.b64 	%fd235, %rd86;
	add.s32 	%r203, %r145, 16;
	setp.gt.s32 	%p39, %r203, %r194;
	add.f64 	%fd236, %fd234, %fd235;
	selp.f64 	%fd343, %fd234, %fd236, %p39;
	setp.ne.s32 	%p40, %r145, 0;
	@%p40 bra 	$L__BB12_23;
	shr.u32 	%r204, %r5, 2;
	and.b32  	%r205, %r204, 248;
	mov.u32 	%r206, _ZZN3cub18CUB_300001_SM_10006detail6reduce18DeviceReduceKernelINS2_10policy_hubIdyN4cuda3std3__44plusIdEEE10Policy1000EN6thrust24THRUST_300001_SM_1000_NS6detail15normal_iteratorINSD_10device_ptrIdEEEEyS9_dNS7_10__identityEEEvT0_PT3_T1_NS0_13GridEvenShareISN_EET2_T4_E12temp_storage;
	add.s32 	%r207, %r206, %r205;
	st.shared.f64 	[%r207+16], %fd343;
$L__BB12_23:
	bar.sync 	0;
	setp.ne.s32 	%p41, %r5, 0;
	@%p41 bra 	$L__BB12_46;
	setp.gt.s32 	%p42, %r4, 32;
	ld.shared.f64 	%fd237, [_ZZN3cub18CUB_300001_SM_10006detail6reduce18DeviceReduceKernelINS2_10policy_hubIdyN4cuda3std3__44plusIdEEE10Policy1000EN6thrust24THRUST_300001_SM_1000_NS6detail15normal_iteratorINSD_10device_ptrIdEEEEyS9_dNS7_10__identityEEEvT0_PT3_T1_NS0_13GridEvenShareISN_EET2_T4_E12temp_storage+24];
	add.f64 	%fd238, %fd343, %fd237;
	selp.f64 	%fd239, %fd238, %fd343, %p42;
	setp.gt.s32 	%p43, %r4, 64;
	ld.shared.f64 	%fd240, [_ZZN3cub18CUB_300001_SM_10006detail6reduce18DeviceReduceKernelINS2_10policy_hubIdyN4cuda3std3__44plusIdEEE10Policy1000EN6thrust24THRUST_300001_SM_1000_NS6detail15normal_iteratorINSD_10device_ptrIdEEEEyS9_dNS7_10__identityEEEvT0_PT3_T1_NS0_13GridEvenShareISN_EET2_T4_E12temp_storage+32];
	add.f64 	%fd241, %fd240, %fd239;
	selp.f64 	%fd242, %fd241, %fd239, %p43;
	setp.gt.s32 	%p44, %r4, 96;
	ld.shared.f64 	%fd243, [_ZZN3cub18CUB_300001_SM_10006detail6reduce18DeviceReduceKernelINS2_10policy_hubIdyN4cuda3std3__44plusIdEEE10Policy1000EN6thrust24THRUST_300001_SM_1000_NS6detail15normal_iteratorINSD_10device_ptrIdEEEEyS9_dNS7_10__identityEEEvT0_PT3_T1_NS0_13GridEvenShareISN_EET2_T4_E12temp_storage+40];
	add.f64 	%fd244, %fd243, %fd242;
	selp.f64 	%fd245, %fd244, %fd242, %p44;
	setp.gt.s32 	%p45, %r4, 128;
	ld.shared.f64 	%fd246, [_ZZN3cub18CUB_300001_SM_10006detail6reduce18DeviceReduceKernelINS2_10policy_hubIdyN4cuda3std3__44plusIdEEE10Policy1000EN6thrust24THRUST_300001_SM_1000_NS6detail15normal_iteratorINSD_10device_ptrIdEEEEyS9_dNS7_10__identityEEEvT0_PT3_T1_NS0_13GridEvenShareISN_EET2_T4_E12temp_storage+48];
	add.f64 	%fd247, %fd246, %fd245;
	selp.f64 	%fd248, %fd247, %fd245, %p45;
	setp.gt.s32 	%p46, %r4, 160;
	ld.shared.f64 	%fd249, [_ZZN3cub18CUB_300001_SM_10006detail6reduce18DeviceReduceKernelINS2_10policy_hubIdyN4cuda3std3__44plusIdEEE10Policy1000EN6thrust24THRUST_300001_SM_1000_NS6detail15normal_iteratorINSD_10device_ptrIdEEEEyS9_dNS7_10__identityEEEvT0_PT3_T1_NS0_13GridEvenShareISN_EET2_T4_E12temp_storage+56];
	add.f64 	%fd250, %fd249, %fd248;
	selp.f64 	%fd251, %fd250, %fd248, %p46;
	setp.gt.s32 	%p47, %r4, 192;
	ld.shared.f64 	%fd252, [_ZZN3cub18CUB_300001_SM_10006detail6reduce18DeviceReduceKernelINS2_10policy_hubIdyN4cuda3std3__44plusIdEEE10Policy1000EN6thrust24THRUST_300001_SM_1000_NS6detail15normal_iteratorINSD_10device_ptrIdEEEEyS9_dNS7_10__identityEEEvT0_PT3_T1_NS0_13GridEvenShareISN_EET2_T4_E12temp_storage+64];
	add.f64 	%fd253, %fd252, %fd251;
	selp.f64 	%fd254, %fd253, %fd251, %p47;
	setp.gt.s32 	%p48, %r4, 224;
	ld.shared.f64 	%fd255, [_ZZN3cub18CUB_300001_SM_10006detail6reduce18DeviceReduceKernelINS2_10policy_hubIdyN4cuda3std3__44plusIdEEE10Policy1000EN6thrust24THRUST_300001_SM_1000_NS6detail15normal_iteratorINSD_10device_ptrIdEEEEyS9_dNS7_10__identityEEEvT0_PT3_T1_NS0_13GridEvenShareISN_EET2_T4_E12temp_storage+72];
	add.f64 	%fd256, %fd255, %fd254;
	selp.f64 	%fd257, %fd256, %fd254, %p48;
	setp.gt.s32 	%p49, %r4, 256;
	ld.shared.f64 	%fd258, [_ZZN3cub18CUB_300001_SM_10006detail6reduce18DeviceReduceKernelINS2_10policy_hubIdyN4cuda3std3__44plusIdEEE10Policy1000EN6thrust24THRUST_300001_SM_1000_NS6detail15normal_iteratorINSD_10device_ptrIdEEEEyS9_dNS7_10__identityEEEvT0_PT3_T1_NS0_13GridEvenShareISN_EET2_T4_E12temp_storage+80];
	add.f64 	%fd259, %fd258, %fd257;
	selp.f64 	%fd260, %fd259, %fd257, %p49;
	setp.gt.s32 	%p50, %r4, 288;
	ld.shared.f64 	%fd261, [_ZZN3cub18CUB_300001_SM_10006detail6reduce18DeviceReduceKernelINS2_10policy_hubIdyN4cuda3std3__44plusIdEEE10Policy1000EN6thrust24THRUST_300001_SM_1000_NS6detail15normal_iteratorINSD_10device_ptrIdEEEEyS9_dNS7_10__identityEEEvT0_PT3_T1_NS0_13GridEvenShareISN_EET2_T4_E12temp_storage+88];
	add.f64 	%fd262, %fd261, %fd260;
	selp.f64 	%fd263, %fd262, %fd260, %p50;
	setp.gt.s32 	%p51, %r4, 320;
	ld.shared.f64 	%fd264, [_ZZN3cub18CUB_300001_SM_10006detail6reduce18DeviceReduceKernelINS2_10policy_hubIdyN4cuda3std3__44plusIdEEE10Policy1000EN6thrust24THRUST_300001_SM_1000_NS6detail15normal_iteratorINSD_10device_ptrIdEEEEyS9_dNS7_10__identityEEEvT0_PT3_T1_NS0_13GridEvenShareISN_EET2_T4_E12temp_storage+96];
	add.f64 	%fd265, %fd264, %fd263;
	selp.f64 	%fd266, %fd265, %fd263, %p51;
	setp.gt.s32 	%p52, %r4, 352;
	ld.shared.f64 	%fd267, [_ZZN3cub18CUB_300001_SM_10006detail6reduce18DeviceReduceKernelINS2_10policy_hubIdyN4cuda3std3__44plusIdEEE10Policy1000EN6thrust24THRUST_300001_SM_1000_NS6detail15normal_iteratorINSD_10device_ptrIdEEEEyS9_dNS7_10__identityEEEvT0_PT3_T1_NS0_13GridEvenShareISN_EET2_T4_E12temp_storage+104];
	add.f64 	%fd268, %fd267, %fd266;
	selp.f64 	%fd269, %fd268, %fd266, %p52;
	setp.gt.s32 	%p53, %r4, 384;
	ld.shared.f64 	%fd270, [_ZZN3cub18CUB_300001_SM_10006detail6reduce18DeviceReduceKernelINS2_10policy_hubIdyN4cuda3std3__44plusIdEEE10Policy1000EN6thrust24THRUST_300001_SM_1000_NS6detail15normal_iteratorINSD_10device_ptrIdEEEEyS9_dNS7_10__identityEEEvT0_PT3_T1_NS0_13GridEvenShareISN_EET2_T4_E12temp_storage+112];
	add.f64 	%fd271, %fd270, %fd269;
	selp.f64 	%fd272, %fd271, %fd269, %p53;
	setp.gt.s32 	%p54, %r4, 416;
	ld.shared.f64 	%fd273, [_ZZN3cub18CUB_300001_SM_10006detail6reduce18DeviceReduceKernelINS2_10policy_hubIdyN4cuda3std3__44plusIdEEE10Policy1000EN6thrust24THRUST_300001_SM_1000_NS6detail15normal_iteratorINSD_10device_ptrIdEEEEyS9_dNS7_10__identityEEEvT0_PT3_T1_NS0_13GridEvenShareISN_EET2_T4_E12temp_storage+120];
	add.f64 	%fd274, %fd273, %fd272;
	selp.f64 	%fd275, %fd274, %fd272, %p54;
	setp.gt.s32 	%p55, %r4, 448;
	ld.shared.f64 	%fd276, [_ZZN3cub18CUB_300001_SM_10006detail6reduce18DeviceReduceKernelINS2_10policy_hubIdyN4cuda3std3__44plusIdEEE10Policy1000EN6thrust24THRUST_300001_SM_1000_NS6detail15normal_iteratorINSD_10device_ptrIdEEEEyS9_dNS7_10__identityEEEvT0_PT3_T1_NS0_13GridEvenShareISN_EET2_T4_E12temp_storage+128];
	add.f64 	%fd277, %fd276, %fd275;
	selp.f64 	%fd278, %fd277, %fd275, %p55;
	setp.gt.s32 	%p56, %r4, 480;
	ld.shared.f64 	%fd279, [_ZZN3cub18CUB_300001_SM_10006detail6reduce18DeviceReduceKernelINS2_10policy_hubIdyN4cuda3std3__44plusIdEEE10Policy1000EN6thrust24THRUST_300001_SM_1000_NS6detail15normal_iteratorINSD_10device_ptrIdEEEEyS9_dNS7_10__identityEEEvT0_PT3_T1_NS0_13GridEvenShareISN_EET2_T4_E12temp_storage+136];
	add.f64 	%fd280, %fd279, %fd278;
	selp.f64 	%fd343, %fd280, %fd278, %p56;
	bra.uni 	$L__BB12_46;
$L__BB12_25:
	cvt.u32.u64 	%r52, %rd4;
	mov.u32 	%r27, %tid.x;
	add.s32 	%r53, %r52, %r27;
	mul.wide.u32 	%rd27, %r53, 8;
	add.s64 	%rd28, %rd2, %rd27;
	ld.global.f64 	%fd41, [%rd28];
	ld.global.f64 	%fd42, [%rd28+4096];
	ld.global.f64 	%fd43, [%rd28+8192];
	ld.global.f64 	%fd44, [%rd28+12288];
	ld.global.f64 	%fd45, [%rd28+16384];
	ld.global.f64 	%fd46, [%rd28+20480];
	ld.global.f64 	%fd47, [%rd28+24576];
	add.f64 	%fd48, %fd41, %fd42;
	add.f64 	%fd49, %fd48, %fd43;
	add.f64 	%fd50, %fd49, %fd44;
	add.f64 	%fd51, %fd50, %fd45;
	add.f64 	%fd52, %fd51, %fd46;
	add.f64 	%fd342, %fd52, %fd47;
	setp.lt.u64 	%p2, %rd5, %rd3;
	@%p2 bra 	$L__BB12_42;
	cvt.u32.u64 	%r55, %rd3;
	cvt.u64.u32 	%rd10, %r27;
	add.s64 	%rd103, %rd4, %rd3;
	cvt.u32.u64 	%r28, %rd1;
	not.b32 	%r57, %r27;
	add.s32 	%r58, %r57, %r28;
	sub.s32 	%r59, %r58, %r55;
	sub.s32 	%r272, %r59, %r52;
	add.s64 	%rd29, %rd103, %rd10;
	shl.b64 	%rd30, %rd29, 3;
	add.s64 	%rd31, %rd30, %rd2;
	add.s64 	%rd102, %rd31, 32768;
	mov.b32 	%r273, 0;
	mov.u64 	%rd104, %rd4;
$L__BB12_27:
	cvt.s64.s32 	%rd16, %r50;
	add.s64 	%rd104, %rd104, %rd16;
	add.s64 	%rd32, %rd1, -3584;
	setp.gt.u64 	%p3, %rd104, %rd32;
	@%p3 bra 	$L__BB12_29;
	mul.lo.s32 	%r61, %r1, 3584;
	cvt.s64.s32 	%rd33, %r61;
	add.s64 	%rd34, %rd104, %rd10;
	shl.b64 	%rd35, %rd34, 3;
	add.s64 	%rd36, %rd2, %rd35;
	ld.global.f64 	%fd53, [%rd36];
	ld.global.f64 	%fd54, [%rd36+4096];
	ld.global.f64 	%fd55, [%rd36+8192];
	ld.global.f64 	%fd56, [%rd36+12288];
	ld.global.f64 	%fd57, [%rd36+16384];
	ld.global.f64 	%fd58, [%rd36+20480];
	ld.global.f64 	%fd59, [%rd36+24576];
	add.f64 	%fd60, %fd342, %fd53;
	add.f64 	%fd61, %fd60, %fd54;
	add.f64 	%fd62, %fd61, %fd55;
	add.f64 	%fd63, %fd62, %fd56;
	add.f64 	%fd64, %fd63, %fd57;
	add.f64 	%fd65, %fd64, %fd58;
	add.f64 	%fd342, %fd65, %fd59;
	sub.s64 	%rd37, %rd1, %rd104;
	setp.lt.u64 	%p4, %rd37, %rd33;
	add.s32 	%r273, %r273, 1;
	add.s64 	%rd103, %rd103, %rd33;
	sub.s32 	%r272, %r272, %r61;
	mul.wide.s32 	%rd38, %r61, 8;
	add.s64 	%rd102, %rd102, %rd38;
	@%p4 bra 	$L__BB12_42;
	bra.uni 	$L__BB12_27;
$L__BB12_29:
	setp.le.u64 	%p5, %rd1, %rd104;
	cvt.u32.u64 	%r62, %rd104;
	cvt.u32.u64 	%r63, %rd1;
	sub.s32 	%r64, %r63, %r62;
	setp.ge.s32 	%p6, %r27, %r64;
	or.pred  	%p7, %p5, %p6;
	@%p7 bra 	$L__BB12_42;
	cvt.u32.u64 	%r66, %rd16;
	cvt.u32.u64 	%r67, %rd4;
	not.b32 	%r68, %r27;
	add.s32 	%r69, %r68, %r28;
	add.s32 	%r70, %r66, %r67;
	sub.s32 	%r71, %r69, %r70;
	mul.lo.s32 	%r72, %r1, %r273;
	mad.lo.s32 	%r73, %r72, -3584, %r71;
	shr.u32 	%r74, %r73, 9;
	add.s32 	%r34, %r74, 1;
	and.b32  	%r35, %r34, 15;
	setp.lt.u32 	%p8, %r73, 7680;
	mov.u32 	%r276, %r27;
	@%p8 bra 	$L__BB12_33;
	shr.u32 	%r75, %r272, 9;
	add.s32 	%r76, %r75, 1;
	and.b32  	%r77, %r76, 16777200;
	neg.s32 	%r274, %r77;
	mov.u32 	%r276, %r27;
$L__BB12_32:
	.pragma "nounroll";
	ld.global.f64 	%fd67, [%rd102+-32768];
	add.f64 	%fd68, %fd342, %fd67;
	ld.global.f64 	%fd69, [%rd102+-28672];
	add.f64 	%fd70, %fd68, %fd69;
	ld.global.f64 	%fd71, [%rd102+-24576];
	add.f64 	%fd72, %fd70, %fd71;
	ld.global.f64 	%fd73, [%rd102+-20480];
	add.f64 	%fd74, %fd72, %fd73;
	ld.global.f64 	%fd75, [%rd102+-16384];
	add.f64 	%fd76, %fd74, %fd75;
	ld.global.f64 	%fd77, [%rd102+-12288];
	add.f64 	%fd78, %fd76, %fd77;
	ld.global.f64 	%fd79, [%rd102+-8192];
	add.f64 	%fd80, %fd78, %fd79;
	ld.global.f64 	%fd81, [%rd102+-4096];
	add.f64 	%fd82, %fd80, %fd81;
	ld.global.f64 	%fd83, [%rd102];
	add.f64 	%fd84, %fd82, %fd83;
	ld.global.f64 	%fd85, [%rd102+4096];
	add.f64 	%fd86, %fd84, %fd85;
	ld.global.f64 	%fd87, [%rd102+8192];
	add.f64 	%fd88, %fd86, %fd87;
	ld.global.f64 	%fd89, [%rd102+12288];
	add.f64 	%fd90, %fd88, %fd89;
	ld.global.f64 	%fd91, [%rd102+16384];
	add.f64 	%fd92, %fd90, %fd91;
	ld.global.f64 	%fd93, [%rd102+20480];
	add.f64 	%fd94, %fd92, %fd93;
	ld.global.f64 	%fd95, [%rd102+24576];
	add.f64 	%fd96, %fd94, %fd95;
	ld.global.f64 	%fd97, [%rd102+28672];
	add.f64 	%fd342, %fd96, %fd97;
	add.s32 	%r276, %r276, 8192;
	add.s32 	%r274, %r274, 16;
	add.s64 	%rd102, %rd102, 65536;
	setp.ne.s32 	%p9, %r274, 0;
	@%p9 bra 	$L__BB12_32;
$L__BB12_33:
	setp.eq.s32 	%p10, %r35, 0;
	@%p10 bra 	$L__BB12_42;
	and.b32  	%r42, %r34, 7;
	setp.lt.u32 	%p11, %r35, 8;
	@%p11 bra 	$L__BB12_36;
	cvt.u64.u32 	%rd39, %r276;
	add.s64 	%rd40, %rd104, %rd39;
	shl.b64 	%rd41, %rd40, 3;
	add.s64 	%rd42, %rd2, %rd41;
	ld.global.f64 	%fd99, [%rd42];
	add.f64 	%fd100, %fd342, %fd99;
	ld.global.f64 	%fd101, [%rd42+4096];
	add.f64 	%fd102, %fd100, %fd101;
	ld.global.f64 	%fd103, [%rd42+8192];
	add.f64 	%fd104, %fd102, %fd103;
	ld.global.f64 	%fd105, [%rd42+12288];
	add.f64 	%fd106, %fd104, %fd105;
	ld.global.f64 	%fd107, [%rd42+16384];
	add.f64 	%fd108, %fd106, %fd107;
	ld.global.f64 	%fd109, [%rd42+20480];
	add.f64 	%fd110, %fd108, %fd109;
	ld.global.f64 	%fd111, [%rd42+24576];
	add.f64 	%fd112, %fd110, %fd111;
	ld.global.f64 	%fd113, [%rd42+28672];
	add.f64 	%fd342, %fd112, %fd113;
	add.s32 	%r276, %r276, 4096;
$L__BB12_36:
	setp.eq.s32 	%p12, %r42, 0;
	@%p12 bra 	$L__BB12_42;
	setp.lt.u32 	%p13, %r42, 4;
	@%p13 bra 	$L__BB12_39;
	cvt.u64.u32 	%rd43, %r276;
	add.s64 	%rd44, %rd104, %rd43;
	shl.b64 	%rd45, %rd44, 3;
	add.s64 	%rd46, %rd2, %rd45;
	ld.global.f64 	%fd115, [%rd46];
	add.f64 	%fd116, %fd342, %fd115;
	ld.global.f64 	%fd117, [%rd46+4096];
	add.f64 	%fd118, %fd116, %fd117;
	ld.global.f64 	%fd119, [%rd46+8192];
	add.f64 	%fd120, %fd118, %fd119;
	ld.global.f64 	%fd121, [%rd46+12288];
	add.f64 	%fd342, %fd120, %fd121;
	add.s32 	%r276, %r276, 2048;
$L__BB12_39:
	and.b32  	%r78, %r34, 3;
	setp.eq.s32 	%p14, %r78, 0;
	@%p14 bra 	$L__BB12_42;
	cvt.u64.u32 	%rd47, %r276;
	add.s64 	%rd48, %rd47, %rd103;
	shl.b64 	%rd49, %rd48, 3;
	add.s64 	%rd106, %rd2, %rd49;
	cvt.u16.u32 	%rs1, %r272;
	shr.u16 	%rs2, %rs1, 9;
	add.s16 	%rs3, %rs2, 1;
	cvt.u32.u16 	%r79, %rs3;
	and.b32  	%r80, %r79, 3;
	neg.s32 	%r279, %r80;
$L__BB12_41:
	.pragma "nounroll";
	ld.global.f64 	%fd122, [%rd106];
	add.f64 	%fd342, %fd342, %fd122;
	add.s64 	%rd106, %rd106, 4096;
	add.s32 	%r279, %r279, 1;
	setp.ne.s32 	%p15, %r279, 0;
	@%p15 bra 	$L__BB12_41;
$L__BB12_42:
	// begin inline asm
	mov.u32 %r81, %laneid;
	// end inline asm
	mov.b64 	%rd50, %fd342;
	mov.b64 	{%r83, %r88}, %rd50;
	mov.b32 	%r89, 1;
	mov.b32 	%r130, 31;
	mov.b32 	%r131, -1;
	// begin inline asm
	shfl.sync.down.b32 %r82, %r83, %r89, %r130, %r131;
	// end inline asm
	// begin inline asm
	shfl.sync.down.b32 %r87, %r88, %r89, %r130, %r131;
	// end inline asm
	mov.b64 	%rd51, {%r82, %r87};
	mov.b64 	%fd123, %rd51;
	setp.gt.s32 	%p16, %r81, 30;
	add.f64 	%fd124, %fd342, %fd123;
	selp.f64 	%fd125, %fd342, %fd124, %p16;
	mov.b64 	%rd52, %fd125;
	mov.b64 	{%r93, %r98}, %rd52;
	mov.b32 	%r99, 2;
	// begin inline asm
	shfl.sync.down.b32 %r92, %r93, %r99, %r130, %r131;
	// end inline asm
	// begin inline asm
	shfl.sync.down.b32 %r97, %r98, %r99, %r130, %r131;
	// end inline asm
	mov.b64 	%rd53, {%r92, %r97};
	mov.b64 	%fd126, %rd53;
	setp.gt.s32 	%p17, %r81, 29;
	add.f64 	%fd127, %fd125, %fd126;
	selp.f64 	%fd128, %fd125, %fd127, %p17;
	mov.b64 	%rd54, %fd128;
	mov.b64 	{%r103, %r108}, %rd54;
	mov.b32 	%r109, 4;
	// begin inline asm
	shfl.sync.down.b32 %r102, %r103, %r109, %r130, %r131;
	// end inline asm
	// begin inline asm
	shfl.sync.down.b32 %r107, %r108, %r109, %r130, %r131;
	// end inline asm
	mov.b64 	%rd55, {%r102, %r107};
	mov.b64 	%fd129, %rd55;
	setp.gt.s32 	%p18, %r81, 27;
	add.f64 	%fd130, %fd128, %fd129;
	selp.f64 	%fd131, %fd128, %fd130, %p18;
	mov.b64 	%rd56, %fd131;
	mov.b64 	{%r113, %r118}, %rd56;
	mov.b32 	%r119, 8;
	// begin inline asm
	shfl.sync.down.b32 %r112, %r113, %r119, %r130, %r131;
	// end inline asm
	// begin inline asm
	shfl.sync.down.b32 %r117, %r118, %r119, %r130, %r131;
	// end inline asm
	mov.b64 	%rd57, {%r112, %r117};
	mov.b64 	%fd132, %rd57;
	setp.gt.s32 	%p19, %r81, 23;
	add.f64 	%fd133, %fd131, %fd132;
	selp.f64 	%fd134, %fd131, %fd133, %p19;
	mov.b64 	%rd58, %fd134;
	mov.b64 	{%r123, %r128}, %rd58;
	mov.b32 	%r129, 16;
	// begin inline asm
	shfl.sync.down.b32 %r122, %r123, %r129, %r130, %r131;
	// end inline asm
	// begin inline asm
	shfl.sync.down.b32 %r127, %r128, %r129, %r130, %r131;
	// end inline asm
	mov.b64 	%rd59, {%r122, %r127};
	mov.b64 	%fd135, %rd59;
	setp.gt.s32 	%p20, %r81, 15;
	add.f64 	%fd37, %fd134, %fd135;
	selp.f64 	%fd343, %fd134, %fd37, %p20;
	setp.ne.s32 	%p21, %r81, 0;
	@%p21 bra 	$L__BB12_44;
	shr.u32 	%r132, %r27, 2;
	and.b32  	%r133, %r132, 248;
	mov.u32 	%r134, _ZZN3cub18CUB_300001_SM_10006detail6reduce18DeviceReduceKernelINS2_10policy_hubIdyN4cuda3std3__44plusIdEEE10Policy1000EN6thrust24THRUST_300001_SM_1000_NS6detail15normal_iteratorINSD_10device_ptrIdEEEEyS9_dNS7_10__identityEEEvT0_PT3_T1_NS0_13GridEvenShareISN_EET2_T4_E12temp_storage;
	add.s32 	%r135, %r134, %r133;
	st.shared.f64 	[%r135+16], %fd37;
$L__BB12_44:
	bar.sync 	0;
	setp.ne.s32 	%p22, %r27, 0;
	@%p22 bra 	$L__BB12_46;
	ld.shared.f64 	%fd136, [_ZZN3cub18CUB_300001_SM_10006detail6reduce18DeviceReduceKernelINS2_10policy_hubIdyN4cuda3std3__44plusIdEEE10Policy1000EN6thrust24THRUST_300001_SM_1000_NS6detail15normal_iteratorINSD_10device_ptrIdEEEEyS9_dNS7_10__identityEEEvT0_PT3_T1_NS0_13GridEvenShareISN_EET2_T4_E12temp_storage+24];
	add.f64 	%fd137, %fd343, %fd136;
	ld.shared.f64 	%fd138, [_ZZN3cub18CUB_300001_SM_10006detail6reduce18DeviceReduceKernelINS2_10policy_hubIdyN4cuda3std3__44plusIdEEE10Policy1000EN6thrust24THRUST_300001_SM_1000_NS6detail15normal_iteratorINSD_10device_ptrIdEEEEyS9_dNS7_10__identityEEEvT0_PT3_T1_NS0_13GridEvenShareISN_EET2_T4_E12temp_storage+32];
	add.f64 	%fd139, %fd137, %fd138;
	ld.shared.f64 	%fd140, [_ZZN3cub18CUB_300001_SM_10006detail6reduce18DeviceReduceKernelINS2_10policy_hubIdyN4cuda3std3__44plusIdEEE10Policy1000EN6thrust24THRUST_300001_SM_1000_NS6detail15normal_iteratorINSD_10device_ptrIdEEEEyS9_dNS7_10__identityEEEvT0_PT3_T1_NS0_13GridEvenShareISN_EET2_T4_E12temp_storage+40];
	add.f64 	%fd141, %fd139, %fd140;
	ld.shared.f64 	%fd142, [_ZZN3cub18CUB_300001_SM_10006detail6reduce18DeviceReduceKernelINS2_10policy_hubIdyN4cuda3std3__44plusIdEEE10Policy1000EN6thrust24THRUST_300001_SM_1000_NS6detail15normal_iteratorINSD_10device_ptrIdEEEEyS9_dNS7_10__identityEEEvT0_PT3_T1_NS0_13GridEvenShareISN_EET2_T4_E12temp_storage+48];
	add.f64 	%fd143, %fd141, %fd142;
	ld.shared.f64 	%fd144, [_ZZN3cub18CUB_300001_SM_10006detail6reduce18DeviceReduceKernelINS2_10policy_hubIdyN4cuda3std3__44plusIdEEE10Policy1000EN6thrust24THRUST_300001_SM_1000_NS6detail15normal_iteratorINSD_10device_ptrIdEEEEyS9_dNS7_10__identityEEEvT0_PT3_T1_NS0_13GridEvenShareISN_EET2_T4_E12temp_storage+56];
	add.f64 	%fd145, %fd143, %fd144;
	ld.shared.f64 	%fd146, [_ZZN3cub18CUB_300001_SM_10006detail6reduce18DeviceReduceKernelINS2_10policy_hubIdyN4cuda3std3__44plusIdEEE10Policy1000EN6thrust24THRUST_300001_SM_1000_NS6detail15normal_iteratorINSD_10device_ptrIdEEEEyS9_dNS7_10__identityEEEvT0_PT3_T1_NS0_13GridEvenShareISN_EET2_T4_E12temp_storage+64];
	add.f64 	%fd147, %fd145, %fd146;
	ld.shared.f64 	%fd148, [_ZZN3cub18CUB_300001_SM_10006detail6reduce18DeviceReduceKernelINS2_10policy_hubIdyN4cuda3std3__44plusIdEEE10Policy1000EN6thrust24THRUST_300001_SM_1000_NS6detail15normal_iteratorINSD_10device_ptrIdEEEEyS9_dNS7_10__identityEEEvT0_PT3_T1_NS0_13GridEvenShareISN_EET2_T4_E12temp_storage+72];
	add.f64 	%fd149, %fd147, %fd148;
	ld.shared.f64 	%fd150, [_ZZN3cub18CUB_300001_SM_10006detail6reduce18DeviceReduceKernelINS2_10policy_hubIdyN4cuda3std3__44plusIdEEE10Policy1000EN6thrust24THRUST_300001_SM_1000_NS6detail15normal_iteratorINSD_10device_ptrIdEEEEyS9_dNS7_10__identityEEEvT0_PT3_T1_NS0_13GridEvenShareISN_EET2_T4_E12temp_storage+80];
	add.f64 	%fd151, %fd149, %fd150;
	ld.shared.f64 	%fd152, [_ZZN3cub18CUB_300001_SM_10006detail6reduce18DeviceReduceKernelINS2_10policy_hubIdyN4cuda3std3__44plusIdEEE10Policy1000EN6thrust24THRUST_300001_SM_1000_NS6detail15normal_iteratorINSD_10device_ptrIdEEEEyS9_dNS7_10__identityEEEvT0_PT3_T1_NS0_13GridEvenShareISN_EET2_T4_E12temp_storage+88];
	add.f64 	%fd153, %fd151, %fd152;
	ld.shared.f64 	%fd154, [_ZZN3cub18CUB_300001_SM_10006detail6reduce18DeviceReduceKernelINS2_10policy_hubIdyN4cuda3std3__44plusIdEEE10Policy1000EN6thrust24THRUST_300001_SM_1000_NS6detail15normal_iteratorINSD_10device_ptrIdEEEEyS9_dNS7_10__identityEEEvT0_PT3_T1_NS0_13GridEvenShareISN_EET2_T4_E12temp_storage+96];
	add.f64 	%fd155, %fd153, %fd154;
	ld.shared.f64 	%fd156, [_ZZN3cub18CUB_300001_SM_10006detail6reduce18DeviceReduceKernelINS2_10policy_hubIdyN4cuda3std3__44plusIdEEE10Policy1000EN6thrust24THRUST_300001_SM_1000_NS6detail15normal_iteratorINSD_10device_ptrIdEEEEyS9_dNS7_10__identityEEEvT0_PT3_T1_NS0_13GridEvenShareISN_EET2_T4_E12temp_storage+104];
	add.f64 	%fd157, %fd155, %fd156;
	ld.shared.f64 	%fd158, [_ZZN3cub18CUB_300001_SM_10006detail6reduce18DeviceReduceKernelINS2_10policy_hubIdyN4cuda3std3__44plusIdEEE10Policy1000EN6thrust24THRUST_300001_SM_1000_NS6detail15normal_iteratorINSD_10device_ptrIdEEEEyS9_dNS7_10__identityEEEvT0_PT3_T1_NS0_13GridEvenShareISN_EET2_T4_E12temp_storage+112];
	add.f64 	%fd159, %fd157, %fd158;
	ld.shared.f64 	%fd160, [_ZZN3cub18CUB_300001_SM_10006detail6reduce18DeviceReduceKernelINS2_10policy_hubIdyN4cuda3std3__44plusIdEEE10Policy1000EN6thrust24THRUST_300001_SM_1000_NS6detail15normal_iteratorINSD_10device_ptrIdEEEEyS9_dNS7_10__identityEEEvT0_PT3_T1_NS0_13GridEvenShareISN_EET2_T4_E12temp_storage+120];
	add.f64 	%fd161, %fd159, %fd160;
	ld.shared.f64 	%fd162, [_ZZN3cub18CUB_300001_SM_10006detail6reduce18DeviceReduceKernelINS2_10policy_hubIdyN4cuda3std3__44plusIdEEE10Policy1000EN6thrust24THRUST_300001_SM_1000_NS6detail15normal_iteratorINSD_10device_ptrIdEEEEyS9_dNS7_10__identityEEEvT0_PT3_T1_NS0_13GridEvenShareISN_EET2_T4_E12temp_storage+128];
	add.f64 	%fd163, %fd161, %fd162;
	ld.shared.f64 	%fd164, [_ZZN3cub18CUB_300001_SM_10006detail6reduce18DeviceReduceKernelINS2_10policy_hubIdyN4cuda3std3__44plusIdEEE10Policy1000EN6thrust24THRUST_300001_SM_1000_NS6detail15normal_iteratorINSD_10device_ptrIdEEEEyS9_dNS7_10__identityEEEvT0_PT3_T1_NS0_13GridEvenShareISN_EET2_T4_E12temp_storage+136];
	add.f64 	%fd343, %fd163, %fd164;
$L__BB12_46:
	mov.u32 	%r263, %tid.x;
	setp.ne.s32 	%p64, %r263, 0;
	@%p64 bra 	$L__BB12_48;
	ld.param.u64 	%rd100, [_ZN3cub18CUB_300001_SM_10006detail6reduce18DeviceReduceKernelINS2_10policy_hubIdyN4cuda3std3__44plusIdEEE10Policy1000EN6thrust24THRUST_300001_SM_1000_NS6detail15normal_iteratorINSD_10device_ptrIdEEEEyS9_dNS7_10__identityEEEvT0_PT3_T1_NS0_13GridEvenShareISN_EET2_T4__param_1];
	cvta.to.global.u64 	%rd97, %rd100;
	mul.wide.u32 	%rd98, %r2, 8;
	add.s64 	%rd99, %rd97, %rd98;
	st.global.f64 	[%rd99], %fd343;
$L__BB12_48:
	ret;

}
	// .globl	_ZN3cub18CUB_300001_SM_10006detail6reduce28DeviceReduceSingleTileKernelINS2_10policy_hubIdyN4cuda3std3__44plusIdEEE10Policy1000EPdSC_iS9_ddNS7_10__identityEEEvT0_T1_T2_T3_T4_T6_
.visible .entry _ZN3cub18CUB_300001_SM_10006detail6reduce28DeviceReduceSingleTileKernelINS2_10policy_hubIdyN4cuda3std3__44plusIdEEE10Policy1000EPdSC_iS9_ddNS7_10__identityEEEvT0_T1_T2_T3_T4_T6_(
	.param .u64 .ptr .align 1 _ZN3cub18CUB_300001_SM_10006detail6reduce28DeviceReduceSingleTileKernelINS2_10policy_hubIdyN4cuda3std3__44plusIdEEE10Policy1000EPdSC_iS9_ddNS7_10__identityEEEvT0_T1_T2_T3_T4_T6__param_0,
	.param .u64 .ptr .align 1 _ZN3cub18CUB_300001_SM_10006detail6reduce28DeviceReduceSingleTileKernelINS2_10policy_hubIdyN4cuda3std3__44plusIdEEE10Policy1000EPdSC_iS9_ddNS7_10__identityEEEvT0_T1_T2_T3_T4_T6__param_1,
	.param .u32 _ZN3cub18CUB_300001_SM_10006detail6reduce28DeviceReduceSingleTileKernelINS2_10policy_hubIdyN4cuda3std3__44plusIdEEE10Policy1000EPdSC_iS9_ddNS7_10__identityEEEvT0_T1_T2_T3_T4_T6__param_2,
	.param .align 1 .b8 _ZN3cub18CUB_300001_SM_10006detail6reduce28DeviceReduceSingleTileKernelINS2_10policy_hubIdyN4cuda3std3__44plusIdEEE10Policy1000EPdSC_iS9_ddNS7_10__identityEEEvT0_T1_T2_T3_T4_T6__param_3[1],
	.param .f64 _ZN3cub18CUB_300001_SM_10006detail6reduce28DeviceReduceSingleTileKernelINS2_10policy_hubIdyN4cuda3std3__44plusIdEEE10Policy1000EPdSC_iS9_ddNS7_10__identityEEEvT0_T1_T2_T3_T4_T6__param_4,
	.param .align 1 .b8 _ZN3cub18CUB_300001_SM_10006detail6reduce28DeviceReduceSingleTileKernelINS2_10policy_hubIdyN4cuda3std3__44plusIdEEE10Policy1000EPdSC_iS9_ddNS7_10__identityEEEvT0_T1_T2_T3_T4_T6__param_5[1]
)
.maxntid 512
.minnctapersm 1
{
	.reg .pred 	%p<58>;
	.reg .b32 	%r<238>;
	.reg .b64 	%rd<104>;
	.reg .b64 	%fd<232>;
	// demoted variable
	.shared .align 8 .b8 _ZZN3cub18CUB_300001_SM_10006detail6reduce28DeviceReduceSingleTileKernelINS2_10policy_hubIdyN4cuda3std3__44plusIdEEE10Policy1000EPdSC_iS9_ddNS7_10__identityEEEvT0_T1_T2_T3_T4_T6_E12temp_storage[152];
	ld.param.u64 	%rd8, [_ZN3cub18CUB_300001_SM_10006detail6reduce28DeviceReduceSingleTileKernelINS2_10policy_hubIdyN4cuda3std3__44plusIdEEE10Policy1000EPdSC_iS9_ddNS7_10__identityEEEvT0_T1_T2_T3_T4_T6__param_0];
	ld.param.u64 	%rd9, [_ZN3cub18CUB_300001_SM_10006detail6reduce28DeviceReduceSingleTileKernelINS2_10policy_hubIdyN4cuda3std3__44plusIdEEE10Policy1000EPdSC_iS9_ddNS7_10__identityEEEvT0_T1_T2_T3_T4_T6__param_1];
	ld.param.u32 	%r34, [_ZN3cub18CUB_300001_SM_10006detail6reduce28DeviceReduceSingleTileKernelINS2_10policy_hubIdyN4cuda3std3__44plusIdEEE10Policy1000EPdSC_iS9_ddNS7_10__identityEEEvT0_T1_T2_T3_T4_T6__param_2];
	ld.param.f64 	%fd30, [_ZN3cub18CUB_300001_SM_10006detail6reduce28DeviceReduceSingleTileKernelINS2_10policy_hubIdyN4cuda3std3__44plusIdEEE10Policy1000EPdSC_iS9_ddNS7_10__identityEEEvT0_T1_T2_T3_T4_T6__param_4];
	cvta.to.global.u64 	%rd1, %rd9;
	setp.ne.s32 	%p1, %r34, 0;
	@%p1 bra 	$L__BB13_3;
	mov.u32 	%r224, %tid.x;
	setp.ne.s32 	%p57, %r224, 0;
	@%p57 bra 	$L__BB13_39;
	st.global.f64 	[%rd1], %fd30;
	bra.uni 	$L__BB13_39;
$L__BB13_3:
	setp.gt.s32 	%p2, %r34, 3583;
	@%p2 bra 	$L__BB13_21;
	mov.u32 	%r1, %tid.x;
	setp.ge.s32 	%p19, %r1, %r34;
	mov.f64 	%fd223, 0d0000000000000000;
	mov.u32 	%r228, %r1;
	@%p19 bra 	$L__BB13_6;
	mul.wide.u32 	%rd69, %r1, 8;
	add.s64 	%rd68, %rd8, %rd69;
	// begin inline asm
	ld.global.nc.u64 %rd67, [%rd68];
	// end inline asm
	mov.b64 	%fd223, %rd67;
	add.s32 	%r228, %r1, 512;
$L__BB13_6:
	setp.ge.s32 	%p20, %r228, %r34;
	@%p20 bra 	$L__BB13_12;
	not.b32 	%r100, %r228;
	add.s32 	%r4, %r34, %r100;
	and.b32  	%r101, %r4, 1536;
	setp.eq.s32 	%p21, %r101, 1536;
	@%p21 bra 	$L__BB13_10;
	mul.wide.u32 	%rd70, %r228, 8;
	add.s64 	%rd102, %rd8, %rd70;
	shr.u32 	%r102, %r4, 9;
	add.s32 	%r103, %r102, 1;
	and.b32  	%r104, %r103, 3;
	neg.s32 	%r226, %r104;
$L__BB13_9:
	.pragma "nounroll";
	// begin inline asm
	ld.global.nc.u64 %rd71, [%rd102];
	// end inline asm
	mov.b64 	%fd109, %rd71;
	add.f64 	%fd223, %fd223, %fd109;
	add.s32 	%r228, %r228, 512;
	add.s64 	%rd102, %rd102, 4096;
	add.s32 	%r226, %r226, 1;
	setp.ne.s32 	%p22, %r226, 0;
	@%p22 bra 	$L__BB13_9;
$L__BB13_10:
	setp.lt.u32 	%p23, %r4, 1536;
	@%p23 bra 	$L__BB13_12;
$L__BB13_11:
	mul.wide.s32 	%rd81, %r228, 8;
	add.s64 	%rd74, %rd8, %rd81;
	// begin inline asm
	ld.global.nc.u64 %rd73, [%rd74];
	// end inline asm
	mov.b64 	%fd110, %rd73;
	add.f64 	%fd111, %fd223, %fd110;
	add.s64 	%rd76, %rd74, 4096;
	// begin inline asm
	ld.global.nc.u64 %rd75, [%rd76];
	// end inline asm
	mov.b64 	%fd112, %rd75;
	add.f64 	%fd113, %fd111, %fd112;
	add.s64 	%rd78, %rd74, 8192;
	// begin inline asm
	ld.global.nc.u64 %rd77, [%rd78];
	// end inline asm
	mov.b64 	%fd114, %rd77;
	add.f64 	%fd115, %fd113, %fd114;
	add.s64 	%rd80, %rd74, 12288;
	// begin inline asm
	ld.global.nc.u64 %rd79, [%rd80];
	// end inline asm
	mov.b64 	%fd116, %rd79;
	add.f64 	%fd223, %fd115, %fd116;
	add.s32 	%r228, %r228, 2048;
	setp.lt.s32 	%p24, %r228, %r34;
	@%p24 bra 	$L__BB13_11;
$L__BB13_12:
	setp.lt.s32 	%p25, %r34, 512;
	@%p25 bra 	$L__BB13_17;
	// begin inline asm
	mov.u32 %r168, %laneid;
	// end inline asm
	mov.b64 	%rd92, %fd223;
	mov.b64 	{%r170, %r175}, %rd92;
	mov.b32 	%r176, 1;
	mov.b32 	%r217, 31;
	mov.b32 	%r218, -1;
	// begin inline asm
	shfl.sync.down.b32 %r169, %r170, %r176, %r217, %r218;
	// end inline asm
	// begin inline asm
	shfl.sync.down.b32 %r174, %r175, %r176, %r217, %r218;
	// end inline asm
	mov.b64 	%rd93, {%r169, %r174};
	mov.b64 	%fd175, %rd93;
	setp.gt.s32 	%p49, %r168, 30;
	add.f64 	%fd176, %fd223, %fd175;
	selp.f64 	%fd177, %fd223, %fd176, %p49;
	mov.b64 	%rd94, %fd177;
	mov.b64 	{%r180, %r185}, %rd94;
	mov.b32 	%r186, 2;
	// begin inline asm
	shfl.sync.down.b32 %r179, %r180, %r186, %r217, %r218;
	// end inline asm
	// begin inline asm
	shfl.sync.down.b32 %r184, %r185, %r186, %r217, %r218;
	// end inline asm
	mov.b64 	%rd95, {%r179, %r184};
	mov.b64 	%fd178, %rd95;
	setp.gt.s32 	%p50, %r168, 29;
	add.f64 	%fd179, %fd177, %fd178;
	selp.f64 	%fd180, %fd177, %fd179, %p50;
	mov.b64 	%rd96, %fd180;
	mov.b64 	{%r190, %r195}, %rd96;
	mov.b32 	%r196, 4;
	// begin inline asm
	shfl.sync.down.b32 %r189, %r190, %r196, %r217, %r218;
	// end inline asm
	// begin inline asm
	shfl.sync.down.b32 %r194, %r195, %r196, %r217, %r218;
	// end inline asm
	mov.b64 	%rd97, {%r189, %r194};
	mov.b64 	%fd181, %rd97;
	setp.gt.s32 	%p51, %r168, 27;
	add.f64 	%fd182, %fd180, %fd181;
	selp.f64 	%fd183, %fd180, %fd182, %p51;
	mov.b64 	%rd98, %fd183;
	mov.b64 	{%r200, %r205}, %rd98;
	mov.b32 	%r206, 8;
	// begin inline asm
	shfl.sync.down.b32 %r199, %r200, %r206, %r217, %r218;
	// end inline asm
	// begin inline asm
	shfl.sync.down.b32 %r204, %r205, %r206, %r217, %r218;
	// end inline asm
	mov.b64 	%rd99, {%r199, %r204};
	mov.b64 	%fd184, %rd99;
	setp.gt.s32 	%p52, %r168, 23;
	add.f64 	%fd185, %fd183, %fd184;
	selp.f64 	%fd186, %fd183, %fd185, %p52;
	mov.b64 	%rd100, %fd186;
	mov.b64 	{%r210, %r215}, %rd100;
	mov.b32 	%r216, 16;
	// begin inline asm
	shfl.sync.down.b32 %r209, %r210, %r216, %r217, %r218;
	// end inline asm
	// begin inline asm
	shfl.sync.down.b32 %r214, %r215, %r216, %r217, %r218;
	// end inline asm
	mov.b64 	%rd101, {%r209, %r214};
	mov.b64 	%fd187, %rd101;
	setp.gt.s32 	%p53, %r168, 15;
	add.f64 	%fd10, %fd186, %fd187;
	selp.f64 	%fd231, %fd186, %fd10, %p53;
	setp.ne.s32 	%p54, %r168, 0;
	@%p54 bra 	$L__BB13_15;
	shr.u32 	%r219, %r1, 2;
	and.b32  	%r220, %r219, 248;
	mov.u32 	%r221, _ZZN3cub18CUB_300001_SM_10006detail6reduce28DeviceReduceSingleTileKernelINS2_10policy_hubIdyN4cuda3std3__44plusIdEEE10Policy1000EPdSC_iS9_ddNS7_10__identityEEEvT0_T1_T2_T3_T4_T6_E12temp_storage;
	add.s32 	%r222, %r221, %r220;
	st.shared.f64 	[%r222+16], %fd10;
$L__BB13_15:
	bar.sync 	0;
	setp.ne.s32 	%p55, %r1, 0;
	@%p55 bra 	$L__BB13_37;
	ld.shared.f64 	%fd188, [_ZZN3cub18CUB_300001_SM_10006detail6reduce28DeviceReduceSingleTileKernelINS2_10policy_hubIdyN4cuda3std3__44plusIdEEE10Policy1000EPdSC_iS9_ddNS7_10__identityEEEvT0_T1_T2_T3_T4_T6_E12temp_storage+24];
	add.f64 	%fd189, %fd231, %fd188;
	ld.shared.f64 	%fd190, [_ZZN3cub18CUB_300001_SM_10006detail6reduce28DeviceReduceSingleTileKernelINS2_10policy_hubIdyN4cuda3std3__44plusIdEEE10Policy1000EPdSC_iS9_ddNS7_10__identityEEEvT0_T1_T2_T3_T4_T6_E12temp_storage+32];
	add.f64 	%fd191, %fd189, %fd190;
	ld.shared.f64 	%fd192, [_ZZN3cub18CUB_300001_SM_10006detail6reduce28DeviceReduceSingleTileKernelINS2_10policy_hubIdyN4cuda3std3__44plusIdEEE10Policy1000EPdSC_iS9_ddNS7_10__identityEEEvT0_T1_T2_T3_T4_T6_E12temp_storage+40];
	add.f64 	%fd193, %fd191, %fd192;
	ld.shared.f64 	%fd194, [_ZZN3cub18CUB_300001_SM_10006detail6reduce28DeviceReduceSingleTileKernelINS2_10policy_hubIdyN4cuda3std3__44plusIdEEE10Policy1000EPdSC_iS9_ddNS7_10__identityEEEvT0_T1_T2_T3_T4_T6_E12temp_storage+48];
	add.f64 	%fd195, %fd193, %fd194;
	ld.shared.f64 	%fd196, [_ZZN3cub18CUB_300001_SM_10006detail6reduce28DeviceReduceSingleTileKernelINS2_10policy_hubIdyN4cuda3std3__44plusIdEEE10Policy1000EPdSC_iS9_ddNS7_10__identityEEEvT0_T1_T2_T3_T4_T6_E12temp_storage+56];
	add.f64 	%fd197, %fd195, %fd196;
	ld.shared.f64 	%fd198, [_ZZN3cub18CUB_300001_SM_10006detail6reduce28DeviceReduceSingleTileKernelINS2_10policy_hubIdyN4cuda3std3__44plusIdEEE10Policy1000EPdSC_iS9_ddNS7_10__identityEEEvT0_T1_T2_T3_T4_T6_E12temp_storage+64];
	add.f64 	%fd199, %fd197, %fd198;
	ld.shared.f64 	%fd200, [_ZZN3cub18CUB_300001_SM_10006detail6reduce28DeviceReduceSingleTileKernelINS2_10policy_hubIdyN4cuda3std3__44plusIdEEE10Policy1000EPdSC_iS9_ddNS7_10__identityEEEvT0_T1_T2_T3_T4_T6_E12temp_storage+72];
	add.f64 	%fd201, %fd199, %fd200;
	ld.shared.f64 	%fd202, [_ZZN3cub18CUB_300001_SM_10006detail6reduce28DeviceReduceSingleTileKernelINS2_10policy_hubIdyN4cuda3std3__44plusIdEEE10Policy1000EPdSC_iS9_ddNS7_10__identityEEEvT0_T1_T2_T3_T4_T6_E12temp_storage+80];
	add.f64 	%fd203, %fd201, %fd202;
	ld.shared.f64 	%fd204, [_ZZN3cub18CUB_300001_SM_10006detail6reduce28DeviceReduceSingleTileKernelINS2_10policy_hubIdyN4cuda3std3__44plusIdEEE10Policy1000EPdSC_iS9_ddNS7_10__identityEEEvT0_T1_T2_T3_T4_T6_E12temp_storage+88];
	add.f64 	%fd205, %fd203, %fd204;
	ld.shared.f64 	%fd206, [_ZZN3cub18CUB_300001_SM_10006detail6reduce28DeviceReduceSingleTileKernelINS2_10policy_hubIdyN4cuda3std3__44plusIdEEE10Policy1000EPdSC_iS9_ddNS7_10__identityEEEvT0_T1_T2_T3_T4_T6_E12temp_storage+96];
	add.f64 	%fd207, %fd205, %fd206;
	ld.shared.f64 	%fd208, [_ZZN3cub18CUB_300001_SM_10006detail6reduce28DeviceReduceSingleTileKernelINS2_10policy_hubIdyN4cuda3std3__44plusIdEEE10Policy1000EPdSC_iS9_ddNS7_10__identityEEEvT0_T1_T2_T3_T4_T6_E12temp_storage+104];
	add.f64 	%fd209, %fd207, %fd208;
	ld.shared.f64 	%fd210, [_ZZN3cub18CUB_300001_SM_10006detail6reduce28DeviceReduceSingleTileKernelINS2_10policy_hubIdyN4cuda3std3__44plusIdEEE10Policy1000EPdSC_iS9_ddNS7_10__identityEEEvT0_T1_T2_T3_T4_T6_E12temp_storage+112];
	add.f64 	%fd211, %fd209, %fd210;
	ld.shared.f64 	%fd212, [_ZZN3cub18CUB_300001_SM_10006detail6reduce28DeviceReduceSingleTileKernelINS2_10policy_hubIdyN4cuda3std3__44plusIdEEE10Policy1000EPdSC_iS9_ddNS7_10__identityEEEvT0_T1_T2_T3_T4_T6_E12temp_storage+120];
	add.f64 	%fd213, %fd211, %fd212;
	ld.shared.f64 	%fd214, [_ZZN3cub18CUB_300001_SM_10006detail6reduce28DeviceReduceSingleTileKernelINS2_10policy_hubIdyN4cuda3std3__44plusIdEEE10Policy1000EPdSC_iS9_ddNS7_10__identityEEEvT0_T1_T2_T3_T4_T6_E12temp_storage+128];
	add.f64 	%fd215, %fd213, %fd214;
	ld.shared.f64 	%fd216, [_ZZN3cub18CUB_300001_SM_10006detail6reduce28DeviceReduceSingleTileKernelINS2_10policy_hubIdyN4cuda3std3__44plusIdEEE10Policy1000EPdSC_iS9_ddNS7_10__identityEEEvT0_T1_T2_T3_T4_T6_E12temp_storage+136];
	add.f64 	%fd231, %fd215, %fd216;
	bra.uni 	$L__BB13_37;
$L__BB13_17:
	// begin inline asm
	mov.u32 %r105, %laneid;
	// end inline asm
	and.b32  	%r156, %r1, 992;
	add.s32 	%r157, %r156, 32;
	setp.gt.s32 	%p26, %r157, %r34;
	not.b32 	%r158, %r156;
	add.s32 	%r159, %r34, %r158;
	selp.b32 	%r154, %r159, 31, %p26;
	mov.b64 	%rd82, %fd223;
	mov.b64 	{%r107, %r112}, %rd82;
	mov.b32 	%r113, 1;
	mov.b32 	%r155, -1;
	// begin inline asm
	shfl.sync.down.b32 %r106, %r107, %r113, %r154, %r155;
	// end inline asm
	// begin inline asm
	shfl.sync.down.b32 %r111, %r112, %r113, %r154, %r155;
	// end inline asm
	mov.b64 	%rd83, {%r106, %r111};
	mov.b64 	%fd117, %rd83;
	setp.lt.s32 	%p27, %r105, %r154;
	add.f64 	%fd118, %fd223, %fd117;
	selp.f64 	%fd119, %fd118, %fd223, %p27;
	mov.b64 	%rd84, %fd119;
	mov.b64 	{%r117, %r122}, %rd84;
	mov.b32 	%r123, 2;
	// begin inline asm
	shfl.sync.down.b32 %r116, %r117, %r123, %r154, %r155;
	// end inline asm
	// begin inline asm
	shfl.sync.down.b32 %r121, %r122, %r123, %r154, %r155;
	// end inline asm
	mov.b64 	%rd85, {%r116, %r121};
	mov.b64 	%fd120, %rd85;
	add.s32 	%r160, %r105, 2;
	setp.gt.s32 	%p28, %r160, %r154;
	add.f64 	%fd121, %fd119, %fd120;
	selp.f64 	%fd122, %fd119, %fd121, %p28;
	mov.b64 	%rd86, %fd122;
	mov.b64 	{%r127, %r132}, %rd86;
	mov.b32 	%r133, 4;
	// begin inline asm
	shfl.sync.down.b32 %r126, %r127, %r133, %r154, %r155;
	// end inline asm
	// begin inline asm
	shfl.sync.down.b32 %r131, %r132, %r133, %r154, %r155;
	// end inline asm
	mov.b64 	%rd87, {%r126, %r131};
	mov.b64 	%fd123, %rd87;
	add.s32 	%r161, %r105, 4;
	setp.gt.s32 	%p29, %r161, %r154;
	add.f64 	%fd124, %fd122, %fd123;
	selp.f64 	%fd125, %fd122, %fd124, %p29;
	mov.b64 	%rd88, %fd125;
	mov.b64 	{%r137, %r142}, %rd88;
	mov.b32 	%r143, 8;
	// begin inline asm
	shfl.sync.down.b32 %r136, %r137, %r143, %r154, %r155;
	// end inline asm
	// begin inline asm
	shfl.sync.down.b32 %r141, %r142, %r143, %r154, %r155;
	// end inline asm
	mov.b64 	%rd89, {%r136, %r141};
	mov.b64 	%fd126, %rd89;
	add.s32 	%r162, %r105, 8;
	setp.gt.s32 	%p30, %r162, %r154;
	add.f64 	%fd127, %fd125, %fd126;
	selp.f64 	%fd128, %fd125, %fd127, %p30;
	mov.b64 	%rd90, %fd128;
	mov.b64 	{%r147, %r152}, %rd90;
	mov.b32 	%r153, 16;
	// begin inline asm
	shfl.sync.down.b32 %r146, %r147, %r153, %r154, %r155;
	// end inline asm
	// begin inline asm
	shfl.sync.down.b32 %r151, %r152, %r153, %r154, %r155;
	// end inline asm
	mov.b64 	%rd91, {%r146, %r151};
	mov.b64 	%fd129, %rd91;
	add.s32 	%r163, %r105, 16;
	setp.gt.s32 	%p31, %r163, %r154;
	add.f64 	%fd130, %fd128, %fd129;
	selp.f64 	%fd231, %fd128, %fd130, %p31;
	setp.ne.s32 	%p32, %r105, 0;
	@%p32 bra 	$L__BB13_19;
	shr.u32 	%r164, %r1, 2;
	and.b32  	%r165, %r164, 248;
	mov.u32 	%r166, _ZZN3cub18CUB_300001_SM_10006detail6reduce28DeviceReduceSingleTileKernelINS2_10policy_hubIdyN4cuda3std3__44plusIdEEE10Policy1000EPdSC_iS9_ddNS7_10__identityEEEvT0_T1_T2_T3_T4_T6_E12temp_storage;
	add.s32 	%r167, %r166, %r165;
	st.shared.f64 	[%r167+16], %fd231;
$L__BB13_19:
	bar.sync 	0;
	setp.ne.s32 	%p33, %r1, 0;
	@%p33 bra 	$L__BB13_37;
	setp.gt.s32 	%p34, %r34, 32;
	ld.shared.f64 	%fd131, [_ZZN3cub18CUB_300001_SM_10006detail6reduce28DeviceReduceSingleTileKernelINS2_10policy_hubIdyN4cuda3std3__44plusIdEEE10Policy1000EPdSC_iS9_ddNS7_10__identityEEEvT0_T1_T2_T3_T4_T6_E12temp_storage+24];
	add.f64 	%fd132, %fd231, %fd131;
	selp.f64 	%fd133, %fd132, %fd231, %p34;
	setp.gt.s32 	%p35, %r34, 64;
	ld.shared.f64 	%fd134, [_ZZN3cub18CUB_300001_SM_10006detail6reduce28DeviceReduceSingleTileKernelINS2_10policy_hubIdyN4cuda3std3__44plusIdEEE10Policy1000EPdSC_iS9_ddNS7_10__identityEEEvT0_T1_T2_T3_T4_T6_E12temp_storage+32];
	add.f64 	%fd135, %fd134, %fd133;
	selp.f64 	%fd136, %fd135, %fd133, %p35;
	setp.gt.s32 	%p36, %r34, 96;
	ld.shared.f64 	%fd137, [_ZZN3cub18CUB_300001_SM_10006detail6reduce28DeviceReduceSingleTileKernelINS2_10policy_hubIdyN4cuda3std3__44plusIdEEE10Policy1000EPdSC_iS9_ddNS7_10__identityEEEvT0_T1_T2_T3_T4_T6_E12temp_storage+40];
	add.f64 	%fd138, %fd137, %fd136;
	selp.f64 	%fd139, %fd138, %fd136, %p36;
	setp.gt.s32 	%p37, %r34, 128;
	ld.shared.f64 	%fd140, [_ZZN3cub18CUB_300001_SM_10006detail6reduce28DeviceReduceSingleTileKernelINS2_10policy_hubIdyN4cuda3std3__44plusIdEEE10Policy1000EPdSC_iS9_ddNS7_10__identityEEEvT0_T1_T2_T3_T4_T6_E12temp_storage+48];
	add.f64 	%fd141, %fd140, %fd139;
	selp.f64 	%fd142, %fd141, %fd139, %p37;
	setp.gt.s32 	%p38, %r34, 160;
	ld.shared.f64 	%fd143, [_ZZN3cub18CUB_300001_SM_10006detail6reduce28DeviceReduceSingleTileKernelINS2_10policy_hubIdyN4cuda3std3__44plusIdEEE10Policy1000EPdSC_iS9_ddNS7_10__identityEEEvT0_T1_T2_T3_T4_T6_E12temp_storage+56];
	add.f64 	%fd144, %fd143, %fd142;
	selp.f64 	%fd145, %fd144, %fd142, %p38;
	setp.gt.s32 	%p39, %r34, 192;
	ld.shared.f64 	%fd146, [_ZZN3cub18CUB_300001_SM_10006detail6reduce28DeviceReduceSingleTileKernelINS2_10policy_hubIdyN4cuda3std3__44plusIdEEE10Policy1000EPdSC_iS9_ddNS7_10__identityEEEvT0_T1_T2_T3_T4_T6_E12temp_storage+64];
	add.f64 	%fd147, %fd146, %fd145;
	selp.f64 	%fd148, %fd147, %fd145, %p39;
	setp.gt.s32 	%p40, %r34, 224;
	ld.shared.f64 	%fd149, [_ZZN3cub18CUB_300001_SM_10006detail6reduce28DeviceReduceSingleTileKernelINS2_10policy_hubIdyN4cuda3std3__44plusIdEEE10Policy1000EPdSC_iS9_ddNS7_10__identityEEEvT0_T1_T2_T3_T4_T6_E12temp_storage+72];
	add.f64 	%fd150, %fd149, %fd148;
	selp.f64 	%fd151, %fd150, %fd148, %p40;
	setp.gt.s32 	%p41, %r34, 256;
	ld.shared.f64 	%fd152, [_ZZN3cub18CUB_300001_SM_10006detail6reduce28DeviceReduceSingleTileKernelINS2_10policy_hubIdyN4cuda3std3__44plusIdEEE10Policy1000EPdSC_iS9_ddNS7_10__identityEEEvT0_T1_T2_T3_T4_T6_E12temp_storage+80];
	add.f64 	%fd153, %fd152, %fd151;
	selp.f64 	%fd154, %fd153, %fd151, %p41;
	setp.gt.s32 	%p42, %r34, 288;
	ld.shared.f64 	%fd155, [_ZZN3cub18CUB_300001_SM_10006detail6reduce28DeviceReduceSingleTileKernelINS2_10policy_hubIdyN4cuda3std3__44plusIdEEE10Policy1000EPdSC_iS9_ddNS7_10__identityEEEvT0_T1_T2_T3_T4_T6_E12temp_storage+88];
	add.f64 	%fd156, %fd155, %fd154;
	selp.f64 	%fd157, %fd156, %fd154, %p42;
	setp.gt.s32 	%p43, %r34, 320;
	ld.shared.f64 	%fd158, [_ZZN3cub18CUB_300001_SM_10006detail6reduce28DeviceReduceSingleTileKernelINS2_10policy_hubIdyN4cuda3std3__44plusIdEEE10Policy1000EPdSC_iS9_ddNS7_10__identityEEEvT0_T1_T2_T3_T4_T6_E12temp_storage+96];
	add.f64 	%fd159, %fd158, %fd157;
	selp.f64 	%fd160, %fd159, %fd157, %p43;
	setp.gt.s32 	%p44, %r34, 352;
	ld.shared.f64 	%fd161, [_ZZN3cub18CUB_300001_SM_10006detail6reduce28DeviceReduceSingleTileKernelINS2_10policy_hubIdyN4cuda3std3__44plusIdEEE10Policy1000EPdSC_iS9_ddNS7_10__identityEEEvT0_T1_T2_T3_T4_T6_E12temp_storage+104];
	add.f64 	%fd162, %fd161, %fd160;
	selp.f64 	%fd163, %fd162, %fd160, %p44;
	setp.gt.s32 	%p45, %r34, 384;
	ld.shared.f64 	%fd164, [_ZZN3cub18CUB_300001_SM_10006detail6reduce28DeviceReduceSingleTileKernelINS2_10policy_hubIdyN4cuda3std3__44plusIdEEE10Policy1000EPdSC_iS9_ddNS7_10__identityEEEvT0_T1_T2_T3_T4_T6_E12temp_storage+112];
	add.f64 	%fd165, %fd164, %fd163;
	selp.f64 	%fd166, %fd165, %fd163, %p45;
	setp.gt.s32 	%p46, %r34, 416;
	ld.shared.f64 	%fd167, [_ZZN3cub18CUB_300001_SM_10006detail6reduce28DeviceReduceSingleTileKernelINS2_10policy_hubIdyN4cuda3std3__44plusIdEEE10Policy1000EPdSC_iS9_ddNS7_10__identityEEEvT0_T1_T2_T3_T4_T6_E12temp_storage+120];
	add.f64 	%fd168, %fd167, %fd166;
	selp.f64 	%fd169, %fd168, %fd166, %p46;
	setp.gt.s32 	%p47, %r34, 448;
	ld.shared.f64 	%fd170, [_ZZN3cub18CUB_300001_SM_10006detail6reduce28DeviceReduceSingleTileKernelINS2_10policy_hubIdyN4cuda3std3__44plusIdEEE10Policy1000EPdSC_iS9_ddNS7_10__identityEEEvT0_T1_T2_T3_T4_T6_E12temp_storage+128];
	add.f64 	%fd171, %fd170, %fd169;
	selp.f64 	%fd172, %fd171, %fd169, %p47;
	setp.gt.s32 	%p48, %r34, 480;
	ld.shared.f64 	%fd173, [_ZZN3cub18CUB_300001_SM_10006detail6reduce28DeviceReduceSingleTileKernelINS2_10policy_hubIdyN4cuda3std3__44plusIdEEE10Policy1000EPdSC_iS9_ddNS7_10__identityEEEvT0_T1_T2_T3_T4_T6_E12temp_storage+136];
	add.f64 	%fd174, %fd173, %fd172;
	selp.f64 	%fd231, %fd174, %fd172, %p48;
	bra.uni 	$L__BB13_37;
$L__BB13_21:
	mov.u32 	%r13, %tid.x;
	mul.wide.u32 	%rd24, %r13, 8;
	add.s64 	%rd11, %rd8, %rd24;
	// begin inline asm
	ld.global.nc.u64 %rd10, [%rd11];
	// end inline asm
	mov.b64 	%fd31, %rd10;
	add.s64 	%rd13, %rd11, 4096;
	// begin inline asm
	ld.global.nc.u64 %rd12, [%rd13];
	// end inline asm
	mov.b64 	%fd32, %rd12;
	add.s64 	%rd15, %rd11, 8192;
	// begin inline asm
	ld.global.nc.u64 %rd14, [%rd15];
	// end inline asm
	mov.b64 	%fd33, %rd14;
	add.s64 	%rd17, %rd11, 12288;
	// begin inline asm
	ld.global.nc.u64 %rd16, [%rd17];
	// end inline asm
	mov.b64 	%fd34, %rd16;
	add.s64 	%rd19, %rd11, 16384;
	// begin inline asm
	ld.global.nc.u64 %rd18, [%rd19];
	// end inline asm
	mov.b64 	%fd35, %rd18;
	add.s64 	%rd21, %rd11, 20480;
	// begin inline asm
	ld.global.nc.u64 %rd20, [%rd21];
	// end inline asm
	mov.b64 	%fd36, %rd20;
	add.s64 	%rd23, %rd11, 24576;
	// begin inline asm
	ld.global.nc.u64 %rd22, [%rd23];
	// end inline asm
	mov.b64 	%fd37, %rd22;
	add.f64 	%fd38, %fd31, %fd32;
	add.f64 	%fd39, %fd38, %fd33;
	add.f64 	%fd40, %fd39, %fd34;
	add.f64 	%fd41, %fd40, %fd35;
	add.f64 	%fd42, %fd41, %fd36;
	add.f64 	%fd230, %fd42, %fd37;
	setp.lt.u32 	%p3, %r34, 7168;
	mov.b32 	%r231, 3584;
	@%p3 bra 	$L__BB13_25;
	add.s32 	%r14, %r34, -3584;
	mov.b32 	%r231, 3584;
$L__BB13_23:
	add.s32 	%r37, %r231, %r13;
	mul.wide.u32 	%rd39, %r37, 8;
	add.s64 	%rd26, %rd8, %rd39;
	// begin inline asm
	ld.global.nc.u64 %rd25, [%rd26];
	// end inline asm
	mov.b64 	%fd43, %rd25;
	add.s64 	%rd28, %rd26, 4096;
	// begin inline asm
	ld.global.nc.u64 %rd27, [%rd28];
	// end inline asm
	mov.b64 	%fd44, %rd27;
	add.s64 	%rd30, %rd26, 8192;
	// begin inline asm
	ld.global.nc.u64 %rd29, [%rd30];
	// end inline asm
	mov.b64 	%fd45, %rd29;
	add.s64 	%rd32, %rd26, 12288;
	// begin inline asm
	ld.global.nc.u64 %rd31, [%rd32];
	// end inline asm
	mov.b64 	%fd46, %rd31;
	add.s64 	%rd34, %rd26, 16384;
	// begin inline asm
	ld.global.nc.u64 %rd33, [%rd34];
	// end inline asm
	mov.b64 	%fd47, %rd33;
	add.s64 	%rd36, %rd26, 20480;
	// begin inline asm
	ld.global.nc.u64 %rd35, [%rd36];
	// end inline asm
	mov.b64 	%fd48, %rd35;
	add.s64 	%rd38, %rd26, 24576;
	// begin inline asm
	ld.global.nc.u64 %rd37, [%rd38];
	// end inline asm
	mov.b64 	%fd49, %rd37;
	add.f64 	%fd50, %fd230, %fd43;
	add.f64 	%fd51, %fd50, %fd44;
	add.f64 	%fd52, %fd51, %fd45;
	add.f64 	%fd53, %fd52, %fd46;
	add.f64 	%fd54, %fd53, %fd47;
	add.f64 	%fd55, %fd54, %fd48;
	add.f64 	%fd230, %fd55, %fd49;
	sub.s32 	%r38, %r34, %r231;
	setp.lt.s32 	%p4, %r38, 3584;
	@%p4 bra 	$L__BB13_33;
	add.s32 	%r231, %r231, 3584;
	setp.le.s32 	%p5, %r231, %r14;
	@%p5 bra 	$L__BB13_23;
$L__BB13_25:
	setp.le.s32 	%p6, %r34, %r231;
	@%p6 bra 	$L__BB13_33;
	sub.s32 	%r18, %r34, %r231;
	setp.ge.s32 	%p7, %r13, %r18;
	@%p7 bra 	$L__BB13_33;
	not.b32 	%r39, %r13;
	add.s32 	%r40, %r34, %r39;
	sub.s32 	%r19, %r40, %r231;
	and.b32  	%r41, %r19, 1536;
	setp.eq.s32 	%p8, %r41, 1536;
	mov.u32 	%r235, %r13;
	@%p8 bra 	$L__BB13_30;
	add.s32 	%r233, %r13, %r231;
	shr.u32 	%r42, %r19, 9;
	add.s32 	%r43, %r42, 1;
	and.b32  	%r44, %r43, 3;
	neg.s32 	%r232, %r44;
	mov.u32 	%r235, %r13;
$L__BB13_29:
	.pragma "nounroll";
	mul.wide.u32 	%rd42, %r233, 8;
	add.s64 	%rd41, %rd8, %rd42;
	// begin inline asm
	ld.global.nc.u64 %rd40, [%rd41];
	// end inline asm
	mov.b64 	%fd57, %rd40;
	add.f64 	%fd230, %fd230, %fd57;
	add.s32 	%r235, %r235, 512;
	add.s32 	%r233, %r233, 512;
	add.s32 	%r232, %r232, 1;
	setp.ne.s32 	%p9, %r232, 0;
	@%p9 bra 	$L__BB13_29;
$L__BB13_30:
	setp.lt.u32 	%p10, %r19, 1536;
	@%p10 bra 	$L__BB13_33;
	cvt.u64.u32 	%rd43, %r235;
	cvt.u64.u32 	%rd44, %r231;
	add.s64 	%rd45, %rd43, %rd44;
	shl.b64 	%rd46, %rd45, 3;
	add.s64 	%rd47, %rd46, %rd8;
	add.s64 	%rd103, %rd47, 8192;
	add.s32 	%r236, %r235, %r231;
$L__BB13_32:
	mul.wide.u32 	%rd56, %r236, 8;
	add.s64 	%rd49, %rd8, %rd56;
	// begin inline asm
	ld.global.nc.u64 %rd48, [%rd49];
	// end inline asm
	mov.b64 	%fd58, %rd48;
	add.f64 	%fd59, %fd230, %fd58;
	add.s64 	%rd51, %rd103, -4096;
	// begin inline asm
	ld.global.nc.u64 %rd50, [%rd51];
	// end inline asm
	mov.b64 	%fd60, %rd50;
	add.f64 	%fd61, %fd59, %fd60;
	// begin inline asm
	ld.global.nc.u64 %rd52, [%rd103];
	// end inline asm
	mov.b64 	%fd62, %rd52;
	add.f64 	%fd63, %fd61, %fd62;
	add.s64 	%rd55, %rd103, 4096;
	// begin inline asm
	ld.global.nc.u64 %rd54, [%rd55];
	// end inline asm
	mov.b64 	%fd64, %rd54;
	add.f64 	%fd230, %fd63, %fd64;
	add.s32 	%r235, %r235, 2048;
	add.s64 	%rd103, %rd103, 16384;
	add.s32 	%r236, %r236, 2048;
	setp.lt.s32 	%p11, %r235, %r18;
	@%p11 bra 	$L__BB13_32;
$L__BB13_33:
	// begin inline asm
	mov.u32 %r45, %laneid;
	// end inline asm
	mov.b64 	%rd57, %fd230;
	mov.b64 	{%r47, %r52}, %rd57;
	mov.b32 	%r53, 1;
	mov.b32 	%r94, 31;
	mov.b32 	%r95, -1;
	// begin inline asm
	shfl.sync.down.b32 %r46, %r47, %r53, %r94, %r95;
	// end inline asm
	// begin inline asm
	shfl.sync.down.b32 %r51, %r52, %r53, %r94, %r95;
	// end inline asm
	mov.b64 	%rd58, {%r46, %r51};
	mov.b64 	%fd65, %rd58;
	setp.gt.s32 	%p12, %r45, 30;
	add.f64 	%fd66, %fd230, %fd65;
	selp.f64 	%fd67, %fd230, %fd66, %p12;
	mov.b64 	%rd59, %fd67;
	mov.b64 	{%r57, %r62}, %rd59;
	mov.b32 	%r63, 2;
	// begin inline asm
	shfl.sync.down.b32 %r56, %r57, %r63, %r94, %r95;
	// end inline asm
	// begin inline asm
	shfl.sync.down.b32 %r61, %r62, %r63, %r94, %r95;
	// end inline asm
	mov.b64 	%rd60, {%r56, %r61};
	mov.b64 	%fd68, %rd60;
	setp.gt.s32 	%p13, %r45, 29;
	add.f64 	%fd69, %fd67, %fd68;
	selp.f64 	%fd70, %fd67, %fd69, %p13;
	mov.b64 	%rd61, %fd70;
	mov.b64 	{%r67, %r72}, %rd61;
	mov.b32 	%r73, 4;
	// begin inline asm
	shfl.sync.down.b32 %r66, %r67, %r73, %r94, %r95;
	// end inline asm
	// begin inline asm
	shfl.sync.down.b32 %r71, %r72, %r73, %r94, %r95;
	// end inline asm
	mov.b64 	%rd62, {%r66, %r71};
	mov.b64 	%fd71, %rd62;
	setp.gt.s32 	%p14, %r45, 27;
	add.f64 	%fd72, %fd70, %fd71;
	selp.f64 	%fd73, %fd70, %fd72, %p14;
	mov.b64 	%rd63, %fd73;
	mov.b64 	{%r77, %r82}, %rd63;
	mov.b32 	%r83, 8;
	// begin inline asm
	shfl.sync.down.b32 %r76, %r77, %r83, %r94, %r95;
	// end inline asm
	// begin inline asm
	shfl.sync.down.b32 %r81, %r82, %r83, %r94, %r95;
	// end inline asm
	mov.b64 	%rd64, {%r76, %r81};
	mov.b64 	%fd74, %rd64;
	setp.gt.s32 	%p15, %r45, 23;
	add.f64 	%fd75, %fd73, %fd74;
	selp.f64 	%fd76, %fd73, %fd75, %p15;
	mov.b64 	%rd65, %fd76;
	mov.b64 	{%r87, %r92}, %rd65;
	mov.b32 	%r93, 16;
	// begin inline asm
	shfl.sync.down.b32 %r86, %r87, %r93, %r94, %r95;
	// end inline asm
	// begin inline asm
	shfl.sync.down.b32 %r91, %r92, %r93, %r94, %r95;
	// end inline asm
	mov.b64 	%rd66, {%r86, %r91};
	mov.b64 	%fd77, %rd66;
	setp.gt.s32 	%p16, %r45, 15;
	add.f64 	%fd26, %fd76, %fd77;
	selp.f64 	%fd231, %fd76, %fd26, %p16;
	setp.ne.s32 	%p17, %r45, 0;
	@%p17 bra 	$L__BB13_35;
	shr.u32 	%r96, %r13, 2;
	and.b32  	%r97, %r96, 248;
	mov.u32 	%r98, _ZZN3cub18CUB_300001_SM_10006detail6reduce28DeviceReduceSingleTileKernelINS2_10policy_hubIdyN4cuda3std3__44plusIdEEE10Policy1000EPdSC_iS9_ddNS7_10__identityEEEvT0_T1_T2_T3_T4_T6_E12temp_storage;
	add.s32 	%r99, %r98, %r97;
	st.shared.f64 	[%r99+16], %fd26;
$L__BB13_35:
	bar.sync 	0;
	setp.ne.s32 	%p18, %r13, 0;
	@%p18 bra 	$L__BB13_37;
	ld.shared.f64 	%fd78, [_ZZN3cub18CUB_300001_SM_10006detail6reduce28DeviceReduceSingleTileKernelINS2_10policy_hubIdyN4cuda3std3__44plusIdEEE10Policy1000EPdSC_iS9_ddNS7_10__identityEEEvT0_T1_T2_T3_T4_T6_E12temp_storage+24];
	add.f64 	%fd79, %fd231, %fd78;
	ld.shared.f64 	%fd80, [_ZZN3cub18CUB_300001_SM_10006detail6reduce28DeviceReduceSingleTileKernelINS2_10policy_hubIdyN4cuda3std3__44plusIdEEE10Policy1000EPdSC_iS9_ddNS7_10__identityEEEvT0_T1_T2_T3_T4_T6_E12temp_storage+32];
	add.f64 	%fd81, %fd79, %fd80;
	ld.shared.f64 	%fd82, [_ZZN3cub18CUB_300001_SM_10006detail6reduce28DeviceReduceSingleTileKernelINS2_10policy_hubIdyN4cuda3std3__44plusIdEEE10Policy1000EPdSC_iS9_ddNS7_10__identityEEEvT0_T1_T2_T3_T4_T6_E12temp_storage+40];
	add.f64 	%fd83, %fd81, %fd82;
	ld.shared.f64 	%fd84, [_ZZN3cub18CUB_300001_SM_10006detail6reduce28DeviceReduceSingleTileKernelINS2_10policy_hubIdyN4cuda3std3__44plusIdEEE10Policy1000EPdSC_iS9_ddNS7_10__identityEEEvT0_T1_T2_T3_T4_T6_E12temp_storage+48];
	add.f64 	%fd85, %fd83, %fd84;
	ld.shared.f64 	%fd86, [_ZZN3cub18CUB_300001_SM_10006detail6reduce28DeviceReduceSingleTileKernelINS2_10policy_hubIdyN4cuda3std3__44plusIdEEE10Policy1000EPdSC_iS9_ddNS7_10__identityEEEvT0_T1_T2_T3_T4_T6_E12temp_storage+56];
	add.f64 	%fd87, %fd85, %fd86;
	ld.shared.f64 	%fd88, [_ZZN3cub18CUB_300001_SM_10006detail6reduce28DeviceReduceSingleTileKernelINS2_10policy_hubIdyN4cuda3std3__44plusIdEEE10Policy1000EPdSC_iS9_ddNS7_10__identityEEEvT0_T1_T2_T3_T4_T6_E12temp_storage+64];
	add.f64 	%fd89, %fd87, %fd88;
	ld.shared.f64 	%fd90, [_ZZN3cub18CUB_300001_SM_10006detail6reduce28DeviceReduceSingleTileKernelINS2_10policy_hubIdyN4cuda3std3__44plusIdEEE10Policy1000EPdSC_iS9_ddNS7_10__identityEEEvT0_T1_T2_T3_T4_T6_E12temp_storage+72];
	add.f64 	%fd91, %fd89, %fd90;
	ld.shared.f64 	%fd92, [_ZZN3cub18CUB_300001_SM_10006detail6reduce28DeviceReduceSingleTileKernelINS2_10policy_hubIdyN4cuda3std3__44plusIdEEE10Policy1000EPdSC_iS9_ddNS7_10__identityEEEvT0_T1_T2_T3_T4_T6_E12temp_storage+80];
	add.f64 	%fd93, %fd91, %fd92;
	ld.shared.f64 	%fd94, [_ZZN3cub18CUB_300001_SM_10006detail6reduce28DeviceReduceSingleTileKernelINS2_10policy_hubIdyN4cuda3std3__44plusIdEEE10Policy1000EPdSC_iS9_ddNS7_10__identityEEEvT0_T1_T2_T3_T4_T6_E12temp_storage+88];
	add.f64 	%fd95, %fd93, %fd94;
	ld.shared.f64 	%fd96, [_ZZN3cub18CUB_300001_SM_10006detail6reduce28DeviceReduceSingleTileKernelINS2_10policy_hubIdyN4cuda3std3__44plusIdEEE10Policy1000EPdSC_iS9_ddNS7_10__identityEEEvT0_T1_T2_T3_T4_T6_E12temp_storage+96];
	add.f64 	%fd97, %fd95, %fd96;
	ld.shared.f64 	%fd98, [_ZZN3cub18CUB_300001_SM_10006detail6reduce28DeviceReduceSingleTileKernelINS2_10policy_hubIdyN4cuda3std3__44plusIdEEE10Policy1000EPdSC_iS9_ddNS7_10__identityEEEvT0_T1_T2_T3_T4_T6_E12temp_storage+104];
	add.f64 	%fd99, %fd97, %fd98;
	ld.shared.f64 	%fd100, [_ZZN3cub18CUB_300001_SM_10006detail6reduce28DeviceReduceSingleTileKernelINS2_10policy_hubIdyN4cuda3std3__44plusIdEEE10Policy1000EPdSC_iS9_ddNS7_10__identityEEEvT0_T1_T2_T3_T4_T6_E12temp_storage+112];
	add.f64 	%fd101, %fd99, %fd100;
	ld.shared.f64 	%fd102, [_ZZN3cub18CUB_300001_SM_10006detail6reduce28DeviceReduceSingleTileKernelINS2_10policy_hubIdyN4cuda3std3__44plusIdEEE10Policy1000EPdSC_iS9_ddNS7_10__identityEEEvT0_T1_T2_T3_T4_T6_E12temp_storage+120];
	add.f64 	%fd103, %fd101, %fd102;
	ld.shared.f64 	%fd104, [_ZZN3cub18CUB_300001_SM_10006detail6reduce28DeviceReduceSingleTileKernelINS2_10policy_hubIdyN4cuda3std3__44plusIdEEE10Policy1000EPdSC_iS9_ddNS7_10__identityEEEvT0_T1_T2_T3_T4_T6_E12temp_storage+128];
	add.f64 	%fd105, %fd103, %fd104;
	ld.shared.f64 	%fd106, [_ZZN3cub18CUB_300001_SM_10006detail6reduce28DeviceReduceSingleTileKernelINS2_10policy_hubIdyN4cuda3std3__44plusIdEEE10Policy1000EPdSC_iS9_ddNS7_10__identityEEEvT0_T1_T2_T3_T4_T6_E12temp_storage+136];
	add.f64 	%fd231, %fd105, %fd106;
$L__BB13_37:
	mov.u32 	%r223, %tid.x;
	setp.ne.s32 	%p56, %r223, 0;
	@%p56 bra 	$L__BB13_39;
	add.f64 	%fd217, %fd30, %fd231;
	st.global.f64 	[%rd1], %fd217;
$L__BB13_39:
	ret;

}
	// .globl	_ZN3cub18CUB_300001_SM_10006detail6reduce28DeviceReduceSingleTileKernelINS2_10policy_hubIljN4cuda3std3__44plusIlEEE10Policy1000EN6thrust24THRUST_300001_SM_1000_NS18transform_iteratorI14maior_que_zeroNSD_6detail15normal_iteratorINSD_10device_ptrIdEEEEllEEPljS9_llNS7_10__identityEEEvT0_T1_T2_T3_T4_T6_
.visible .entry _ZN3cub18CUB_300001_SM_10006detail6reduce28DeviceReduceSingleTileKernelINS2_10policy_hubIljN4cuda3std3__44plusIlEEE10Policy1000EN6thrust24THRUST_300001_SM_1000_NS18transform_iteratorI14maior_que_zeroNSD_6detail15normal_iteratorINSD_10device_ptrIdEEEEllEEPljS9_llNS7_10__identityEEEvT0_T1_T2_T3_T4_T6_(
	.param .align 8 .b8 _ZN3cub18CUB_300001_SM_10006detail6reduce28DeviceReduceSingleTileKernelINS2_10policy_hubIljN4cuda3std3__44plusIlEEE10Policy1000EN6thrust24THRUST_300001_SM_1000_NS18transform_iteratorI14maior_que_zeroNSD_6detail15normal_iteratorINSD_10device_ptrIdEEEEllEEPljS9_llNS7_10__identityEEEvT0_T1_T2_T3_T4_T6__param_0[16],
	.param .u64 .ptr .align 1 _ZN3cub18CUB_300001_SM_10006detail6reduce28DeviceReduceSingleTileKernelINS2_10policy_hubIljN4cuda3std3__44plusIlEEE10Policy1000EN6thrust24THRUST_300001_SM_1000_NS18transform_iteratorI14maior_que_zeroNSD_6detail15normal_iteratorINSD_10device_ptrIdEEEEllEEPljS9_llNS7_10__identityEEEvT0_T1_T2_T3_T4_T6__param_1,
	.param .u32 _ZN3cub18CUB_300001_SM_10006detail6reduce28DeviceReduceSingleTileKernelINS2_10policy_hubIljN4cuda3std3__44plusIlEEE10Policy1000EN6thrust24THRUST_300001_SM_1000_NS18transform_iteratorI14maior_que_zeroNSD_6detail15normal_iteratorINSD_10device_ptrIdEEEEllEEPljS9_llNS7_10__identityEEEvT0_T1_T2_T3_T4_T6__param_2,
	.param .align 1 .b8 _ZN3cub18CUB_300001_SM_10006detail6reduce28DeviceReduceSingleTileKernelINS2_10policy_hubIljN4cuda3std3__44plusIlEEE10Policy1000EN6thrust24THRUST_300001_SM_1000_NS18transform_iteratorI14maior_que_zeroNSD_6detail15normal_iteratorINSD_10device_ptrIdEEEEllEEPljS9_llNS7_10__identityEEEvT0_T1_T2_T3_T4_T6__param_3[1],
	.param .u64 _ZN3cub18CUB_300001_SM_10006detail6reduce28DeviceReduceSingleTileKernelINS2_10policy_hubIljN4cuda3std3__44plusIlEEE10Policy1000EN6thrust24THRUST_300001_SM_1000_NS18transform_iteratorI14maior_que_zeroNSD_6detail15normal_iteratorINSD_10device_ptrIdEEEEllEEPljS9_llNS7_10__identityEEEvT0_T1_T2_T3_T4_T6__param_4,
	.param .align 1 .b8 _ZN3cub18CUB_300001_SM_10006detail6reduce28DeviceReduceSingleTileKernelINS2_10policy_hubIljN4cuda3std3__44plusIlEEE10Policy1000EN6thrust24THRUST_300001_SM_1000_NS18transform_iteratorI14maior_que_zeroNSD_6detail15normal_iteratorINSD_10device_ptrIdEEEEllEEPljS9_llNS7_10__identityEEEvT0_T1_T2_T3_T4_T6__param_5[1]
)
.maxntid 512
.minnctapersm 1
{
	.reg .pred 	%p<140>;
	.reg .b16 	%rs<9>;
	.reg .b32 	%r<295>;
	.reg .b64 	%rd<431>;
	.reg .b64 	%fd<74>;
	// demoted variable
	.shared .align 8 .b8 _ZZN3cub18CUB_300001_SM_10006detail6reduce28DeviceReduceSingleTileKernelINS2_10policy_hubIljN4cuda3std3__44plusIlEEE10Policy1000EN6thrust24THRUST_300001_SM_1000_NS18transform_iteratorI14maior_que_zeroNSD_6detail15normal_iteratorINSD_10device_ptrIdEEEEllEEPljS9_llNS7_10__identityEEEvT0_T1_T2_T3_T4_T6_E12temp_storage[152];
	ld.param.u64 	%rd49, [_ZN3cub18CUB_300001_SM_10006detail6reduce28DeviceReduceSingleTileKernelINS2_10policy_hubIljN4cuda3std3__44plusIlEEE10Policy1000EN6thrust24THRUST_300001_SM_1000_NS18transform_iteratorI14maior_que_zeroNSD_6detail15normal_iteratorINSD_10device_ptrIdEEEEllEEPljS9_llNS7_10__identityEEEvT0_T1_T2_T3_T4_T6__param_0];
	ld.param.u64 	%rd51, [_ZN3cub18CUB_300001_SM_10006detail6reduce28DeviceReduceSingleTileKernelINS2_10policy_hubIljN4cuda3std3__44plusIlEEE10Policy1000EN6thrust24THRUST_300001_SM_1000_NS18transform_iteratorI14maior_que_zeroNSD_6detail15normal_iteratorINSD_10device_ptrIdEEEEllEEPljS9_llNS7_10__identityEEEvT0_T1_T2_T3_T4_T6__param_1];
	ld.param.u32 	%r51, [_ZN3cub18CUB_300001_SM_10006detail6reduce28DeviceReduceSingleTileKernelINS2_10policy_hubIljN4cuda3std3__44plusIlEEE10Policy1000EN6thrust24THRUST_300001_SM_1000_NS18transform_iteratorI14maior_que_zeroNSD_6detail15normal_iteratorINSD_10device_ptrIdEEEEllEEPljS9_llNS7_10__identityEEEvT0_T1_T2_T3_T4_T6__param_2];
	ld.param.u64 	%rd50, [_ZN3cub18CUB_300001_SM_10006detail6reduce28DeviceReduceSingleTileKernelINS2_10policy_hubIljN4cuda3std3__44plusIlEEE10Policy1000EN6thrust24THRUST_300001_SM_1000_NS18transform_iteratorI14maior_que_zeroNSD_6detail15normal_iteratorINSD_10device_ptrIdEEEEllEEPljS9_llNS7_10__identityEEEvT0_T1_T2_T3_T4_T6__param_4];
	cvta.to.global.u64 	%rd1, %rd51;
	setp.ne.s32 	%p1, %r51, 0;
	@%p1 bra 	$L__BB14_3;
	mov.u32 	%r277, %tid.x;
	setp.ne.s32 	%p139, %r277, 0;
	@%p139 bra 	$L__BB14_52;
	st.global.u64 	[%rd1], %rd50;
	bra.uni 	$L__BB14_52;
$L__BB14_3:
	cvta.to.global.u64 	%rd2, %rd49;
	setp.gt.u32 	%p2, %r51, 3583;
	@%p2 bra 	$L__BB14_28;
	mov.u32 	%r1, %tid.x;
	setp.ge.u32 	%p67, %r1, %r51;
	mov.b64 	%rd418, 0;
	mov.u32 	%r281, %r1;
	@%p67 bra 	$L__BB14_6;
	mul.wide.u32 	%rd239, %r1, 8;
	add.s64 	%rd240, %rd2, %rd239;
	ld.global.f64 	%fd44, [%rd240];
	setp.ge.f64 	%p68, %fd44, 0d0000000000000000;
	selp.u64 	%rd418, 1, 0, %p68;
	add.s32 	%r281, %r1, 512;
$L__BB14_6:
	setp.ge.u32 	%p69, %r281, %r51;
	@%p69 bra 	$L__BB14_19;
	not.b32 	%r154, %r281;
	add.s32 	%r155, %r51, %r154;
	shr.u32 	%r156, %r155, 9;
	add.s32 	%r4, %r156, 1;
	and.b32  	%r5, %r4, 15;
	setp.lt.u32 	%p70, %r155, 7680;
	@%p70 bra 	$L__BB14_10;
	and.b32  	%r157, %r4, 16777200;
	neg.s32 	%r279, %r157;
	mul.wide.u32 	%rd242, %r281, 8;
	add.s64 	%rd243, %rd242, %rd2;
	add.s64 	%rd408, %rd243, 32768;
$L__BB14_9:
	.pragma "nounroll";
	ld.global.f64 	%fd45, [%rd408+-32768];
	setp.ge.f64 	%p71, %fd45, 0d0000000000000000;
	selp.u64 	%rd244, 1, 0, %p71;
	add.s64 	%rd245, %rd418, %rd244;
	ld.global.f64 	%fd46, [%rd408+-28672];
	setp.ge.f64 	%p72, %fd46, 0d0000000000000000;
	selp.u64 	%rd246, 1, 0, %p72;
	add.s64 	%rd247, %rd245, %rd246;
	ld.global.f64 	%fd47, [%rd408+-24576];
	setp.ge.f64 	%p73, %fd47, 0d0000000000000000;
	selp.u64 	%rd248, 1, 0, %p73;
	add.s64 	%rd249, %rd247, %rd248;
	ld.global.f64 	%fd48, [%rd408+-20480];
	setp.ge.f64 	%p74, %fd48, 0d0000000000000000;
	selp.u64 	%rd250, 1, 0, %p74;
	add.s64 	%rd251, %rd249, %rd250;
	ld.global.f64 	%fd49, [%rd408+-16384];
	setp.ge.f64 	%p75, %fd49, 0d0000000000000000;
	selp.u64 	%rd252, 1, 0, %p75;
	add.s64 	%rd253, %rd251, %rd252;
	ld.global.f64 	%fd50, [%rd408+-12288];
	setp.ge.f64 	%p76, %fd50, 0d0000000000000000;
	selp.u64 	%rd254, 1, 0, %p76;
	add.s64 	%rd255, %rd253, %rd254;
	ld.global.f64 	%fd51, [%rd408+-8192];
	setp.ge.f64 	%p77, %fd51, 0d0000000000000000;
	selp.u64 	%rd256, 1, 0, %p77;
	add.s64 	%rd257, %rd255, %rd256;
	ld.global.f64 	%fd52, [%rd408+-4096];
	setp.ge.f64 	%p78, %fd52, 0d0000000000000000;
	selp.u64 	%rd258, 1, 0, %p78;
	add.s64 	%rd259, %rd257, %rd258;
	ld.global.f64 	%fd53, [%rd408];
	setp.ge.f64 	%p79, %fd53, 0d0000000000000000;
	selp.u64 	%rd260, 1, 0, %p79;
	add.s64 	%rd261, %rd259, %rd260;
	ld.global.f64 	%fd54, [%rd408+4096];
	setp.ge.f64 	%p80, %fd54, 0d0000000000000000;
	selp.u64 	%rd262, 1, 0, %p80;
	add.s64 	%rd263, %rd261, %rd262;
	ld.global.f64 	%fd55, [%rd408+8192];
	setp.ge.f64 	%p81, %fd55, 0d0000000000000000;
	selp.u64 	%rd264, 1, 0, %p81;
	add.s64 	%rd265, %rd263, %rd264;
	ld.global.f64 	%fd56, [%rd408+12288];
	setp.ge.f64 	%p82, %fd56, 0d0000000000000000;
	selp.u64 	%rd266, 1, 0, %p82;
	add.s64 	%rd267, %rd265, %rd266;
	ld.global.f64 	%fd57, [%rd408+16384];
	setp.ge.f64 	%p83, %fd57, 0d0000000000000000;
	selp.u64 	%rd268, 1, 0, %p83;
	add.s64 	%rd269, %rd267, %rd268;
	ld.global.f64 	%fd58, [%rd408+20480];
	setp.ge.f64 	%p84, %fd58, 0d0000000000000000;
	selp.u64 	%rd270, 1, 0, %p84;
	add.s64 	%rd271, %rd269, %rd270;
	ld.global.f64 	%fd59, [%rd408+24576];
	setp.ge.f64 	%p85, %fd59, 0d0000000000000000;
	selp.u64 	%rd272, 1, 0, %p85;
	add.s64 	%rd273, %rd271, %rd272;
	ld.global.f64 	%fd60, [%rd408+28672];
	setp.ge.f64 	%p86, %fd60, 0d0000000000000000;
	selp.u64 	%rd274, 1, 0, %p86;
	add.s64 	%rd418, %rd273, %rd274;
	add.s32 	%r281, %r281, 8192;
	add.s32 	%r279, %r279, 16;
	add.s64 	%rd408, %rd408, 65536;
	setp.ne.s32 	%p87, %r279, 0;
	@%p87 bra 	$L__BB14_9;
$L__BB14_10:
	setp.eq.s32 	%p88, %r5, 0;
	@%p88 bra 	$L__BB14_19;
	and.b32  	%r12, %r4, 7;
	setp.lt.u32 	%p89, %r5, 8;
	@%p89 bra 	$L__BB14_13;
	mul.wide.u32 	%rd276, %r281, 8;
	add.s64 	%rd277, %rd2, %rd276;
	ld.global.f64 	%fd61, [%rd277];
	setp.ge.f64 	%p90, %fd61, 0d0000000000000000;
	selp.u64 	%rd278, 1, 0, %p90;
	add.s64 	%rd279, %rd418, %rd278;
	ld.global.f64 	%fd62, [%rd277+4096];
	setp.ge.f64 	%p91, %fd62, 0d0000000000000000;
	selp.u64 	%rd280, 1, 0, %p91;
	add.s64 	%rd281, %rd279, %rd280;
	ld.global.f64 	%fd63, [%rd277+8192];
	setp.ge.f64 	%p92, %fd63, 0d0000000000000000;
	selp.u64 	%rd282, 1, 0, %p92;
	add.s64 	%rd283, %rd281, %rd282;
	ld.global.f64 	%fd64, [%rd277+12288];
	setp.ge.f64 	%p93, %fd64, 0d0000000000000000;
	selp.u64 	%rd284, 1, 0, %p93;
	add.s64 	%rd285, %rd283, %rd284;
	ld.global.f64 	%fd65, [%rd277+16384];
	setp.ge.f64 	%p94, %fd65, 0d0000000000000000;
	selp.u64 	%rd286, 1, 0, %p94;
	add.s64 	%rd287, %rd285, %rd286;
	ld.global.f64 	%fd66, [%rd277+20480];
	setp.ge.f64 	%p95, %fd66, 0d0000000000000000;
	selp.u64 	%rd288, 1, 0, %p95;
	add.s64 	%rd289, %rd287, %rd288;
	ld.global.f64 	%fd67, [%rd277+24576];
	setp.ge.f64 	%p96, %fd67, 0d0000000000000000;
	selp.u64 	%rd290, 1, 0, %p96;
	add.s64 	%rd291, %rd289, %rd290;
	ld.global.f64 	%fd68, [%rd277+28672];
	setp.ge.f64 	%p97, %fd68, 0d0000000000000000;
	selp.u64 	%rd292, 1, 0, %p97;
	add.s64 	%rd418, %rd291, %rd292;
	add.s32 	%r281, %r281, 4096;
$L__BB14_13:
	setp.eq.s32 	%p98, %r12, 0;
	@%p98 bra 	$L__BB14_19;
	and.b32  	%r15, %r4, 3;
	setp.lt.u32 	%p99, %r12, 4;
	@%p99 bra 	$L__BB14_16;
	mul.wide.u32 	%rd294, %r281, 8;
	add.s64 	%rd295, %rd2, %rd294;
	ld.global.f64 	%fd69, [%rd295];
	setp.ge.f64 	%p100, %fd69, 0d0000000000000000;
	selp.u64 	%rd296, 1, 0, %p100;
	add.s64 	%rd297, %rd418, %rd296;
	ld.global.f64 	%fd70, [%rd295+4096];
	setp.ge.f64 	%p101, %fd70, 0d0000000000000000;
	selp.u64 	%rd298, 1, 0, %p101;
	add.s64 	%rd299, %rd297, %rd298;
	ld.global.f64 	%fd71, [%rd295+8192];
	setp.ge.f64 	%p102, %fd71, 0d0000000000000000;
	selp.u64 	%rd300, 1, 0, %p102;
	add.s64 	%rd301, %rd299, %rd300;
	ld.global.f64 	%fd72, [%rd295+12288];
	setp.ge.f64 	%p103, %fd72, 0d0000000000000000;
	selp.u64 	%rd302, 1, 0, %p103;
	add.s64 	%rd418, %rd301, %rd302;
	add.s32 	%r281, %r281, 2048;
$L__BB14_16:
	setp.eq.s32 	%p104, %r15, 0;
	@%p104 bra 	$L__BB14_19;
	mul.wide.u32 	%rd303, %r281, 8;
	add.s64 	%rd416, %rd2, %rd303;
	neg.s32 	%r284, %r15;
$L__BB14_18:
	.pragma "nounroll";
	ld.global.f64 	%fd73, [%rd416];
	setp.ge.f64 	%p105, %fd73, 0d0000000000000000;
	selp.u64 	%rd304, 1, 0, %p105;
	add.s64 	%rd418, %rd418, %rd304;
	add.s64 	%rd416, %rd416, 4096;
	add.s32 	%r284, %r284, 1;
	setp.ne.s32 	%p106, %r284, 0;
	@%p106 bra 	$L__BB14_18;
$L__BB14_19:
	setp.lt.u32 	%p107, %r51, 512;
	@%p107 bra 	$L__BB14_24;
	// begin inline asm
	mov.u32 %r221, %laneid;
	// end inline asm
	mov.b64 	{%r223, %r228}, %rd418;
	mov.b32 	%r229, 1;
	mov.b32 	%r270, 31;
	mov.b32 	%r271, -1;
	// begin inline asm
	shfl.sync.down.b32 %r222, %r223, %r229, %r270, %r271;
	// end inline asm
	// begin inline asm
	shfl.sync.down.b32 %r227, %r228, %r229, %r270, %r271;
	// end inline asm
	mov.b64 	%rd363, {%r222, %r227};
	setp.gt.s32 	%p131, %r221, 30;
	selp.b64 	%rd364, 0, %rd363, %p131;
	add.s64 	%rd365, %rd364, %rd418;
	mov.b64 	{%r233, %r238}, %rd365;
	mov.b32 	%r239, 2;
	// begin inline asm
	shfl.sync.down.b32 %r232, %r233, %r239, %r270, %r271;
	// end inline asm
	// begin inline asm
	shfl.sync.down.b32 %r237, %r238, %r239, %r270, %r271;
	// end inline asm
	mov.b64 	%rd366, {%r232, %r237};
	setp.gt.s32 	%p132, %r221, 29;
	selp.b64 	%rd367, 0, %rd366, %p132;
	add.s64 	%rd368, %rd367, %rd365;
	mov.b64 	{%r243, %r248}, %rd368;
	mov.b32 	%r249, 4;
	// begin inline asm
	shfl.sync.down.b32 %r242, %r243, %r249, %r270, %r271;
	// end inline asm
	// begin inline asm
	shfl.sync.down.b32 %r247, %r248, %r249, %r270, %r271;
	// end inline asm
	mov.b64 	%rd369, {%r242, %r247};
	setp.gt.s32 	%p133, %r221, 27;
	selp.b64 	%rd370, 0, %rd369, %p133;
	add.s64 	%rd371, %rd370, %rd368;
	mov.b64 	{%r253, %r258}, %rd371;
	mov.b32 	%r259, 8;
	// begin inline asm
	shfl.sync.down.b32 %r252, %r253, %r259, %r270, %r271;
	// end inline asm
	// begin inline asm
	shfl.sync.down.b32 %r257, %r258, %r259, %r270, %r271;
	// end inline asm
	mov.b64 	%rd372, {%r252, %r257};
	setp.gt.s32 	%p134, %r221, 23;
	selp.b64 	%rd373, 0, %rd372, %p134;
	add.s64 	%rd374, %rd373, %rd371;
	mov.b64 	{%r263, %r268}, %rd374;
	mov.b32 	%r269, 16;
	// begin inline asm
	shfl.sync.down.b32 %r262, %r263, %r269, %r270, %r271;
	// end inline asm
	// begin inline asm
	shfl.sync.down.b32 %r267, %r268, %r269, %r270, %r271;
	// end inline asm
	mov.b64 	%rd375, {%r262, %r267};
	setp.gt.s32 	%p135, %r221, 15;
	selp.b64 	%rd376, 0, %rd375, %p135;
	add.s64 	%rd430, %rd376, %rd374;
	setp.ne.s32 	%p136, %r221, 0;
	@%p136 bra 	$L__BB14_22;
	shr.u32 	%r272, %r1, 2;
	and.b32  	%r273, %r272, 248;
	mov.u32 	%r274, _ZZN3cub18CUB_300001_SM_10006detail6reduce28DeviceReduceSingleTileKernelINS2_10policy_hubIljN4cuda3std3__44plusIlEEE10Policy1000EN6thrust24THRUST_300001_SM_1000_NS18transform_iteratorI14maior_que_zeroNSD_6detail15normal_iteratorINSD_10device_ptrIdEEEEllEEPljS9_llNS7_10__identityEEEvT0_T1_T2_T3_T4_T6_E12temp_storage;
	add.s32 	%r275, %r274, %r273;
	st.shared.u64 	[%r275+16], %rd430;
$L__BB14_22:
	bar.sync 	0;
	setp.ne.s32 	%p137, %r1, 0;
	@%p137 bra 	$L__BB14_50;
	ld.shared.u64 	%rd377, [_ZZN3cub18CUB_300001_SM_10006detail6reduce28DeviceReduceSingleTileKernelINS2_10policy_hubIljN4cuda3std3__44plusIlEEE10Policy1000EN6thrust24THRUST_300001_SM_1000_NS18transform_iteratorI14maior_que_zeroNSD_6detail15normal_iteratorINSD_10device_ptrIdEEEEllEEPljS9_llNS7_10__identityEEEvT0_T1_T2_T3_T4_T6_E12temp_storage+24];
	add.s64 	%rd378, %rd377, %rd430;
	ld.shared.u64 	%rd379, [_ZZN3cub18CUB_300001_SM_10006detail6reduce28DeviceReduceSingleTileKernelINS2_10policy_hubIljN4cuda3std3__44plusIlEEE10Policy1000EN6thrust24THRUST_300001_SM_1000_NS18transform_iteratorI14maior_que_zeroNSD_6detail15normal_iteratorINSD_10device_ptrIdEEEEllEEPljS9_llNS7_10__identityEEEvT0_T1_T2_T3_T4_T6_E12temp_storage+32];
	add.s64 	%rd380, %rd378, %rd379;
	ld.shared.u64 	%rd381, [_ZZN3cub18CUB_300001_SM_10006detail6reduce28DeviceReduceSingleTileKernelINS2_10policy_hubIljN4cuda3std3__44plusIlEEE10Policy1000EN6thrust24THRUST_300001_SM_1000_NS18transform_iteratorI14maior_que_zeroNSD_6detail15normal_iteratorINSD_10device_ptrIdEEEEllEEPljS9_llNS7_10__identityEEEvT0_T1_T2_T3_T4_T6_E12temp_storage+40];
	add.s64 	%rd382, %rd380, %rd381;
	ld.shared.u64 	%rd383, [_ZZN3cub18CUB_300001_SM_10006detail6reduce28DeviceReduceSingleTileKernelINS2_10policy_hubIljN4cuda3std3__44plusIlEEE10Policy1000EN6thrust24THRUST_300001_SM_1000_NS18transform_iteratorI14maior_que_zeroNSD_6detail15normal_iteratorINSD_10device_ptrIdEEEEllEEPljS9_llNS7_10__identityEEEvT0_T1_T2_T3_T4_T6_E12temp_storage+48];
	add.s64 	%rd384, %rd382, %rd383;
	ld.shared.u64 	%rd385, [_ZZN3cub18CUB_300001_SM_10006detail6reduce28DeviceReduceSingleTileKernelINS2_10policy_hubIljN4cuda3std3__44plusIlEEE10Policy1000EN6thrust24THRUST_300001_SM_1000_NS18transform_iteratorI14maior_que_zeroNSD_6detail15normal_iteratorINSD_10device_ptrIdEEEEllEEPljS9_llNS7_10__identityEEEvT0_T1_T2_T3_T4_T6_E12temp_storage+56];
	add.s64 	%rd386, %rd384, %rd385;
	ld.shared.u64 	%rd387, [_ZZN3cub18CUB_300001_SM_10006detail6reduce28DeviceReduceSingleTileKernelINS2_10policy_hubIljN4cuda3std3__44plusIlEEE10Policy1000EN6thrust24THRUST_300001_SM_1000_NS18transform_iteratorI14maior_que_zeroNSD_6detail15normal_iteratorINSD_10device_ptrIdEEEEllEEPljS9_llNS7_10__identityEEEvT0_T1_T2_T3_T4_T6_E12temp_storage+64];
	add.s64 	%rd388, %rd386, %rd387;
	ld.shared.u64 	%rd389, [_ZZN3cub18CUB_300001_SM_10006detail6reduce28DeviceReduceSingleTileKernelINS2_10policy_hubIljN4cuda3std3__44plusIlEEE10Policy1000EN6thrust24THRUST_300001_SM_1000_NS18transform_iteratorI14maior_que_zeroNSD_6detail15normal_iteratorINSD_10device_ptrIdEEEEllEEPljS9_llNS7_10__identityEEEvT0_T1_T2_T3_T4_T6_E12temp_storage+72];
	add.s64 	%rd390, %rd388, %rd389;
	ld.shared.u64 	%rd391, [_ZZN3cub18CUB_300001_SM_10006detail6reduce28DeviceReduceSingleTileKernelINS2_10policy_hubIljN4cuda3std3__44plusIlEEE10Policy1000EN6thrust24THRUST_300001_SM_1000_NS18transform_iteratorI14maior_que_zeroNSD_6detail15normal_iteratorINSD_10device_ptrIdEEEEllEEPljS9_llNS7_10__identityEEEvT0_T1_T2_T3_T4_T6_E12temp_storage+80];
	add.s64 	%rd392, %rd390, %rd391;
	ld.shared.u64 	%rd393, [_ZZN3cub18CUB_300001_SM_10006detail6reduce28DeviceReduceSingleTileKernelINS2_10policy_hubIljN4cuda3std3__44plusIlEEE10Policy1000EN6thrust24THRUST_300001_SM_1000_NS18transform_iteratorI14maior_que_zeroNSD_6detail15normal_iteratorINSD_10device_ptrIdEEEEllEEPljS9_llNS7_10__identityEEEvT0_T1_T2_T3_T4_T6_E12temp_storage+88];
	add.s64 	%rd394, %rd392, %rd393;
	ld.shared.u64 	%rd395, [_ZZN3cub18CUB_300001_SM_10006detail6reduce28DeviceReduceSingleTileKernelINS2_10policy_hubIljN4cuda3std3__44plusIlEEE10Policy1000EN6thrust24THRUST_300001_SM_1000_NS18transform_iteratorI14maior_que_zeroNSD_6detail15normal_iteratorINSD_10device_ptrIdEEEEllEEPljS9_llNS7_10__identityEEEvT0_T1_T2_T3_T4_T6_E12temp_storage+96];
	add.s64 	%rd396, %rd394, %rd395;
	ld.shared.u64 	%rd397, [_ZZN3cub18CUB_300001_SM_10006detail6reduce28DeviceReduceSingleTileKernelINS2_10policy_hubIljN4cuda3std3__44plusIlEEE10Policy1000EN6thrust24THRUST_300001_SM_1000_NS18transform_iteratorI14maior_que_zeroNSD_6detail15normal_iteratorINSD_10device_ptrIdEEEEllEEPljS9_llNS7_10__identityEEEvT0_T1_T2_T3_T4_T6_E12temp_storage+104];
	add.s64 	%rd398, %rd396, %rd397;
	ld.shared.u64 	%rd399, [_ZZN3cub18CUB_300001_SM_10006detail6reduce28DeviceReduceSingleTileKernelINS2_10policy_hubIljN4cuda3std3__44plusIlEEE10Policy1000EN6thrust24THRUST_300001_SM_1000_NS18transform_iteratorI14maior_que_zeroNSD_6detail15normal_iteratorINSD_10device_ptrIdEEEEllEEPljS9_llNS7_10__identityEEEvT0_T1_T2_T3_T4_T6_E12temp_storage+112];
	add.s64 	%rd400, %rd398, %rd399;
	ld.shared.u64 	%rd401, [_ZZN3cub18CUB_300001_SM_10006detail6reduce28DeviceReduceSingleTileKernelINS2_10policy_hubIljN4cuda3std3__44plusIlEEE10Policy1000EN6thrust24THRUST_300001_SM_1000_NS18transform_iteratorI14maior_que_zeroNSD_6detail15normal_iteratorINSD_10device_ptrIdEEEEllEEPljS9_llNS7_10__identityEEEvT0_T1_T2_T3_T4_T6_E12temp_storage+120];
	add.s64 	%rd402, %rd400, %rd401;
	ld.shared.u64 	%rd403, [_ZZN3cub18CUB_300001_SM_10006detail6reduce28DeviceReduceSingleTileKernelINS2_10policy_hubIljN4cuda3std3__44plusIlEEE10Policy1000EN6thrust24THRUST_300001_SM_1000_NS18transform_iteratorI14maior_que_zeroNSD_6detail15normal_iteratorINSD_10device_ptrIdEEEEllEEPljS9_llNS7_10__identityEEEvT0_T1_T2_T3_T4_T6_E12temp_storage+128];
	add.s64 	%rd404, %rd402, %rd403;
	ld.shared.u64 	%rd405, [_ZZN3cub18CUB_300001_SM_10006detail6reduce28DeviceReduceSingleTileKernelINS2_10policy_hubIljN4cuda3std3__44plusIlEEE10Policy1000EN6thrust24THRUST_300001_SM_1000_NS18transform_iteratorI14maior_que_zeroNSD_6detail15normal_iteratorINSD_10device_ptrIdEEEEllEEPljS9_llNS7_10__identityEEEvT0_T1_T2_T3_T4_T6_E12temp_storage+136];
	add.s64 	%rd430, %rd404, %rd405;
	bra.uni 	$L__BB14_50;
$L__BB14_24:
	// begin inline asm
	mov.u32 %r158, %laneid;
	// end inline asm
	and.b32  	%r209, %r1, 992;
	add.s32 	%r210, %r209, 32;
	setp.gt.u32 	%p108, %r210, %r51;
	not.b32 	%r211, %r209;
	add.s32 	%r212, %r51, %r211;
	selp.b32 	%r207, %r212, 31, %p108;
	mov.b64 	{%r160, %r165}, %rd418;
	mov.b32 	%r166, 1;
	mov.b32 	%r208, -1;
	// begin inline asm
	shfl.sync.down.b32 %r159, %r160, %r166, %r207, %r208;
	// end inline asm
	// begin inline asm
	shfl.sync.down.b32 %r164, %r165, %r166, %r207, %r208;
	// end inline asm
	mov.b64 	%rd305, {%r159, %r164};
	setp.lt.s32 	%p109, %r158, %r207;
	selp.b64 	%rd306, %rd305, 0, %p109;
	add.s64 	%rd307, %rd306, %rd418;
	mov.b64 	{%r170, %r175}, %rd307;
	mov.b32 	%r176, 2;
	// begin inline asm
	shfl.sync.down.b32 %r169, %r170, %r176, %r207, %r208;
	// end inline asm
	// begin inline asm
	shfl.sync.down.b32 %r174, %r175, %r176, %r207, %r208;
	// end inline asm
	mov.b64 	%rd308, {%r169, %r174};
	add.s32 	%r213, %r158, 2;
	setp.gt.s32 	%p110, %r213, %r207;
	selp.b64 	%rd309, 0, %rd308, %p110;
	add.s64 	%rd310, %rd309, %rd307;
	mov.b64 	{%r180, %r185}, %rd310;
	mov.b32 	%r186, 4;
	// begin inline asm
	shfl.sync.down.b32 %r179, %r180, %r186, %r207, %r208;
	// end inline asm
	// begin inline asm
	shfl.sync.down.b32 %r184, %r185, %r186, %r207, %r208;
	// end inline asm
	mov.b64 	%rd311, {%r179, %r184};
	add.s32 	%r214, %r158, 4;
	setp.gt.s32 	%p111, %r214, %r207;
	selp.b64 	%rd312, 0, %rd311, %p111;
	add.s64 	%rd313, %rd312, %rd310;
	mov.b64 	{%r190, %r195}, %rd313;
	mov.b32 	%r196, 8;
	// begin inline asm
	shfl.sync.down.b32 %r189, %r190, %r196, %r207, %r208;
	// end inline asm
	// begin inline asm
	shfl.sync.down.b32 %r194, %r195, %r196, %r207, %r208;
	// end inline asm
	mov.b64 	%rd314, {%r189, %r194};
	add.s32 	%r215, %r158, 8;
	setp.gt.s32 	%p112, %r215, %r207;
	selp.b64 	%rd315, 0, %rd314, %p112;
	add.s64 	%rd316, %rd315, %rd313;
	mov.b64 	{%r200, %r205}, %rd316;
	mov.b32 	%r206, 16;
	// begin inline asm
	shfl.sync.down.b32 %r199, %r200, %r206, %r207, %r208;
	// end inline asm
	// begin inline asm
	shfl.sync.down.b32 %r204, %r205, %r206, %r207, %r208;
	// end inline asm
	mov.b64 	%rd317, {%r199, %r204};
	add.s32 	%r216, %r158, 16;
	setp.gt.s32 	%p113, %r216, %r207;
	selp.b64 	%rd318, 0, %rd317, %p113;
	add.s64 	%rd430, %rd318, %rd316;
	setp.ne.s32 	%p114, %r158, 0;
	@%p114 bra 	$L__BB14_26;
	shr.u32 	%r217, %r1, 2;
	and.b32  	%r218, %r217, 248;
	mov.u32 	%r219, _ZZN3cub18CUB_300001_SM_10006detail6reduce28DeviceReduceSingleTileKernelINS2_10policy_hubIljN4cuda3std3__44plusIlEEE10Policy1000EN6thrust24THRUST_300001_SM_1000_NS18transform_iteratorI14maior_que_zeroNSD_6detail15normal_iteratorINSD_10device_ptrIdEEEEllEEPljS9_llNS7_10__identityEEEvT0_T1_T2_T3_T4_T6_E12temp_storage;
	add.s32 	%r220, %r219, %r218;
	st.shared.u64 	[%r220+16], %rd430;
$L__BB14_26:
	bar.sync 	0;
	setp.ne.s32 	%p115, %r1, 0;
	@%p115 bra 	$L__BB14_50;
	setp.gt.u32 	%p116, %r51, 32;
	ld.shared.u64 	%rd319, [_ZZN3cub18CUB_300001_SM_10006detail6reduce28DeviceReduceSingleTileKernelINS2_10policy_hubIljN4cuda3std3__44plusIlEEE10Policy1000EN6thrust24THRUST_300001_SM_1000_NS18transform_iteratorI14maior_que_zeroNSD_6detail15normal_iteratorINSD_10device_ptrIdEEEEllEEPljS9_llNS7_10__identityEEEvT0_T1_T2_T3_T4_T6_E12temp_storage+24];
	selp.b64 	%rd320, %rd319, 0, %p116;
	add.s64 	%rd321, %rd320, %rd430;
	setp.gt.u32 	%p117, %r51, 64;
	ld.shared.u64 	%rd322, [_ZZN3cub18CUB_300001_SM_10006detail6reduce28DeviceReduceSingleTileKernelINS2_10policy_hubIljN4cuda3std3__44plusIlEEE10Policy1000EN6thrust24THRUST_300001_SM_1000_NS18transform_iteratorI14maior_que_zeroNSD_6detail15normal_iteratorINSD_10device_ptrIdEEEEllEEPljS9_llNS7_10__identityEEEvT0_T1_T2_T3_T4_T6_E12temp_storage+32];
	selp.b64 	%rd323, %rd322, 0, %p117;
	add.s64 	%rd324, %rd321, %rd323;
	setp.gt.u32 	%p118, %r51, 96;
	ld.shared.u64 	%rd325, [_ZZN3cub18CUB_300001_SM_10006detail6reduce28DeviceReduceSingleTileKernelINS2_10policy_hubIljN4cuda3std3__44plusIlEEE10Policy1000EN6thrust24THRUST_300001_SM_1000_NS18transform_iteratorI14maior_que_zeroNSD_6detail15normal_iteratorINSD_10device_ptrIdEEEEllEEPljS9_llNS7_10__identityEEEvT0_T1_T2_T3_T4_T6_E12temp_storage+40];
	selp.b64 	%rd326, %rd325, 0, %p118;
	add.s64 	%rd327, %rd324, %rd326;
	setp.gt.u32 	%p119, %r51, 128;
	ld.shared.u64 	%rd328, [_ZZN3cub18CUB_300001_SM_10006detail6reduce28DeviceReduceSingleTileKernelINS2_10policy_hubIljN4cuda3std3__44plusIlEEE10Policy1000EN6thrust24THRUST_300001_SM_1000_NS18transform_iteratorI14maior_que_zeroNSD_6detail15normal_iteratorINSD_10device_ptrIdEEEEllEEPljS9_llNS7_10__identityEEEvT0_T1_T2_T3_T4_T6_E12temp_storage+48];
	selp.b64 	%rd329, %rd328, 0, %p119;
	add.s64 	%rd330, %rd327, %rd329;
	setp.gt.u32 	%p120, %r51, 160;
	ld.shared.u64 	%rd331, [_ZZN3cub18CUB_300001_SM_10006detail6reduce28DeviceReduceSingleTileKernelINS2_10policy_hubIljN4cuda3std3__44plusIlEEE10Policy1000EN6thrust24THRUST_300001_SM_1000_NS18transform_iteratorI14maior_que_zeroNSD_6detail15normal_iteratorINSD_10device_ptrIdEEEEllEEPljS9_llNS7_10__identityEEEvT0_T1_T2_T3_T4_T6_E12temp_storage+56];
	selp.b64 	%rd332, %rd331, 0, %p120;
	add.s64 	%rd333, %rd330, %rd332;
	setp.gt.u32 	%p121, %r51, 192;
	ld.shared.u64 	%rd334, [_ZZN3cub18CUB_300001_SM_10006detail6reduce28DeviceReduceSingleTileKernelINS2_10policy_hubIljN4cuda3std3__44plusIlEEE10Policy1000EN6thrust24THRUST_300001_SM_1000_NS18transform_iteratorI14maior_que_zeroNSD_6detail15normal_iteratorINSD_10device_ptrIdEEEEllEEPljS9_llNS7_10__identityEEEvT0_T1_T2_T3_T4_T6_E12temp_storage+64];
	selp.b64 	%rd335, %rd334, 0, %p121;
	add.s64 	%rd336, %rd333, %rd335;
	setp.gt.u32 	%p122, %r51, 224;
	ld.shared.u64 	%rd337, [_ZZN3cub18CUB_300001_SM_10006detail6reduce28DeviceReduceSingleTileKernelINS2_10policy_hubIljN4cuda3std3__44plusIlEEE10Policy1000EN6thrust24THRUST_300001_SM_1000_NS18transform_iteratorI14maior_que_zeroNSD_6detail15normal_iteratorINSD_10device_ptrIdEEEEllEEPljS9_llNS7_10__identityEEEvT0_T1_T2_T3_T4_T6_E12temp_storage+72];
	selp.b64 	%rd338, %rd337, 0, %p122;
	add.s64 	%rd339, %rd336, %rd338;
	setp.gt.u32 	%p123, %r51, 256;
	ld.shared.u64 	%rd340, [_ZZN3cub18CUB_300001_SM_10006detail6reduce28DeviceReduceSingleTileKernelINS2_10policy_hubIljN4cuda3std3__44plusIlEEE10Policy1000EN6thrust24THRUST_300001_SM_1000_NS18transform_iteratorI14maior_que_zeroNSD_6detail15normal_iteratorINSD_10device_ptrIdEEEEllEEPljS9_llNS7_10__identityEEEvT0_T1_T2_T3_T4_T6_E12temp_storage+80];
	selp.b64 	%rd341, %rd340, 0, %p123;
	add.s64 	%rd342, %rd339, %rd341;
	setp.gt.u32 	%p124, %r51, 288;
	ld.shared.u64 	%rd343, [_ZZN3cub18CUB_300001_SM_10006detail6reduce28DeviceReduceSingleTileKernelINS2_10policy_hubIljN4cuda3std3__44plusIlEEE10Policy1000EN6thrust24THRUST_300001_SM_1000_NS18transform_iteratorI14maior_que_zeroNSD_6detail15normal_iteratorINSD_10device_ptrIdEEEEllEEPljS9_llNS7_10__identityEEEvT0_T1_T2_T3_T4_T6_E12temp_storage+88];
	selp.b64 	%rd344, %rd343, 0, %p124;
	add.s64 	%rd345, %rd342, %rd344;
	setp.gt.u32 	%p125, %r51, 320;
	ld.shared.u64 	%rd346, [_ZZN3cub18CUB_300001_SM_10006detail6reduce28DeviceReduceSingleTileKernelINS2_10policy_hubIljN4cuda3std3__44plusIlEEE10Policy1000EN6thrust24THRUST_300001_SM_1000_NS18transform_iteratorI14maior_que_zeroNSD_6detail15normal_iteratorINSD_10device_ptrIdEEEEllEEPljS9_llNS7_10__identityEEEvT0_T1_T2_T3_T4_T6_E12temp_storage+96];
	selp.b64 	%rd347, %rd346, 0, %p125;
	add.s64 	%rd348, %rd345, %rd347;
	setp.gt.u32 	%p126, %r51, 352;
	ld.shared.u64 	%rd349, [_ZZN3cub18CUB_300001_SM_10006detail6reduce28DeviceReduceSingleTileKernelINS2_10policy_hubIljN4cuda3std3__44plusIlEEE10Policy1000EN6thrust24THRUST_300001_SM_1000_NS18transform_iteratorI14maior_que_zeroNSD_6detail15normal_iteratorINSD_10device_ptrIdEEEEllEEPljS9_llNS7_10__identityEEEvT0_T1_T2_T3_T4_T6_E12temp_storage+104];
	selp.b64 	%rd350, %rd349, 0, %p126;
	add.s64 	%rd351, %rd348, %rd350;
	setp.gt.u32 	%p127, %r51, 384;
	ld.shared.u64 	%rd352, [_ZZN3cub18CUB_300001_SM_10006detail6reduce28DeviceReduceSingleTileKernelINS2_10policy_hubIljN4cuda3std3__44plusIlEEE10Policy1000EN6thrust24THRUST_300001_SM_1000_NS18transform_iteratorI14maior_que_zeroNSD_6detail15normal_iteratorINSD_10device_ptrIdEEEEllEEPljS9_llNS7_10__identityEEEvT0_T1_T2_T3_T4_T6_E12temp_storage+112];
	selp.b64 	%rd353, %rd352, 0, %p127;
	add.s64 	%rd354, %rd351, %rd353;
	setp.gt.u32 	%p128, %r51, 416;
	ld.shared.u64 	%rd355, [_ZZN3cub18CUB_300001_SM_10006detail6reduce28DeviceReduceSingleTileKernelINS2_10policy_hubIljN4cuda3std3__44plusIlEEE10Policy1000EN6thrust24THRUST_300001_SM_1000_NS18transform_iteratorI14maior_que_zeroNSD_6detail15normal_iteratorINSD_10device_ptrIdEEEEllEEPljS9_llNS7_10__identityEEEvT0_T1_T2_T3_T4_T6_E12temp_storage+120];
	selp.b64 	%rd356, %rd355, 0, %p128;
	add.s64 	%rd357, %rd354, %rd356;
	setp.gt.u32 	%p129, %r51, 448;
	ld.shared.u64 	%rd358, [_ZZN3cub18CUB_300001_SM_10006detail6reduce28DeviceReduceSingleTileKernelINS2_10policy_hubIljN4cuda3std3__44plusIlEEE10Policy1000EN6thrust24THRUST_300001_SM_1000_NS18transform_iteratorI14maior_que_zeroNSD_6detail15normal_iteratorINSD_10device_ptrIdEEEEllEEPljS9_llNS7_10__identityEEEvT0_T1_T2_T3_T4_T6_E12temp_storage+128];
	selp.b64 	%rd359, %rd358, 0, %p129;
	add.s64 	%rd360, %rd357, %rd359;
	setp.gt.u32 	%p130, %r51, 480;
	ld.shared.u64 	%rd361, [_ZZN3cub18CUB_300001_SM_10006detail6reduce28DeviceReduceSingleTileKernelINS2_10policy_hubIljN4cuda3std3__44plusIlEEE10Policy1000EN6thrust24THRUST_300001_SM_1000_NS18transform_iteratorI14maior_que_zeroNSD_6detail15normal_iteratorINSD_10device_ptrIdEEEEllEEPljS9_llNS7_10__identityEEEvT0_T1_T2_T3_T4_T6_E12temp_storage+136];
	selp.b64 	%rd362, %rd361, 0, %p130;
	add.s64 	%rd430, %rd360, %rd362;
	bra.uni 	$L__BB14_50;
$L__BB14_28:
	mov.u32 	%r21, %tid.x;
	mul.wide.u32 	%rd52, %r21, 8;
	add.s64 	%rd28, %rd2, %rd52;
	ld.global.f64 	%fd1, [%rd28];
	setp.ge.f64 	%p3, %fd1, 0d0000000000000000;
	selp.u64 	%rd53, 1, 0, %p3;
	ld.global.f64 	%fd2, [%rd28+4096];
	setp.ge.f64 	%p4, %fd2, 0d0000000000000000;
	selp.u64 	%rd54, 1, 0, %p4;
	ld.global.f64 	%fd3, [%rd28+8192];
	setp.ge.f64 	%p5, %fd3, 0d0000000000000000;
	selp.u64 	%rd55, 1, 0, %p5;
	ld.global.f64 	%fd4, [%rd28+12288];
	setp.ge.f64 	%p6, %fd4, 0d0000000000000000;
	selp.u64 	%rd56, 1, 0, %p6;
	ld.global.f64 	%fd5, [%rd28+16384];
	setp.ge.f64 	%p7, %fd5, 0d0000000000000000;
	selp.u64 	%rd57, 1, 0, %p7;
	ld.global.f64 	%fd6, [%rd28+20480];
	setp.ge.f64 	%p8, %fd6, 0d0000000000000000;
	selp.u64 	%rd58, 1, 0, %p8;
	ld.global.f64 	%fd7, [%rd28+24576];
	setp.ge.f64 	%p9, %fd7, 0d0000000000000000;
	selp.u64 	%rd59, 1, 0, %p9;
	add.s64 	%rd60, %rd54, %rd53;
	add.s64 	%rd61, %rd60, %rd55;
	add.s64 	%rd62, %rd61, %rd56;
	add.s64 	%rd63, %rd62, %rd57;
	add.s64 	%rd64, %rd63, %rd58;
	add.s64 	%rd429, %rd64, %rd59;
	add.s32 	%r22, %r51, -3584;
	setp.lt.u32 	%p10, %r22, 3584;
	mov.b32 	%r286, 3584;
	@%p10 bra 	$L__BB14_32;
	mov.b32 	%r286, 3584;
$L__BB14_30:
	mul.wide.u32 	%rd65, %r286, 8;
	add.s64 	%rd66, %rd28, %rd65;
	ld.global.f64 	%fd8, [%rd66];
	setp.ge.f64 	%p11, %fd8, 0d0000000000000000;
	selp.u64 	%rd67, 1, 0, %p11;
	ld.global.f64 	%fd9, [%rd66+4096];
	setp.ge.f64 	%p12, %fd9, 0d0000000000000000;
	selp.u64 	%rd68, 1, 0, %p12;
	ld.global.f64 	%fd10, [%rd66+8192];
	setp.ge.f64 	%p13, %fd10, 0d0000000000000000;
	selp.u64 	%rd69, 1, 0, %p13;
	ld.global.f64 	%fd11, [%rd66+12288];
	setp.ge.f64 	%p14, %fd11, 0d0000000000000000;
	selp.u64 	%rd70, 1, 0, %p14;
	ld.global.f64 	%fd12, [%rd66+16384];
	setp.ge.f64 	%p15, %fd12, 0d0000000000000000;
	selp.u64 	%rd71, 1, 0, %p15;
	ld.global.f64 	%fd13, [%rd66+20480];
	setp.ge.f64 	%p16, %fd13, 0d0000000000000000;
	selp.u64 	%rd72, 1, 0, %p16;
	ld.global.f64 	%fd14, [%rd66+24576];
	setp.ge.f64 	%p17, %fd14, 0d0000000000000000;
	selp.u64 	%rd73, 1, 0, %p17;
	add.s64 	%rd74, %rd429, %rd67;
	add.s64 	%rd75, %rd74, %rd68;
	add.s64 	%rd76, %rd75, %rd69;
	add.s64 	%rd77, %rd76, %rd70;
	add.s64 	%rd78, %rd77, %rd71;
	add.s64 	%rd79, %rd78, %rd72;
	add.s64 	%rd429, %rd79, %rd73;
	sub.s32 	%r64, %r51, %r286;
	setp.lt.u32 	%p18, %r64, 3584;
	@%p18 bra 	$L__BB14_46;
	add.s32 	%r286, %r286, 3584;
	setp.le.u32 	%p19, %r286, %r22;
	@%p19 bra 	$L__BB14_30;
$L__BB14_32:
	setp.le.u32 	%p20, %r51, %r286;
	sub.s32 	%r65, %r51, %r286;
	setp.ge.s32 	%p21, %r21, %r65;
	or.pred  	%p22, %p20, %p21;
	@%p22 bra 	$L__BB14_46;
	not.b32 	%r67, %r21;
	add.s32 	%r68, %r51, %r67;
	sub.s32 	%r69, %r68, %r286;
	shr.u32 	%r70, %r69, 9;
	add.s32 	%r26, %r70, 1;
	and.b32  	%r27, %r26, 15;
	setp.lt.u32 	%p23, %r69, 7680;
	mov.u32 	%r291, %r21;
	@%p23 bra 	$L__BB14_37;
	or.b32  	%r289, %r21, 4096;
	add.s32 	%r288, %r21, %r286;
	and.b32  	%r71, %r26, 16777200;
	neg.s32 	%r287, %r71;
$L__BB14_35:
	.pragma "nounroll";
	mul.wide.u32 	%rd81, %r288, 8;
	add.s64 	%rd82, %rd2, %rd81;
	ld.global.f64 	%fd15, [%rd82];
	setp.ge.f64 	%p24, %fd15, 0d0000000000000000;
	selp.u64 	%rd83, 1, 0, %p24;
	add.s64 	%rd84, %rd429, %rd83;
	add.s32 	%r72, %r288, 512;
	mul.wide.u32 	%rd85, %r72, 8;
	add.s64 	%rd86, %rd2, %rd85;
	ld.global.f64 	%fd16, [%rd86];
	setp.ge.f64 	%p25, %fd16, 0d0000000000000000;
	selp.u64 	%rd87, 1, 0, %p25;
	add.s64 	%rd88, %rd84, %rd87;
	add.s32 	%r73, %r288, 1024;
	mul.wide.u32 	%rd89, %r73, 8;
	add.s64 	%rd90, %rd2, %rd89;
	ld.global.f64 	%fd17, [%rd90];
	setp.ge.f64 	%p26, %fd17, 0d0000000000000000;
	selp.u64 	%rd91, 1, 0, %p26;
	add.s64 	%rd92, %rd88, %rd91;
	add.s32 	%r74, %r288, 1536;
	mul.wide.u32 	%rd93, %r74, 8;
	add.s64 	%rd94, %rd2, %rd93;
	ld.global.f64 	%fd18, [%rd94];
	setp.ge.f64 	%p27, %fd18, 0d0000000000000000;
	selp.u64 	%rd95, 1, 0, %p27;
	add.s64 	%rd96, %rd92, %rd95;
	add.s32 	%r75, %r288, 2048;
	mul.wide.u32 	%rd97, %r75, 8;
	add.s64 	%rd98, %rd2, %rd97;
	ld.global.f64 	%fd19, [%rd98];
	setp.ge.f64 	%p28, %fd19, 0d0000000000000000;
	selp.u64 	%rd99, 1, 0, %p28;
	add.s64 	%rd100, %rd96, %rd99;
	add.s32 	%r76, %r288, 2560;
	mul.wide.u32 	%rd101, %r76, 8;
	add.s64 	%rd102, %rd2, %rd101;
	ld.global.f64 	%fd20, [%rd102];
	setp.ge.f64 	%p29, %fd20, 0d0000000000000000;
	selp.u64 	%rd103, 1, 0, %p29;
	add.s64 	%rd104, %rd100, %rd103;
	add.s32 	%r77, %r288, 3072;
	mul.wide.u32 	%rd105, %r77, 8;
	add.s64 	%rd106, %rd2, %rd105;
	ld.global.f64 	%fd21, [%rd106];
	setp.ge.f64 	%p30, %fd21, 0d0000000000000000;
	selp.u64 	%rd107, 1, 0, %p30;
	add.s64 	%rd108, %rd104, %rd107;
	add.s32 	%r78, %r288, 3584;
	mul.wide.u32 	%rd109, %r78, 8;
	add.s64 	%rd110, %rd2, %rd109;
	ld.global.f64 	%fd22, [%rd110];
	setp.ge.f64 	%p31, %fd22, 0d0000000000000000;
	selp.u64 	%rd111, 1, 0, %p31;
	add.s64 	%rd112, %rd108, %rd111;
	add.s32 	%r79, %r288, 4096;
	mul.wide.u32 	%rd113, %r79, 8;
	add.s64 	%rd114, %rd2, %rd113;
	ld.global.f64 	%fd23, [%rd114];
	setp.ge.f64 	%p32, %fd23, 0d0000000000000000;
	selp.u64 	%rd115, 1, 0, %p32;
	add.s64 	%rd116, %rd112, %rd115;
	add.s32 	%r80, %r288, 4608;
	mul.wide.u32 	%rd117, %r80, 8;
	add.s64 	%rd118, %rd2, %rd117;
	ld.global.f64 	%fd24, [%rd118];
	setp.ge.f64 	%p33, %fd24, 0d0000000000000000;
	selp.u64 	%rd119, 1, 0, %p33;
	add.s64 	%rd120, %rd116, %rd119;
	add.s32 	%r81, %r288, 5120;
	mul.wide.u32 	%rd121, %r81, 8;
	add.s64 	%rd122, %rd2, %rd121;
	ld.global.f64 	%fd25, [%rd122];
	setp.ge.f64 	%p34, %fd25, 0d0000000000000000;
	selp.u64 	%rd123, 1, 0, %p34;
	add.s64 	%rd124, %rd120, %rd123;
	add.s32 	%r82, %r288, 5632;
	mul.wide.u32 	%rd125, %r82, 8;
	add.s64 	%rd126, %rd2, %rd125;
	ld.global.f64 	%fd26, [%rd126];
	setp.ge.f64 	%p35, %fd26, 0d0000000000000000;
	selp.u64 	%rd127, 1, 0, %p35;
	add.s64 	%rd128, %rd124, %rd127;
	add.s32 	%r83, %r288, 6144;
	mul.wide.u32 	%rd129, %r83, 8;
	add.s64 	%rd130, %rd2, %rd129;
	ld.global.f64 	%fd27, [%rd130];
	setp.ge.f64 	%p36, %fd27, 0d0000000000000000;
	selp.u64 	%rd131, 1, 0, %p36;
	add.s64 	%rd132, %rd128, %rd131;
	add.s32 	%r84, %r288, 6656;
	mul.wide.u32 	%rd133, %r84, 8;
	add.s64 	%rd134, %rd2, %rd133;
	ld.global.f64 	%fd28, [%rd134];
	setp.ge.f64 	%p37, %fd28, 0d0000000000000000;
	selp.u64 	%rd135, 1, 0, %p37;
	add.s64 	%rd136, %rd132, %rd135;
	add.s32 	%r85, %r288, 7168;
	mul.wide.u32 	%rd137, %r85, 8;
	add.s64 	%rd138, %rd2, %rd137;
	ld.global.f64 	%fd29, [%rd138];
	setp.ge.f64 	%p38, %fd29, 0d0000000000000000;
	selp.u64 	%rd139, 1, 0, %p38;
	add.s64 	%rd140, %rd136, %rd139;
	add.s32 	%r86, %r288, 7680;
	mul.wide.u32 	%rd141, %r86, 8;
	add.s64 	%rd142, %rd2, %rd141;
	ld.global.f64 	%fd30, [%rd142];
	setp.ge.f64 	%p39, %fd30, 0d0000000000000000;
	selp.u64 	%rd143, 1, 0, %p39;
	add.s64 	%rd429, %rd140, %rd143;
	add.s32 	%r289, %r289, 8192;
	add.s32 	%r288, %r288, 8192;
	add.s32 	%r287, %r287, 16;
	setp.ne.s32 	%p40, %r287, 0;
	@%p40 bra 	$L__BB14_35;
	add.s32 	%r291, %r289, -4096;
$L__BB14_37:
	setp.eq.s32 	%p41, %r27, 0;
	@%p41 bra 	$L__BB14_46;
	and.b32  	%r39, %r26, 7;
	setp.lt.u32 	%p42, %r27, 8;
	@%p42 bra 	$L__BB14_40;
	add.s32 	%r87, %r291, %r286;
	mul.wide.u32 	%rd145, %r87, 8;
	add.s64 	%rd146, %rd2, %rd145;
	ld.global.f64 	%fd31, [%rd146];
	setp.ge.f64 	%p43, %fd31, 0d0000000000000000;
	selp.u64 	%rd147, 1, 0, %p43;
	add.s64 	%rd148, %rd429, %rd147;
	add.s32 	%r88, %r87, 512;
	mul.wide.u32 	%rd149, %r88, 8;
	add.s64 	%rd150, %rd2, %rd149;
	ld.global.f64 	%fd32, [%rd150];
	setp.ge.f64 	%p44, %fd32, 0d0000000000000000;
	selp.u64 	%rd151, 1, 0, %p44;
	add.s64 	%rd152, %rd148, %rd151;
	add.s32 	%r89, %r87, 1024;
	mul.wide.u32 	%rd153, %r89, 8;
	add.s64 	%rd154, %rd2, %rd153;
	ld.global.f64 	%fd33, [%rd154];
	setp.ge.f64 	%p45, %fd33, 0d0000000000000000;
	selp.u64 	%rd155, 1, 0, %p45;
	add.s64 	%rd156, %rd152, %rd155;
	add.s32 	%r90, %r87, 1536;
	mul.wide.u32 	%rd157, %r90, 8;
	add.s64 	%rd158, %rd2, %rd157;
	ld.global.f64 	%fd34, [%rd158];
	setp.ge.f64 	%p46, %fd34, 0d0000000000000000;
	selp.u64 	%rd159, 1, 0, %p46;
	add.s64 	%rd160, %rd156, %rd159;
	add.s32 	%r91, %r87, 2048;
	mul.wide.u32 	%rd161, %r91, 8;
	add.s64 	%rd162, %rd2, %rd161;
	ld.global.f64 	%fd35, [%rd162];
	setp.ge.f64 	%p47, %fd35, 0d0000000000000000;
	selp.u64 	%rd163, 1, 0, %p47;
	add.s64 	%rd164, %rd160, %rd163;
	add.s32 	%r92, %r87, 2560;
	mul.wide.u32 	%rd165, %r92, 8;
	add.s64 	%rd166, %rd2, %rd165;
	ld.global.f64 	%fd36, [%rd166];
	setp.ge.f64 	%p48, %fd36, 0d0000000000000000;
	selp.u64 	%rd167, 1, 0, %p48;
	add.s64 	%rd168, %rd164, %rd167;
	add.s32 	%r93, %r87, 3072;
	mul.wide.u32 	%rd169, %r93, 8;
	add.s64 	%rd170, %rd2, %rd169;
	ld.global.f64 	%fd37, [%rd170];
	setp.ge.f64 	%p49, %fd37, 0d0000000000000000;
	selp.u64 	%rd171, 1, 0, %p49;
	add.s64 	%rd172, %rd168, %rd171;
	add.s32 	%r94, %r87, 3584;
	mul.wide.u32 	%rd173, %r94, 8;
	add.s64 	%rd174, %rd2, %rd173;
	ld.global.f64 	%fd38, [%rd174];
	setp.ge.f64 	%p50, %fd38, 0d0000000000000000;
	selp.u64 	%rd175, 1, 0, %p50;
	add.s64 	%rd429, %rd172, %rd175;
	add.s32 	%r291, %r291, 4096;
$L__BB14_40:
	setp.eq.s32 	%p51, %r39, 0;
	@%p51 bra 	$L__BB14_46;
	and.b32  	%r42, %r26, 3;
	setp.lt.u32 	%p52, %r39, 4;
	@%p52 bra 	$L__BB14_43;
	add.s32 	%r95, %r291, %r286;
	mul.wide.u32 	%rd177, %r95, 8;
	add.s64 	%rd178, %rd2, %rd177;
	ld.global.f64 	%fd39, [%rd178];
	setp.ge.f64 	%p53, %fd39, 0d0000000000000000;
	selp.u64 	%rd179, 1, 0, %p53;
	add.s64 	%rd180, %rd429, %rd179;
	add.s32 	%r96, %r95, 512;
	mul.wide.u32 	%rd181, %r96, 8;
	add.s64 	%rd182, %rd2, %rd181;
	ld.global.f64 	%fd40, [%rd182];
	setp.ge.f64 	%p54, %fd40, 0d0000000000000000;
	selp.u64 	%rd183, 1, 0, %p54;
	add.s64 	%rd184, %rd180, %rd183;
	add.s32 	%r97, %r95, 1024;
	mul.wide.u32 	%rd185, %r97, 8;
	add.s64 	%rd186, %rd2, %rd185;
	ld.global.f64 	%fd41, [%rd186];
	setp.ge.f64 	%p55, %fd41, 0d0000000000000000;
	selp.u64 	%rd187, 1, 0, %p55;
	add.s64 	%rd188, %rd184, %rd187;
	add.s32 	%r98, %r95, 1536;
	mul.wide.u32 	%rd189, %r98, 8;
	add.s64 	%rd190, %rd2, %rd189;
	ld.global.f64 	%fd42, [%rd190];
	setp.ge.f64 	%p56, %fd42, 0d0000000000000000;
	selp.u64 	%rd191, 1, 0, %p56;
	add.s64 	%rd429, %rd188, %rd191;
	add.s32 	%r291, %r291, 2048;
$L__BB14_43:
	setp.eq.s32 	%p57, %r42, 0;
	@%p57 bra 	$L__BB14_46;
	add.s32 	%r294, %r291, %r286;
	neg.s32 	%r293, %r42;
$L__BB14_45:
	.pragma "nounroll";
	mul.wide.u32 	%rd192, %r294, 8;
	add.s64 	%rd193, %rd2, %rd192;
	ld.global.f64 	%fd43, [%rd193];
	setp.ge.f64 	%p58, %fd43, 0d0000000000000000;
	selp.u64 	%rd194, 1, 0, %p58;
	add.s64 	%rd429, %rd429, %rd194;
	add.s32 	%r294, %r294, 512;
	add.s32 	%r293, %r293, 1;
	setp.ne.s32 	%p59, %r293, 0;
	@%p59 bra 	$L__BB14_45;
$L__BB14_46:
	// begin inline asm
	mov.u32 %r99, %laneid;
	// end inline asm
	mov.b64 	{%r101, %r106}, %rd429;
	mov.b32 	%r107, 1;
	mov.b32 	%r148, 31;
	mov.b32 	%r149, -1;
	// begin inline asm
	shfl.sync.down.b32 %r100, %r101, %r107, %r148, %r149;
	// end inline asm
	// begin inline asm
	shfl.sync.down.b32 %r105, %r106, %r107, %r148, %r149;
	// end inline asm
	mov.b64 	%rd195, {%r100, %r105};
	setp.gt.s32 	%p60, %r99, 30;
	selp.b64 	%rd196, 0, %rd195, %p60;
	add.s64 	%rd197, %rd196, %rd429;
	mov.b64 	{%r111, %r116}, %rd197;
	mov.b32 	%r117, 2;
	// begin inline asm
	shfl.sync.down.b32 %r110, %r111, %r117, %r148, %r149;
	// end inline asm
	// begin inline asm
	shfl.sync.down.b32 %r115, %r116, %r117, %r148, %r149;
	// end inline asm
	mov.b64 	%rd198, {%r110, %r115};
	setp.gt.s32 	%p61, %r99, 29;
	selp.b64 	%rd199, 0, %rd198, %p61;
	add.s64 	%rd200, %rd199, %rd197;
	mov.b64 	{%r121, %r126}, %rd200;
	mov.b32 	%r127, 4;
	// begin inline asm
	shfl.sync.down.b32 %r120, %r121, %r127, %r148, %r149;
	// end inline asm
	// begin inline asm
	shfl.sync.down.b32 %r125, %r126, %r127, %r148, %r149;
	// end inline asm
	mov.b64 	%rd201, {%r120, %r125};
	setp.gt.s32 	%p62, %r99, 27;
	selp.b64 	%rd202, 0, %rd201, %p62;
	add.s64 	%rd203, %rd202, %rd200;
	mov.b64 	{%r131, %r136}, %rd203;
	mov.b32 	%r137, 8;
	// begin inline asm
	shfl.sync.down.b32 %r130, %r131, %r137, %r148, %r149;
	// end inline asm
	// begin inline asm
	shfl.sync.down.b32 %r135, %r136, %r137, %r148, %r149;
	// end inline asm
	mov.b64 	%rd204, {%r130, %r135};
	setp.gt.s32 	%p63, %r99, 23;
	selp.b64 	%rd205, 0, %rd204, %p63;
	add.s64 	%rd206, %rd205, %rd203;
	mov.b64 	{%r141, %r146}, %rd206;
	mov.b32 	%r147, 16;
	// begin inline asm
	shfl.sync.down.b32 %r140, %r141, %r147, %r148, %r149;
	// end inline asm
	// begin inline asm
	shfl.sync.down.b32 %r145, %r146, %r147, %r148, %r149;
	// end inline asm
	mov.b64 	%rd207, {%r140, %r145};
	setp.gt.s32 	%p64, %r99, 15;
	selp.b64 	%rd208, 0, %rd207, %p64;
	add.s64 	%rd430, %rd208, %rd206;
	setp.ne.s32 	%p65, %r99, 0;
	@%p65 bra 	$L__BB14_48;
	shr.u32 	%r150, %r21, 2;
	and.b32  	%r151, %r150, 248;
	mov.u32 	%r152, _ZZN3cub18CUB_300001_SM_10006detail6reduce28DeviceReduceSingleTileKernelINS2_10policy_hubIljN4cuda3std3__44plusIlEEE10Policy1000EN6thrust24THRUST_300001_SM_1000_NS18transform_iteratorI14maior_que_zeroNSD_6detail15normal_iteratorINSD_10device_ptrIdEEEEllEEPljS9_llNS7_10__identityEEEvT0_T1_T2_T3_T4_T6_E12temp_storage;
	add.s32 	%r153, %r152, %r151;
	st.shared.u64 	[%r153+16], %rd430;
$L__BB14_48:
	bar.sync 	0;
	setp.ne.s32 	%p66, %r21, 0;
	@%p66 bra 	$L__BB14_50;
	ld.shared.u64 	%rd209, [_ZZN3cub18CUB_300001_SM_10006detail6reduce28DeviceReduceSingleTileKernelINS2_10policy_hubIljN4cuda3std3__44plusIlEEE10Policy1000EN6thrust24THRUST_300001_SM_1000_NS18transform_iteratorI14maior_que_zeroNSD_6detail15normal_iteratorINSD_10device_ptrIdEEEEllEEPljS9_llNS7_10__identityEEEvT0_T1_T2_T3_T4_T6_E12temp_storage+24];
	add.s64 	%rd210, %rd209, %rd430;
	ld.shared.u64 	%rd211, [_ZZN3cub18CUB_300001_SM_10006detail6reduce28DeviceReduceSingleTileKernelINS2_10policy_hubIljN4cuda3std3__44plusIlEEE10Policy1000EN6thrust24THRUST_300001_SM_1000_NS18transform_iteratorI14maior_que_zeroNSD_6detail15normal_iteratorINSD_10device_ptrIdEEEEllEEPljS9_llNS7_10__identityEEEvT0_T1_T2_T3_T4_T6_E12temp_storage+32];
	add.s64 	%rd212, %rd210, %rd211;
	ld.shared.u64 	%rd213, [_ZZN3cub18CUB_300001_SM_10006detail6reduce28DeviceReduceSingleTileKernelINS2_10policy_hubIljN4cuda3std3__44plusIlEEE10Policy1000EN6thrust24THRUST_300001_SM_1000_NS18transform_iteratorI14maior_que_zeroNSD_6detail15normal_iteratorINSD_10device_ptrIdEEEEllEEPljS9_llNS7_10__identityEEEvT0_T1_T2_T3_T4_T6_E12temp_storage+40];
	add.s64 	%rd214, %rd212, %rd213;
	ld.shared.u64 	%rd215, [_ZZN3cub18CUB_300001_SM_10006detail6reduce28DeviceReduceSingleTileKernelINS2_10policy_hubIljN4cuda3std3__44plusIlEEE10Policy1000EN6thrust24THRUST_300001_SM_1000_NS18transform_iteratorI14maior_que_zeroNSD_6detail15normal_iteratorINSD_10device_ptrIdEEEEllEEPljS9_llNS7_10__identityEEEvT0_T1_T2_T3_T4_T6_E12temp_storage+48];
	add.s64 	%rd216, %rd214, %rd215;
	ld.shared.u64 	%rd217, [_ZZN3cub18CUB_300001_SM_10006detail6reduce28DeviceReduceSingleTileKernelINS2_10policy_hubIljN4cuda3std3__44plusIlEEE10Policy1000EN6thrust24THRUST_300001_SM_1000_NS18transform_iteratorI14maior_que_zeroNSD_6detail15normal_iteratorINSD_10device_ptrIdEEEEllEEPljS9_llNS7_10__identityEEEvT0_T1_T2_T3_T4_T6_E12temp_storage+56];
	add.s64 	%rd218, %rd216, %rd217;
	ld.shared.u64 	%rd219, [_ZZN3cub18CUB_300001_SM_10006detail6reduce28DeviceReduceSingleTileKernelINS2_10policy_hubIljN4cuda3std3__44plusIlEEE10Policy1000EN6thrust24THRUST_300001_SM_1000_NS18transform_iteratorI14maior_que_zeroNSD_6detail15normal_iteratorINSD_10device_ptrIdEEEEllEEPljS9_llNS7_10__identityEEEvT0_T1_T2_T3_T4_T6_E12temp_storage+64];
	add.s64 	%rd220, %rd218, %rd219;
	ld.shared.u64 	%rd221, [_ZZN3cub18CUB_300001_SM_10006detail6reduce28DeviceReduceSingleTileKernelINS2_10policy_hubIljN4cuda3std3__44plusIlEEE10Policy1000EN6thrust24THRUST_300001_SM_1000_NS18transform_iteratorI14maior_que_zeroNSD_6detail15normal_iteratorINSD_10device_ptrIdEEEEllEEPljS9_llNS7_10__identityEEEvT0_T1_T2_T3_T4_T6_E12temp_storage+72];
	add.s64 	%rd222, %rd220, %rd221;
	ld.shared.u64 	%rd223, [_ZZN3cub18CUB_300001_SM_10006detail6reduce28DeviceReduceSingleTileKernelINS2_10policy_hubIljN4cuda3std3__44plusIlEEE10Policy1000EN6thrust24THRUST_300001_SM_1000_NS18transform_iteratorI14maior_que_zeroNSD_6detail15normal_iteratorINSD_10device_ptrIdEEEEllEEPljS9_llNS7_10__identityEEEvT0_T1_T2_T3_T4_T6_E12temp_storage+80];
	add.s64 	%rd224, %rd222, %rd223;
	ld.shared.u64 	%rd225, [_ZZN3cub18CUB_300001_SM_10006detail6reduce28DeviceReduceSingleTileKernelINS2_10policy_hubIljN4cuda3std3__44plusIlEEE10Policy1000EN6thrust24THRUST_300001_SM_1000_NS18transform_iteratorI14maior_que_zeroNSD_6detail15normal_iteratorINSD_10device_ptrIdEEEEllEEPljS9_llNS7_10__identityEEEvT0_T1_T2_T3_T4_T6_E12temp_storage+88];
	add.s64 	%rd226, %rd224, %rd225;
	ld.shared.u64 	%rd227, [_ZZN3cub18CUB_300001_SM_10006detail6reduce28DeviceReduceSingleTileKernelINS2_10policy_hubIljN4cuda3std3__44plusIlEEE10Policy1000EN6thrust24THRUST_300001_SM_1000_NS18transform_iteratorI14maior_que_zeroNSD_6detail15normal_iteratorINSD_10device_ptrIdEEEEllEEPljS9_llNS7_10__identityEEEvT0_T1_T2_T3_T4_T6_E12temp_storage+96];
	add.s64 	%rd228, %rd226, %rd227;
	ld.shared.u64 	%rd229, [_ZZN3cub18CUB_300001_SM_10006detail6reduce28DeviceReduceSingleTileKernelINS2_10policy_hubIljN4cuda3std3__44plusIlEEE10Policy1000EN6thrust24THRUST_300001_SM_1000_NS18transform_iteratorI14maior_que_zeroNSD_6detail15normal_iteratorINSD_10device_ptrIdEEEEllEEPljS9_llNS7_10__identityEEEvT0_T1_T2_T3_T4_T6_E12temp_storage+104];
	add.s64 	%rd230, %rd228, %rd229;
	ld.shared.u64 	%rd231, [_ZZN3cub18CUB_300001_SM_10006detail6reduce28DeviceReduceSingleTileKernelINS2_10policy_hubIljN4cuda3std3__44plusIlEEE10Policy1000EN6thrust24THRUST_300001_SM_1000_NS18transform_iteratorI14maior_que_zeroNSD_6detail15normal_iteratorINSD_10device_ptrIdEEEEllEEPljS9_llNS7_10__identityEEEvT0_T1_T2_T3_T4_T6_E12temp_storage+112];
	add.s64 	%rd232, %rd230, %rd231;
	ld.shared.u64 	%rd233, [_ZZN3cub18CUB_300001_SM_10006detail6reduce28DeviceReduceSingleTileKernelINS2_10policy_hubIljN4cuda3std3__44plusIlEEE10Policy1000EN6thrust24THRUST_300001_SM_1000_NS18transform_iteratorI14maior_que_zeroNSD_6detail15normal_iteratorINSD_10device_ptrIdEEEEllEEPljS9_llNS7_10__identityEEEvT0_T1_T2_T3_T4_T6_E12temp_storage+120];
	add.s64 	%rd234, %rd232, %rd233;
	ld.shared.u64 	%rd235, [_ZZN3cub18CUB_300001_SM_10006detail6reduce28DeviceReduceSingleTileKernelINS2_10policy_hubIljN4cuda3std3__44plusIlEEE10Policy1000EN6thrust24THRUST_300001_SM_1000_NS18transform_iteratorI14maior_que_zeroNSD_6detail15normal_iteratorINSD_10device_ptrIdEEEEllEEPljS9_llNS7_10__identityEEEvT0_T1_T2_T3_T4_T6_E12temp_storage+128];
	add.s64 	%rd236, %rd234, %rd235;
	ld.shared.u64 	%rd237, [_ZZN3cub18CUB_300001_SM_10006detail6reduce28DeviceReduceSingleTileKernelINS2_10policy_hubIljN4cuda3std3__44plusIlEEE10Policy1000EN6thrust24THRUST_300001_SM_1000_NS18transform_iteratorI14maior_que_zeroNSD_6detail15normal_iteratorINSD_10device_ptrIdEEEEllEEPljS9_llNS7_10__identityEEEvT0_T1_T2_T3_T4_T6_E12temp_storage+136];
	add.s64 	%rd430, %rd236, %rd237;
$L__BB14_50:
	mov.u32 	%r276, %tid.x;
	setp.ne.s32 	%p138, %r276, 0;
	@%p138 bra 	$L__BB14_52;
	add.s64 	%rd406, %rd430, %rd50;
	st.global.u64 	[%rd1], %rd406;
$L__BB14_52:
	ret;

}
	// .globl	_ZN3cub18CUB_300001_SM_10006detail6reduce18DeviceReduceKernelINS2_10policy_hubIljN4cuda3std3__44plusIlEEE10Policy1000EN6thrust24THRUST_300001_SM_1000_NS18transform_iteratorI14maior_que_zeroNSD_6detail15normal_iteratorINSD_10device_ptrIdEEEEllEEjS9_lNS7_10__identityEEEvT0_PT3_T1_NS0_13GridEvenShareISQ_EET2_T4_
.visible .entry _ZN3cub18CUB_300001_SM_10006detail6reduce18DeviceReduceKernelINS2_10policy_hubIljN4cuda3std3__44plusIlEEE10Policy1000EN6thrust24THRUST_300001_SM_1000_NS18transform_iteratorI14maior_que_zeroNSD_6detail15normal_iteratorINSD_10device_ptrIdEEEEllEEjS9_lNS7_10__identityEEEvT0_PT3_T1_NS0_13GridEvenShareISQ_EET2_T4_(
	.param .align 8 .b8 _ZN3cub18CUB_300001_SM_10006detail6reduce18DeviceReduceKernelINS2_10policy_hubIljN4cuda3std3__44plusIlEEE10Policy1000EN6thrust24THRUST_300001_SM_1000_NS18transform_iteratorI14maior_que_zeroNSD_6detail15normal_iteratorINSD_10device_ptrIdEEEEllEEjS9_lNS7_10__identityEEEvT0_PT3_T1_NS0_13GridEvenShareISQ_EET2_T4__param_0[16],
	.param .u64 .ptr .align 1 _ZN3cub18CUB_300001_SM_10006detail6reduce18DeviceReduceKernelINS2_10policy_hubIljN4cuda3std3__44plusIlEEE10Policy1000EN6thrust24THRUST_300001_SM_1000_NS18transform_iteratorI14maior_que_zeroNSD_6detail15normal_iteratorINSD_10device_ptrIdEEEEllEEjS9_lNS7_10__identityEEEvT0_PT3_T1_NS0_13GridEvenShareISQ_EET2_T4__param_1,
	.param .u32 _ZN3cub18CUB_300001_SM_10006detail6reduce18DeviceReduceKernelINS2_10policy_hubIljN4cuda3std3__44plusIlEEE10Policy1000EN6thrust24THRUST_300001_SM_1000_NS18transform_iteratorI14maior_que_zeroNSD_6detail15normal_iteratorINSD_10device_ptrIdEEEEllEEjS9_lNS7_10__identityEEEvT0_PT3_T1_NS0_13GridEvenShareISQ_EET2_T4__param_2,
	.param .align 4 .b8 _ZN3cub18CUB_300001_SM_10006detail6reduce18DeviceReduceKernelINS2_10policy_hubIljN4cuda3std3__44plusIlEEE10Policy1000EN6thrust24THRUST_300001_SM_1000_NS18transform_iteratorI14maior_que_zeroNSD_6detail15normal_iteratorINSD_10device_ptrIdEEEEllEEjS9_lNS7_10__identityEEEvT0_PT3_T1_NS0_13GridEvenShareISQ_EET2_T4__param_3[40],
	.param .align 1 .b8 _ZN3cub18CUB_300001_SM_10006detail6reduce18DeviceReduceKernelINS2_10policy_hubIljN4cuda3std3__44plusIlEEE10Policy1000EN6thrust24THRUST_300001_SM_1000_NS18transform_iteratorI14maior_que_zeroNSD_6detail15normal_iteratorINSD_10device_ptrIdEEEEllEEjS9_lNS7_10__identityEEEvT0_PT3_T1_NS0_13GridEvenShareISQ_EET2_T4__param_4[1],
	.param .align 1 .b8 _ZN3cub18CUB_300001_SM_10006detail6reduce18DeviceReduceKernelINS2_10policy_hubIljN4cuda3std3__44plusIlEEE10Policy1000EN6thrust24THRUST_300001_SM_1000_NS18transform_iteratorI14maior_que_zeroNSD_6detail15normal_iteratorINSD_10device_ptrIdEEEEllEEjS9_lNS7_10__identityEEEvT0_PT3_T1_NS0_13GridEvenShareISQ_EET2_T4__param_5[1]
)
.maxntid 512
{
	.reg .pred 	%p<138>;
	.reg .b16 	%rs<4>;
	.reg .b32 	%r<350>;
	.reg .b64 	%rd<476>;
	.reg .b64 	%fd<74>;
	// demoted variable
	.shared .align 8 .b8 _ZZN3cub18CUB_300001_SM_10006detail6reduce18DeviceReduceKernelINS2_10policy_hubIljN4cuda3std3__44plusIlEEE10Policy1000EN6thrust24THRUST_300001_SM_1000_NS18transform_iteratorI14maior_que_zeroNSD_6detail15normal_iteratorINSD_10device_ptrIdEEEEllEEjS9_lNS7_10__identityEEEvT0_PT3_T1_NS0_13GridEvenShareISQ_EET2_T4_E12temp_storage[152];
	ld.param.u32 	%r1, [_ZN3cub18CUB_300001_SM_10006detail6reduce18DeviceReduceKernelINS2_10policy_hubIljN4cuda3std3__44plusIlEEE10Policy1000EN6thrust24THRUST_300001_SM_1000_NS18transform_iteratorI14maior_que_zeroNSD_6detail15normal_iteratorINSD_10device_ptrIdEEEEllEEjS9_lNS7_10__identityEEEvT0_PT3_T1_NS0_13GridEvenShareISQ_EET2_T4__param_3+20];
	ld.param.u32 	%r2, [_ZN3cub18CUB_300001_SM_10006detail6reduce18DeviceReduceKernelINS2_10policy_hubIljN4cuda3std3__44plusIlEEE10Policy1000EN6thrust24THRUST_300001_SM_1000_NS18transform_iteratorI14maior_que_zeroNSD_6detail15normal_iteratorINSD_10device_ptrIdEEEEllEEjS9_lNS7_10__identityEEEvT0_PT3_T1_NS0_13GridEvenShareISQ_EET2_T4__param_3+24];
	ld.param.u64 	%rd41, [_ZN3cub18CUB_300001_SM_10006detail6reduce18DeviceReduceKernelINS2_10policy_hubIljN4cuda3std3__44plusIlEEE10Policy1000EN6thrust24THRUST_300001_SM_1000_NS18transform_iteratorI14maior_que_zeroNSD_6detail15normal_iteratorINSD_10device_ptrIdEEEEllEEjS9_lNS7_10__identityEEEvT0_PT3_T1_NS0_13GridEvenShareISQ_EET2_T4__param_0];
	cvta.to.global.u64 	%rd1, %rd41;
	mov.u32 	%r3, %ctaid.x;
	mul.lo.s32 	%r4, %r2, 3584;
	mul.lo.s32 	%r341, %r3, 3584;
	sub.s32 	%r6, %r1, %r341;
	setp.gt.u32 	%p1, %r6, 3583;
	@%p1 bra 	$L__BB15_26;
	mov.u32 	%r7, %tid.x;
	setp.ge.u32 	%p66, %r7, %r6;
	mov.b64 	%rd464, 0;
	mov.u32 	%r332, %r7;
	@%p66 bra 	$L__BB15_3;
	add.s32 	%r176, %r341, %r7;
	mul.wide.u32 	%rd233, %r176, 8;
	add.s64 	%rd234, %rd1, %rd233;
	ld.global.f64 	%fd44, [%rd234];
	setp.ge.f64 	%p67, %fd44, 0d0000000000000000;
	selp.u64 	%rd464, 1, 0, %p67;
	add.s32 	%r332, %r7, 512;
$L__BB15_3:
	setp.ge.u32 	%p68, %r332, %r6;
	@%p68 bra 	$L__BB15_17;
	not.b32 	%r177, %r332;
	add.s32 	%r178, %r1, %r177;
	sub.s32 	%r179, %r178, %r341;
	shr.u32 	%r180, %r179, 9;
	add.s32 	%r10, %r180, 1;
	and.b32  	%r11, %r10, 15;
	setp.lt.u32 	%p69, %r179, 7680;
	@%p69 bra 	$L__BB15_8;
	or.b32  	%r331, %r332, 4096;
	add.s32 	%r330, %r332, %r341;
	and.b32  	%r181, %r10, 16777200;
	neg.s32 	%r329, %r181;
$L__BB15_6:
	.pragma "nounroll";
	mul.wide.u32 	%rd236, %r330, 8;
	add.s64 	%rd237, %rd1, %rd236;
	ld.global.f64 	%fd45, [%rd237];
	setp.ge.f64 	%p70, %fd45, 0d0000000000000000;
	selp.u64 	%rd238, 1, 0, %p70;
	add.s64 	%rd239, %rd464, %rd238;
	add.s32 	%r182, %r330, 512;
	mul.wide.u32 	%rd240, %r182, 8;
	add.s64 	%rd241, %rd1, %rd240;
	ld.global.f64 	%fd46, [%rd241];
	setp.ge.f64 	%p71, %fd46, 0d0000000000000000;
	selp.u64 	%rd242, 1, 0, %p71;
	add.s64 	%rd243, %rd239, %rd242;
	add.s32 	%r183, %r330, 1024;
	mul.wide.u32 	%rd244, %r183, 8;
	add.s64 	%rd245, %rd1, %rd244;
	ld.global.f64 	%fd47, [%rd245];
	setp.ge.f64 	%p72, %fd47, 0d0000000000000000;
	selp.u64 	%rd246, 1, 0, %p72;
	add.s64 	%rd247, %rd243, %rd246;
	add.s32 	%r184, %r330, 1536;
	mul.wide.u32 	%rd248, %r184, 8;
	add.s64 	%rd249, %rd1, %rd248;
	ld.global.f64 	%fd48, [%rd249];
	setp.ge.f64 	%p73, %fd48, 0d0000000000000000;
	selp.u64 	%rd250, 1, 0, %p73;
	add.s64 	%rd251, %rd247, %rd250;
	add.s32 	%r185, %r330, 2048;
	mul.wide.u32 	%rd252, %r185, 8;
	add.s64 	%rd253, %rd1, %rd252;
	ld.global.f64 	%fd49, [%rd253];
	setp.ge.f64 	%p74, %fd49, 0d0000000000000000;
	selp.u64 	%rd254, 1, 0, %p74;
	add.s64 	%rd255, %rd251, %rd254;
	add.s32 	%r186, %r330, 2560;
	mul.wide.u32 	%rd256, %r186, 8;
	add.s64 	%rd257, %rd1, %rd256;
	ld.global.f64 	%fd50, [%rd257];
	setp.ge.f64 	%p75, %fd50, 0d0000000000000000;
	selp.u64 	%rd258, 1, 0, %p75;
	add.s64 	%rd259, %rd255, %rd258;
	add.s32 	%r187, %r330, 3072;
	mul.wide.u32 	%rd260, %r187, 8;
	add.s64 	%rd261, %rd1, %rd260;
	ld.global.f64 	%fd51, [%rd261];
	setp.ge.f64 	%p76, %fd51, 0d0000000000000000;
	selp.u64 	%rd262, 1, 0, %p76;
	add.s64 	%rd263, %rd259, %rd262;
	add.s32 	%r188, %r330, 3584;
	mul.wide.u32 	%rd264, %r188, 8;
	add.s64 	%rd265, %rd1, %rd264;
	ld.global.f64 	%fd52, [%rd265];
	setp.ge.f64 	%p77, %fd52, 0d0000000000000000;
	selp.u64 	%rd266, 1, 0, %p77;
	add.s64 	%rd267, %rd263, %rd266;
	add.s32 	%r189, %r330, 4096;
	mul.wide.u32 	%rd268, %r189, 8;
	add.s64 	%rd269, %rd1, %rd268;
	ld.global.f64 	%fd53, [%rd269];
	setp.ge.f64 	%p78, %fd53, 0d0000000000000000;
	selp.u64 	%rd270, 1, 0, %p78;
	add.s64 	%rd271, %rd267, %rd270;
	add.s32 	%r190, %r330, 4608;
	mul.wide.u32 	%rd272, %r190, 8;
	add.s64 	%rd273, %rd1, %rd272;
	ld.global.f64 	%fd54, [%rd273];
	setp.ge.f64 	%p79, %fd54, 0d0000000000000000;
	selp.u64 	%rd274, 1, 0, %p79;
	add.s64 	%rd275, %rd271, %rd274;
	add.s32 	%r191, %r330, 5120;
	mul.wide.u32 	%rd276, %r191, 8;
	add.s64 	%rd277, %rd1, %rd276;
	ld.global.f64 	%fd55, [%rd277];
	setp.ge.f64 	%p80, %fd55, 0d0000000000000000;
	selp.u64 	%rd278, 1, 0, %p80;
	add.s64 	%rd279, %rd275, %rd278;
	add.s32 	%r192, %r330, 5632;
	mul.wide.u32 	%rd280, %r192, 8;
	add.s64 	%rd281, %rd1, %rd280;
	ld.global.f64 	%fd56, [%rd281];
	setp.ge.f64 	%p81, %fd56, 0d0000000000000000;
	selp.u64 	%rd282, 1, 0, %p81;
	add.s64 	%rd283, %rd279, %rd282;
	add.s32 	%r193, %r330, 6144;
	mul.wide.u32 	%rd284, %r193, 8;
	add.s64 	%rd285, %rd1, %rd284;
	ld.global.f64 	%fd57, [%rd285];
	setp.ge.f64 	%p82, %fd57, 0d0000000000000000;
	selp.u64 	%rd286, 1, 0, %p82;
	add.s64 	%rd287, %rd283, %rd286;
	add.s32 	%r194, %r330, 6656;
	mul.wide.u32 	%rd288, %r194, 8;
	add.s64 	%rd289, %rd1, %rd288;
	ld.global.f64 	%fd58, [%rd289];
	setp.ge.f64 	%p83, %fd58, 0d0000000000000000;
	selp.u64 	%rd290, 1, 0, %p83;
	add.s64 	%rd291, %rd287, %rd290;
	add.s32 	%r195, %r330, 7168;
	mul.wide.u32 	%rd292, %r195, 8;
	add.s64 	%rd293, %rd1, %rd292;
	ld.global.f64 	%fd59, [%rd293];
	setp.ge.f64 	%p84, %fd59, 0d0000000000000000;
	selp.u64 	%rd294, 1, 0, %p84;
	add.s64 	%rd295, %rd291, %rd294;
	add.s32 	%r196, %r330, 7680;
	mul.wide.u32 	%rd296, %r196, 8;
	add.s64 	%rd297, %rd1, %rd296;
	ld.global.f64 	%fd60, [%rd297];
	setp.ge.f64 	%p85, %fd60, 0d0000000000000000;
	selp.u64 	%rd298, 1, 0, %p85;
	add.s64 	%rd464, %rd295, %rd298;
	add.s32 	%r331, %r331, 8192;
	add.s32 	%r330, %r330, 8192;
	add.s32 	%r329, %r329, 16;
	setp.ne.s32 	%p86, %r329, 0;
	@%p86 bra 	$L__BB15_6;
	add.s32 	%r332, %r331, -4096;
$L__BB15_8:
	setp.eq.s32 	%p87, %r11, 0;
	@%p87 bra 	$L__BB15_17;
	and.b32  	%r23, %r10, 7;
	setp.lt.u32 	%p88, %r11, 8;
	@%p88 bra 	$L__BB15_11;
	add.s32 	%r197, %r332, %r341;
	mul.wide.u32 	%rd300, %r197, 8;
	add.s64 	%rd301, %rd1, %rd300;
	ld.global.f64 	%fd61, [%rd301];
	setp.ge.f64 	%p89, %fd61, 0d0000000000000000;
	selp.u64 	%rd302, 1, 0, %p89;
	add.s64 	%rd303, %rd464, %rd302;
	add.s32 	%r198, %r197, 512;
	mul.wide.u32 	%rd304, %r198, 8;
	add.s64 	%rd305, %rd1, %rd304;
	ld.global.f64 	%fd62, [%rd305];
	setp.ge.f64 	%p90, %fd62, 0d0000000000000000;
	selp.u64 	%rd306, 1, 0, %p90;
	add.s64 	%rd307, %rd303, %rd306;
	add.s32 	%r199, %r197, 1024;
	mul.wide.u32 	%rd308, %r199, 8;
	add.s64 	%rd309, %rd1, %rd308;
	ld.global.f64 	%fd63, [%rd309];
	setp.ge.f64 	%p91, %fd63, 0d0000000000000000;
	selp.u64 	%rd310, 1, 0, %p91;
	add.s64 	%rd311, %rd307, %rd310;
	add.s32 	%r200, %r197, 1536;
	mul.wide.u32 	%rd312, %r200, 8;
	add.s64 	%rd313, %rd1, %rd312;
	ld.global.f64 	%fd64, [%rd313];
	setp.ge.f64 	%p92, %fd64, 0d0000000000000000;
	selp.u64 	%rd314, 1, 0, %p92;
	add.s64 	%rd315, %rd311, %rd314;
	add.s32 	%r201, %r197, 2048;
	mul.wide.u32 	%rd316, %r201, 8;
	add.s64 	%rd317, %rd1, %rd316;
	ld.global.f64 	%fd65, [%rd317];
	setp.ge.f64 	%p93, %fd65, 0d0000000000000000;
	selp.u64 	%rd318, 1, 0, %p93;
	add.s64 	%rd319, %rd315, %rd318;
	add.s32 	%r202, %r197, 2560;
	mul.wide.u32 	%rd320, %r202, 8;
	add.s64 	%rd321, %rd1, %rd320;
	ld.global.f64 	%fd66, [%rd321];
	setp.ge.f64 	%p94, %fd66, 0d0000000000000000;
	selp.u64 	%rd322, 1, 0, %p94;
	add.s64 	%rd323, %rd319, %rd322;
	add.s32 	%r203, %r197, 3072;
	mul.wide.u32 	%rd324, %r203, 8;
	add.s64 	%rd325, %rd1, %rd324;
	ld.global.f64 	%fd67, [%rd325];
	setp.ge.f64 	%p95, %fd67, 0d0000000000000000;
	selp.u64 	%rd326, 1, 0, %p95;
	add.s64 	%rd327, %rd323, %rd326;
	add.s32 	%r204, %r197, 3584;
	mul.wide.u32 	%rd328, %r204, 8;
	add.s64 	%rd329, %rd1, %rd328;
	ld.global.f64 	%fd68, [%rd329];
	setp.ge.f64 	%p96, %fd68, 0d0000000000000000;
	selp.u64 	%rd330, 1, 0, %p96;
	add.s64 	%rd464, %rd327, %rd330;
	add.s32 	%r332, %r332, 4096;
$L__BB15_11:
	setp.eq.s32 	%p97, %r23, 0;
	@%p97 bra 	$L__BB15_17;
	and.b32  	%r26, %r10, 3;
	setp.lt.u32 	%p98, %r23, 4;
	@%p98 bra 	$L__BB15_14;
	add.s32 	%r205, %r332, %r341;
	mul.wide.u32 	%rd332, %r205, 8;
	add.s64 	%rd333, %rd1, %rd332;
	ld.global.f64 	%fd69, [%rd333];
	setp.ge.f64 	%p99, %fd69, 0d0000000000000000;
	selp.u64 	%rd334, 1, 0, %p99;
	add.s64 	%rd335, %rd464, %rd334;
	add.s32 	%r206, %r205, 512;
	mul.wide.u32 	%rd336, %r206, 8;
	add.s64 	%rd337, %rd1, %rd336;
	ld.global.f64 	%fd70, [%rd337];
	setp.ge.f64 	%p100, %fd70, 0d0000000000000000;
	selp.u64 	%rd338, 1, 0, %p100;
	add.s64 	%rd339, %rd335, %rd338;
	add.s32 	%r207, %r205, 1024;
	mul.wide.u32 	%rd340, %r207, 8;
	add.s64 	%rd341, %rd1, %rd340;
	ld.global.f64 	%fd71, [%rd341];
	setp.ge.f64 	%p101, %fd71, 0d0000000000000000;
	selp.u64 	%rd342, 1, 0, %p101;
	add.s64 	%rd343, %rd339, %rd342;
	add.s32 	%r208, %r205, 1536;
	mul.wide.u32 	%rd344, %r208, 8;
	add.s64 	%rd345, %rd1, %rd344;
	ld.global.f64 	%fd72, [%rd345];
	setp.ge.f64 	%p102, %fd72, 0d0000000000000000;
	selp.u64 	%rd346, 1, 0, %p102;
	add.s64 	%rd464, %rd343, %rd346;
	add.s32 	%r332, %r332, 2048;
$L__BB15_14:
	setp.eq.s32 	%p103, %r26, 0;
	@%p103 bra 	$L__BB15_17;
	add.s32 	%r336, %r332, %r341;
	neg.s32 	%r335, %r26;
$L__BB15_16:
	.pragma "nounroll";
	mul.wide.u32 	%rd347, %r336, 8;
	add.s64 	%rd348, %rd1, %rd347;
	ld.global.f64 	%fd73, [%rd348];
	setp.ge.f64 	%p104, %fd73, 0d0000000000000000;
	selp.u64 	%rd349, 1, 0, %p104;
	add.s64 	%rd464, %rd464, %rd349;
	add.s32 	%r336, %r336, 512;
	add.s32 	%r335, %r335, 1;
	setp.ne.s32 	%p105, %r335, 0;
	@%p105 bra 	$L__BB15_16;
$L__BB15_17:
	setp.lt.u32 	%p106, %r6, 512;
	@%p106 bra 	$L__BB15_22;
	// begin inline asm
	mov.u32 %r272, %laneid;
	// end inline asm
	mov.b64 	{%r274, %r279}, %rd464;
	mov.b32 	%r280, 1;
	mov.b32 	%r321, 31;
	mov.b32 	%r322, -1;
	// begin inline asm
	shfl.sync.down.b32 %r273, %r274, %r280, %r321, %r322;
	// end inline asm
	// begin inline asm
	shfl.sync.down.b32 %r278, %r279, %r280, %r321, %r322;
	// end inline asm
	mov.b64 	%rd408, {%r273, %r278};
	setp.gt.s32 	%p130, %r272, 30;
	selp.b64 	%rd409, 0, %rd408, %p130;
	add.s64 	%rd410, %rd409, %rd464;
	mov.b64 	{%r284, %r289}, %rd410;
	mov.b32 	%r290, 2;
	// begin inline asm
	shfl.sync.down.b32 %r283, %r284, %r290, %r321, %r322;
	// end inline asm
	// begin inline asm
	shfl.sync.down.b32 %r288, %r289, %r290, %r321, %r322;
	// end inline asm
	mov.b64 	%rd411, {%r283, %r288};
	setp.gt.s32 	%p131, %r272, 29;
	selp.b64 	%rd412, 0, %rd411, %p131;
	add.s64 	%rd413, %rd412, %rd410;
	mov.b64 	{%r294, %r299}, %rd413;
	mov.b32 	%r300, 4;
	// begin inline asm
	shfl.sync.down.b32 %r293, %r294, %r300, %r321, %r322;
	// end inline asm
	// begin inline asm
	shfl.sync.down.b32 %r298, %r299, %r300, %r321, %r322;
	// end inline asm
	mov.b64 	%rd414, {%r293, %r298};
	setp.gt.s32 	%p132, %r272, 27;
	selp.b64 	%rd415, 0, %rd414, %p132;
	add.s64 	%rd416, %rd415, %rd413;
	mov.b64 	{%r304, %r309}, %rd416;
	mov.b32 	%r310, 8;
	// begin inline asm
	shfl.sync.down.b32 %r303, %r304, %r310, %r321, %r322;
	// end inline asm
	// begin inline asm
	shfl.sync.down.b32 %r308, %r309, %r310, %r321, %r322;
	// end inline asm
	mov.b64 	%rd417, {%r303, %r308};
	setp.gt.s32 	%p133, %r272, 23;
	selp.b64 	%rd418, 0, %rd417, %p133;
	add.s64 	%rd419, %rd418, %rd416;
	mov.b64 	{%r314, %r319}, %rd419;
	mov.b32 	%r320, 16;
	// begin inline asm
	shfl.sync.down.b32 %r313, %r314, %r320, %r321, %r322;
	// end inline asm
	// begin inline asm
	shfl.sync.down.b32 %r318, %r319, %r320, %r321, %r322;
	// end inline asm
	mov.b64 	%rd420, {%r313, %r318};
	setp.gt.s32 	%p134, %r272, 15;
	selp.b64 	%rd421, 0, %rd420, %p134;
	add.s64 	%rd475, %rd421, %rd419;
	setp.ne.s32 	%p135, %r272, 0;
	@%p135 bra 	$L__BB15_20;
	shr.u32 	%r323, %r7, 2;
	and.b32  	%r324, %r323, 248;
	mov.u32 	%r325, _ZZN3cub18CUB_300001_SM_10006detail6reduce18DeviceReduceKernelINS2_10policy_hubIljN4cuda3std3__44plusIlEEE10Policy1000EN6thrust24THRUST_300001_SM_1000_NS18transform_iteratorI14maior_que_zeroNSD_6detail15normal_iteratorINSD_10device_ptrIdEEEEllEEjS9_lNS7_10__identityEEEvT0_PT3_T1_NS0_13GridEvenShareISQ_EET2_T4_E12temp_storage;
	add.s32 	%r326, %r325, %r324;
	st.shared.u64 	[%r326+16], %rd475;
$L__BB15_20:
	bar.sync 	0;
	setp.ne.s32 	%p136, %r7, 0;
	@%p136 bra 	$L__BB15_48;
	ld.shared.u64 	%rd422, [_ZZN3cub18CUB_300001_SM_10006detail6reduce18DeviceReduceKernelINS2_10policy_hubIljN4cuda3std3__44plusIlEEE10Policy1000EN6thrust24THRUST_300001_SM_1000_NS18transform_iteratorI14maior_que_zeroNSD_6detail15normal_iteratorINSD_10device_ptrIdEEEEllEEjS9_lNS7_10__identityEEEvT0_PT3_T1_NS0_13GridEvenShareISQ_EET2_T4_E12temp_storage+24];
	add.s64 	%rd423, %rd422, %rd475;
	ld.shared.u64 	%rd424, [_ZZN3cub18CUB_300001_SM_10006detail6reduce18DeviceReduceKernelINS2_10policy_hubIljN4cuda3std3__44plusIlEEE10Policy1000EN6thrust24THRUST_300001_SM_1000_NS18transform_iteratorI14maior_que_zeroNSD_6detail15normal_iteratorINSD_10device_ptrIdEEEEllEEjS9_lNS7_10__identityEEEvT0_PT3_T1_NS0_13GridEvenShareISQ_EET2_T4_E12temp_storage+32];
	add.s64 	%rd425, %rd423, %rd424;
	ld.shared.u64 	%rd426, [_ZZN3cub18CUB_300001_SM_10006detail6reduce18DeviceReduceKernelINS2_10policy_hubIljN4cuda3std3__44plusIlEEE10Policy1000EN6thrust24THRUST_300001_SM_1000_NS18transform_iteratorI14maior_que_zeroNSD_6detail15normal_iteratorINSD_10device_ptrIdEEEEllEEjS9_lNS7_10__identityEEEvT0_PT3_T1_NS0_13GridEvenShareISQ_EET2_T4_E12temp_storage+40];
	add.s64 	%rd427, %rd425, %rd426;
	ld.shared.u64 	%rd428, [_ZZN3cub18CUB_300001_SM_10006detail6reduce18DeviceReduceKernelINS2_10policy_hubIljN4cuda3std3__44plusIlEEE10Policy1000EN6thrust24THRUST_300001_SM_1000_NS18transform_iteratorI14maior_que_zeroNSD_6detail15normal_iteratorINSD_10device_ptrIdEEEEllEEjS9_lNS7_10__identityEEEvT0_PT3_T1_NS0_13GridEvenShareISQ_EET2_T4_E12temp_storage+48];
	add.s64 	%rd429, %rd427, %rd428;
	ld.shared.u64 	%rd430, [_ZZN3cub18CUB_300001_SM_10006detail6reduce18DeviceReduceKernelINS2_10policy_hubIljN4cuda3std3__44plusIlEEE10Policy1000EN6thrust24THRUST_300001_SM_1000_NS18transform_iteratorI14maior_que_zeroNSD_6detail15normal_iteratorINSD_10device_ptrIdEEEEllEEjS9_lNS7_10__identityEEEvT0_PT3_T1_NS0_13GridEvenShareISQ_EET2_T4_E12temp_storage+56];
	add.s64 	%rd431, %rd429, %rd430;
	ld.shared.u64 	%rd432, [_ZZN3cub18CUB_300001_SM_10006detail6reduce18DeviceReduceKernelINS2_10policy_hubIljN4cuda3std3__44plusIlEEE10Policy1000EN6thrust24THRUST_300001_SM_1000_NS18transform_iteratorI14maior_que_zeroNSD_6detail15normal_iteratorINSD_10device_ptrIdEEEEllEEjS9_lNS7_10__identityEEEvT0_PT3_T1_NS0_13GridEvenShareISQ_EET2_T4_E12temp_storage+64];
	add.s64 	%rd433, %rd431, %rd432;
	ld.shared.u64 	%rd434, [_ZZN3cub18CUB_300001_SM_10006detail6reduce18DeviceReduceKernelINS2_10policy_hubIljN4cuda3std3__44plusIlEEE10Policy1000EN6thrust24THRUST_300001_SM_1000_NS18transform_iteratorI14maior_que_zeroNSD_6detail15normal_iteratorINSD_10device_ptrIdEEEEllEEjS9_lNS7_10__identityEEEvT0_PT3_T1_NS0_13GridEvenShareISQ_EET2_T4_E12temp_storage+72];
	add.s64 	%rd435, %rd433, %rd434;
	ld.shared.u64 	%rd436, [_ZZN3cub18CUB_300001_SM_10006detail6reduce18DeviceReduceKernelINS2_10policy_hubIljN4cuda3std3__44plusIlEEE10Policy1000EN6thrust24THRUST_300001_SM_1000_NS18transform_iteratorI14maior_que_zeroNSD_6detail15normal_iteratorINSD_10device_ptrIdEEEEllEEjS9_lNS7_10__identityEEEvT0_PT3_T1_NS0_13GridEvenShareISQ_EET2_T4_E12temp_storage+80];
	add.s64 	%rd437, %rd435, %rd436;
	ld.shared.u64 	%rd438, [_ZZN3cub18CUB_300001_SM_10006detail6reduce18DeviceReduceKernelINS2_10policy_hubIljN4cuda3std3__44plusIlEEE10Policy1000EN6thrust24THRUST_300001_SM_1000_NS18transform_iteratorI14maior_que_zeroNSD_6detail15normal_iteratorINSD_10device_ptrIdEEEEllEEjS9_lNS7_10__identityEEEvT0_PT3_T1_NS0_13GridEvenShareISQ_EET2_T4_E12temp_storage+88];
	add.s64 	%rd439, %rd437, %rd438;
	ld.shared.u64 	%rd440, [_ZZN3cub18CUB_300001_SM_10006detail6reduce18DeviceReduceKernelINS2_10policy_hubIljN4cuda3std3__44plusIlEEE10Policy1000EN6thrust24THRUST_300001_SM_1000_NS18transform_iteratorI14maior_que_zeroNSD_6detail15normal_iteratorINSD_10device_ptrIdEEEEllEEjS9_lNS7_10__identityEEEvT0_PT3_T1_NS0_13GridEvenShareISQ_EET2_T4_E12temp_storage+96];
	add.s64 	%rd441, %rd439, %rd440;
	ld.shared.u64 	%rd442, [_ZZN3cub18CUB_300001_SM_10006detail6reduce18DeviceReduceKernelINS2_10policy_hubIljN4cuda3std3__44plusIlEEE10Policy1000EN6thrust24THRUST_300001_SM_1000_NS18transform_iteratorI14maior_que_zeroNSD_6detail15normal_iteratorINSD_10device_ptrIdEEEEllEEjS9_lNS7_10__identityEEEvT0_PT3_T1_NS0_13GridEvenShareISQ_EET2_T4_E12temp_storage+104];
	add.s64 	%rd443, %rd441, %rd442;
	ld.shared.u64 	%rd444, [_ZZN3cub18CUB_300001_SM_10006detail6reduce18DeviceReduceKernelINS2_10policy_hubIljN4cuda3std3__44plusIlEEE10Policy1000EN6thrust24THRUST_300001_SM_1000_NS18transform_iteratorI14maior_que_zeroNSD_6detail15normal_iteratorINSD_10device_ptrIdEEEEllEEjS9_lNS7_10__identityEEEvT0_PT3_T1_NS0_13GridEvenShareISQ_EET2_T4_E12temp_storage+112];
	add.s64 	%rd445, %rd443, %rd444;
	ld.shared.u64 	%rd446, [_ZZN3cub18CUB_300001_SM_10006detail6reduce18DeviceReduceKernelINS2_10policy_hubIljN4cuda3std3__44plusIlEEE10Policy1000EN6thrust24THRUST_300001_SM_1000_NS18transform_iteratorI14maior_que_zeroNSD_6detail15normal_iteratorINSD_10device_ptrIdEEEEllEEjS9_lNS7_10__identityEEEvT0_PT3_T1_NS0_13GridEvenShareISQ_EET2_T4_E12temp_storage+120];
	add.s64 	%rd447, %rd445, %rd446;
	ld.shared.u64 	%rd448, [_ZZN3cub18CUB_300001_SM_10006detail6reduce18DeviceReduceKernelINS2_10policy_hubIljN4cuda3std3__44plusIlEEE10Policy1000EN6thrust24THRUST_300001_SM_1000_NS18transform_iteratorI14maior_que_zeroNSD_6detail15normal_iteratorINSD_10device_ptrIdEEEEllEEjS9_lNS7_10__identityEEEvT0_PT3_T1_NS0_13GridEvenShareISQ_EET2_T4_E12temp_storage+128];
	add.s64 	%rd449, %rd447, %rd448;
	ld.shared.u64 	%rd450, [_ZZN3cub18CUB_300001_SM_10006detail6reduce18DeviceReduceKernelINS2_10policy_hubIljN4cuda3std3__44plusIlEEE10Policy1000EN6thrust24THRUST_300001_SM_1000_NS18transform_iteratorI14maior_que_zeroNSD_6detail15normal_iteratorINSD_10device_ptrIdEEEEllEEjS9_lNS7_10__identityEEEvT0_PT3_T1_NS0_13GridEvenShareISQ_EET2_T4_E12temp_storage+136];
	add.s64 	%rd475, %rd449, %rd450;
	bra.uni 	$L__BB15_48;
$L__BB15_22:
	// begin inline asm
	mov.u32 %r209, %laneid;
	// end inline asm
	and.b32  	%r260, %r7, 992;
	add.s32 	%r261, %r260, 32;
	setp.gt.u32 	%p107, %r261, %r6;
	not.b32 	%r262, %r260;
	add.s32 	%r263, %r6, %r262;
	selp.b32 	%r258, %r263, 31, %p107;
	mov.b64 	{%r211, %r216}, %rd464;
	mov.b32 	%r217, 1;
	mov.b32 	%r259, -1;
	// begin inline asm
	shfl.sync.down.b32 %r210, %r211, %r217, %r258, %r259;
	// end inline asm
	// begin inline asm
	shfl.sync.down.b32 %r215, %r216, %r217, %r258, %r259;
	// end inline asm
	mov.b64 	%rd350, {%r210, %r215};
	setp.lt.s32 	%p108, %r209, %r258;
	selp.b64 	%rd351, %rd350, 0, %p108;
	add.s64 	%rd352, %rd351, %rd464;
	mov.b64 	{%r221, %r226}, %rd352;
	mov.b32 	%r227, 2;
	// begin inline asm
	shfl.sync.down.b32 %r220, %r221, %r227, %r258, %r259;
	// end inline asm
	// begin inline asm
	shfl.sync.down.b32 %r225, %r226, %r227, %r258, %r259;
	// end inline asm
	mov.b64 	%rd353, {%r220, %r225};
	add.s32 	%r264, %r209, 2;
	setp.gt.s32 	%p109, %r264, %r258;
	selp.b64 	%rd354, 0, %rd353, %p109;
	add.s64 	%rd355, %rd354, %rd352;
	mov.b64 	{%r231, %r236}, %rd355;
	mov.b32 	%r237, 4;
	// begin inline asm
	shfl.sync.down.b32 %r230, %r231, %r237, %r258, %r259;
	// end inline asm
	// begin inline asm
	shfl.sync.down.b32 %r235, %r236, %r237, %r258, %r259;
	// end inline asm
	mov.b64 	%rd356, {%r230, %r235};
	add.s32 	%r265, %r209, 4;
	setp.gt.s32 	%p110, %r265, %r258;
	selp.b64 	%rd357, 0, %rd356, %p110;
	add.s64 	%rd358, %rd357, %rd355;
	mov.b64 	{%r241, %r246}, %rd358;
	mov.b32 	%r247, 8;
	// begin inline asm
	shfl.sync.down.b32 %r240, %r241, %r247, %r258, %r259;
	// end inline asm
	// begin inline asm
	shfl.sync.down.b32 %r245, %r246, %r247, %r258, %r259;
	// end inline asm
	mov.b64 	%rd359, {%r240, %r245};
	add.s32 	%r266, %r209, 8;
	setp.gt.s32 	%p111, %r266, %r258;
	selp.b64 	%rd360, 0, %rd359, %p111;
	add.s64 	%rd361, %rd360, %rd358;
	mov.b64 	{%r251, %r256}, %rd361;
	mov.b32 	%r257, 16;
	// begin inline asm
	shfl.sync.down.b32 %r250, %r251, %r257, %r258, %r259;
	// end inline asm
	// begin inline asm
	shfl.sync.down.b32 %r255, %r256, %r257, %r258, %r259;
	// end inline asm
	mov.b64 	%rd362, {%r250, %r255};
	add.s32 	%r267, %r209, 16;
	setp.gt.s32 	%p112, %r267, %r258;
	selp.b64 	%rd363, 0, %rd362, %p112;
	add.s64 	%rd475, %rd363, %rd361;
	setp.ne.s32 	%p113, %r209, 0;
	@%p113 bra 	$L__BB15_24;
	shr.u32 	%r268, %r7, 2;
	and.b32  	%r269, %r268, 248;
	mov.u32 	%r270, _ZZN3cub18CUB_300001_SM_10006detail6reduce18DeviceReduceKernelINS2_10policy_hubIljN4cuda3std3__44plusIlEEE10Policy1000EN6thrust24THRUST_300001_SM_1000_NS18transform_iteratorI14maior_que_zeroNSD_6detail15normal_iteratorINSD_10device_ptrIdEEEEllEEjS9_lNS7_10__identityEEEvT0_PT3_T1_NS0_13GridEvenShareISQ_EET2_T4_E12temp_storage;
	add.s32 	%r271, %r270, %r269;
	st.shared.u64 	[%r271+16], %rd475;
$L__BB15_24:
	bar.sync 	0;
	setp.ne.s32 	%p114, %r7, 0;
	@%p114 bra 	$L__BB15_48;
	setp.gt.u32 	%p115, %r6, 32;
	ld.shared.u64 	%rd364, [_ZZN3cub18CUB_300001_SM_10006detail6reduce18DeviceReduceKernelINS2_10policy_hubIljN4cuda3std3__44plusIlEEE10Policy1000EN6thrust24THRUST_300001_SM_1000_NS18transform_iteratorI14maior_que_zeroNSD_6detail15normal_iteratorINSD_10device_ptrIdEEEEllEEjS9_lNS7_10__identityEEEvT0_PT3_T1_NS0_13GridEvenShareISQ_EET2_T4_E12temp_storage+24];
	selp.b64 	%rd365, %rd364, 0, %p115;
	add.s64 	%rd366, %rd365, %rd475;
	setp.gt.u32 	%p116, %r6, 64;
	ld.shared.u64 	%rd367, [_ZZN3cub18CUB_300001_SM_10006detail6reduce18DeviceReduceKernelINS2_10policy_hubIljN4cuda3std3__44plusIlEEE10Policy1000EN6thrust24THRUST_300001_SM_1000_NS18transform_iteratorI14maior_que_zeroNSD_6detail15normal_iteratorINSD_10device_ptrIdEEEEllEEjS9_lNS7_10__identityEEEvT0_PT3_T1_NS0_13GridEvenShareISQ_EET2_T4_E12temp_storage+32];
	selp.b64 	%rd368, %rd367, 0, %p116;
	add.s64 	%rd369, %rd366, %rd368;
	setp.gt.u32 	%p117, %r6, 96;
	ld.shared.u64 	%rd370, [_ZZN3cub18CUB_300001_SM_10006detail6reduce18DeviceReduceKernelINS2_10policy_hubIljN4cuda3std3__44plusIlEEE10Policy1000EN6thrust24THRUST_300001_SM_1000_NS18transform_iteratorI14maior_que_zeroNSD_6detail15normal_iteratorINSD_10device_ptrIdEEEEllEEjS9_lNS7_10__identityEEEvT0_PT3_T1_NS0_13GridEvenShareISQ_EET2_T4_E12temp_storage+40];
	selp.b64 	%rd371, %rd370, 0, %p117;
	add.s64 	%rd372, %rd369, %rd371;
	setp.gt.u32 	%p118, %r6, 128;
	ld.shared.u64 	%rd373, [_ZZN3cub18CUB_300001_SM_10006detail6reduce18DeviceReduceKernelINS2_10policy_hubIljN4cuda3std3__44plusIlEEE10Policy1000EN6thrust24THRUST_300001_SM_1000_NS18transform_iteratorI14maior_que_zeroNSD_6detail15normal_iteratorINSD_10device_ptrIdEEEEllEEjS9_lNS7_10__identityEEEvT0_PT3_T1_NS0_13GridEvenShareISQ_EET2_T4_E12temp_storage+48];
	selp.b64 	%rd374, %rd373, 0, %p118;
	add.s64 	%rd375, %rd372, %rd374;
	setp.gt.u32 	%p119, %r6, 160;
	ld.shared.u64 	%rd376, [_ZZN3cub18CUB_300001_SM_10006detail6reduce18DeviceReduceKernelINS2_10policy_hubIljN4cuda3std3__44plusIlEEE10Policy1000EN6thrust24THRUST_300001_SM_1000_NS18transform_iteratorI14maior_que_zeroNSD_6detail15normal_iteratorINSD_10device_ptrIdEEEEllEEjS9_lNS7_10__identityEEEvT0_PT3_T1_NS0_13GridEvenShareISQ_EET2_T4_E12temp_storage+56];
	selp.b64 	%rd377, %rd376, 0, %p119;
	add.s64 	%rd378, %rd375, %rd377;
	setp.gt.u32 	%p120, %r6, 192;
	ld.shared.u64 	%rd379, [_ZZN3cub18CUB_300001_SM_10006detail6reduce18DeviceReduceKernelINS2_10policy_hubIljN4cuda3std3__44plusIlEEE10Policy1000EN6thrust24THRUST_300001_SM_1000_NS18transform_iteratorI14maior_que_zeroNSD_6detail15normal_iteratorINSD_10device_ptrIdEEEEllEEjS9_lNS7_10__identityEEEvT0_PT3_T1_NS0_13GridEvenShareISQ_EET2_T4_E12temp_storage+64];
	selp.b64 	%rd380, %rd379, 0, %p120;
	add.s64 	%rd381, %rd378, %rd380;
	setp.gt.u32 	%p121, %r6, 224;
	ld.shared.u64 	%rd382, [_ZZN3cub18CUB_300001_SM_10006detail6reduce18DeviceReduceKernelINS2_10policy_hubIljN4cuda3std3__44plusIlEEE10Policy1000EN6thrust24THRUST_300001_SM_1000_NS18transform_iteratorI14maior_que_zeroNSD_6detail15normal_iteratorINSD_10device_ptrIdEEEEllEEjS9_lNS7_10__identityEEEvT0_PT3_T1_NS0_13GridEvenShareISQ_EET2_T4_E12temp_storage+72];
	selp.b64 	%rd383, %rd382, 0, %p121;
	add.s64 	%rd384, %rd381, %rd383;
	setp.gt.u32 	%p122, %r6, 256;
	ld.shared.u64 	%rd385, [_ZZN3cub18CUB_300001_SM_10006detail6reduce18DeviceReduceKernelINS2_10policy_hubIljN4cuda3std3__44plusIlEEE10Policy1000EN6thrust24THRUST_300001_SM_1000_NS18transform_iteratorI14maior_que_zeroNSD_6detail15normal_iteratorINSD_10device_ptrIdEEEEllEEjS9_lNS7_10__identityEEEvT0_PT3_T1_NS0_13GridEvenShareISQ_EET2_T4_E12temp_storage+80];
	selp.b64 	%rd386, %rd385, 0, %p122;
	add.s64 	%rd387, %rd384, %rd386;
	setp.gt.u32 	%p123, %r6, 288;
	ld.shared.u64 	%rd388, [_ZZN3cub18CUB_300001_SM_10006detail6reduce18DeviceReduceKernelINS2_10policy_hubIljN4cuda3std3__44plusIlEEE10Policy1000EN6thrust24THRUST_300001_SM_1000_NS18transform_iteratorI14maior_que_zeroNSD_6detail15normal_iteratorINSD_10device_ptrIdEEEEllEEjS9_lNS7_10__identityEEEvT0_PT3_T1_NS0_13GridEvenShareISQ_EET2_T4_E12temp_storage+88];
	selp.b64 	%rd389, %rd388, 0, %p123;
	add.s64 	%rd390, %rd387, %rd389;
	setp.gt.u32 	%p124, %r6, 320;
	ld.shared.u64 	%rd391, [_ZZN3cub18CUB_300001_SM_10006detail6reduce18DeviceReduceKernelINS2_10policy_hubIljN4cuda3std3__44plusIlEEE10Policy1000EN6thrust24THRUST_300001_SM_1000_NS18transform_iteratorI14maior_que_zeroNSD_6detail15normal_iteratorINSD_10device_ptrIdEEEEllEEjS9_lNS7_10__identityEEEvT0_PT3_T1_NS0_13GridEvenShareISQ_EET2_T4_E12temp_storage+96];
	selp.b64 	%rd392, %rd391, 0, %p124;
	add.s64 	%rd393, %rd390, %rd392;
	setp.gt.u32 	%p125, %r6, 352;
	ld.shared.u64 	%rd394, [_ZZN3cub18CUB_300001_SM_10006detail6reduce18DeviceReduceKernelINS2_10policy_hubIljN4cuda3std3__44plusIlEEE10Policy1000EN6thrust24THRUST_300001_SM_1000_NS18transform_iteratorI14maior_que_zeroNSD_6detail15normal_iteratorINSD_10device_ptrIdEEEEllEEjS9_lNS7_10__identityEEEvT0_PT3_T1_NS0_13GridEvenShareISQ_EET2_T4_E12temp_storage+104];
	selp.b64 	%rd395, %rd394, 0, %p125;
	add.s64 	%rd396, %rd393, %rd395;
	setp.gt.u32 	%p126, %r6, 384;
	ld.shared.u64 	%rd397, [_ZZN3cub18CUB_300001_SM_10006detail6reduce18DeviceReduceKernelINS2_10policy_hubIljN4cuda3std3__44plusIlEEE10Policy1000EN6thrust24THRUST_300001_SM_1000_NS18transform_iteratorI14maior_que_zeroNSD_6detail15normal_iteratorINSD_10device_ptrIdEEEEllEEjS9_lNS7_10__identityEEEvT0_PT3_T1_NS0_13GridEvenShareISQ_EET2_T4_E12temp_storage+112];
	selp.b64 	%rd398, %rd397, 0, %p126;
	add.s64 	%rd399, %rd396, %rd398;
	setp.gt.u32 	%p127, %r6, 416;
	ld.shared.u64 	%rd400, [_ZZN3cub18CUB_300001_SM_10006detail6reduce18DeviceReduceKernelINS2_10policy_hubIljN4cuda3std3__44plusIlEEE10Policy1000EN6thrust24THRUST_300001_SM_1000_NS18transform_iteratorI14maior_que_zeroNSD_6detail15normal_iteratorINSD_10device_ptrIdEEEEllEEjS9_lNS7_10__identityEEEvT0_PT3_T1_NS0_13GridEvenShareISQ_EET2_T4_E12temp_storage+120];
	selp.b64 	%rd401, %rd400, 0, %p127;
	add.s64 	%rd402, %rd399, %rd401;
	setp.gt.u32 	%p128, %r6, 448;
	ld.shared.u64 	%rd403, [_ZZN3cub18CUB_300001_SM_10006detail6reduce18DeviceReduceKernelINS2_10policy_hubIljN4cuda3std3__44plusIlEEE10Policy1000EN6thrust24THRUST_300001_SM_1000_NS18transform_iteratorI14maior_que_zeroNSD_6detail15normal_iteratorINSD_10device_ptrIdEEEEllEEjS9_lNS7_10__identityEEEvT0_PT3_T1_NS0_13GridEvenShareISQ_EET2_T4_E12temp_storage+128];
	selp.b64 	%rd404, %rd403, 0, %p128;
	add.s64 	%rd405, %rd402, %rd404;
	setp.gt.u32 	%p129, %r6, 480;
	ld.shared.u64 	%rd406, [_ZZN3cub18CUB_300001_SM_10006detail6reduce18DeviceReduceKernelINS2_10policy_hubIljN4cuda3std3__44plusIlEEE10Policy1000EN6thrust24THRUST_300001_SM_1000_NS18transform_iteratorI14maior_que_zeroNSD_6detail15normal_iteratorINSD_10device_ptrIdEEEEllEEjS9_lNS7_10__identityEEEvT0_PT3_T1_NS0_13GridEvenShareISQ_EET2_T4_E12temp_storage+136];
	selp.b64 	%rd407, %rd406, 0, %p129;
	add.s64 	%rd475, %rd405, %rd407;
	bra.uni 	$L__BB15_48;
$L__BB15_26:
	mov.u32 	%r35, %tid.x;
	add.s32 	%r72, %r341, %r35;
	mul.wide.u32 	%rd42, %r72, 8;
	add.s64 	%rd43, %rd1, %rd42;
	ld.global.f64 	%fd1, [%rd43];
	setp.ge.f64 	%p2, %fd1, 0d0000000000000000;
	selp.u64 	%rd44, 1, 0, %p2;
	ld.global.f64 	%fd2, [%rd43+4096];
	setp.ge.f64 	%p3, %fd2, 0d0000000000000000;
	selp.u64 	%rd45, 1, 0, %p3;
	ld.global.f64 	%fd3, [%rd43+8192];
	setp.ge.f64 	%p4, %fd3, 0d0000000000000000;
	selp.u64 	%rd46, 1, 0, %p4;
	ld.global.f64 	%fd4, [%rd43+12288];
	setp.ge.f64 	%p5, %fd4, 0d0000000000000000;
	selp.u64 	%rd47, 1, 0, %p5;
	ld.global.f64 	%fd5, [%rd43+16384];
	setp.ge.f64 	%p6, %fd5, 0d0000000000000000;
	selp.u64 	%rd48, 1, 0, %p6;
	ld.global.f64 	%fd6, [%rd43+20480];
	setp.ge.f64 	%p7, %fd6, 0d0000000000000000;
	selp.u64 	%rd49, 1, 0, %p7;
	ld.global.f64 	%fd7, [%rd43+24576];
	setp.ge.f64 	%p8, %fd7, 0d0000000000000000;
	selp.u64 	%rd50, 1, 0, %p8;
	add.s64 	%rd51, %rd45, %rd44;
	add.s64 	%rd52, %rd51, %rd46;
	add.s64 	%rd53, %rd52, %rd47;
	add.s64 	%rd54, %rd53, %rd48;
	add.s64 	%rd55, %rd54, %rd49;
	add.s64 	%rd474, %rd55, %rd50;
	setp.lt.u32 	%p9, %r6, %r4;
	@%p9 bra 	$L__BB15_44;
	add.s32 	%r36, %r4, %r341;
	not.b32 	%r74, %r35;
	add.s32 	%r75, %r74, %r1;
	sub.s32 	%r76, %r75, %r4;
	sub.s32 	%r338, %r76, %r341;
	add.s32 	%r77, %r36, %r35;
	add.s32 	%r337, %r77, 4096;
	mov.b32 	%r340, 0;
	cvt.u64.u32 	%rd57, %r35;
	mov.u32 	%r339, %r36;
$L__BB15_28:
	add.s32 	%r341, %r341, %r4;
	add.s32 	%r78, %r1, -3584;
	setp.gt.u32 	%p10, %r341, %r78;
	@%p10 bra 	$L__BB15_30;
	cvt.u64.u32 	%rd56, %r341;
	add.s64 	%rd58, %rd57, %rd56;
	shl.b64 	%rd59, %rd58, 3;
	add.s64 	%rd60, %rd1, %rd59;
	ld.global.f64 	%fd8, [%rd60];
	setp.ge.f64 	%p11, %fd8, 0d0000000000000000;
	selp.u64 	%rd61, 1, 0, %p11;
	ld.global.f64 	%fd9, [%rd60+4096];
	setp.ge.f64 	%p12, %fd9, 0d0000000000000000;
	selp.u64 	%rd62, 1, 0, %p12;
	ld.global.f64 	%fd10, [%rd60+8192];
	setp.ge.f64 	%p13, %fd10, 0d0000000000000000;
	selp.u64 	%rd63, 1, 0, %p13;
	ld.global.f64 	%fd11, [%rd60+12288];
	setp.ge.f64 	%p14, %fd11, 0d0000000000000000;
	selp.u64 	%rd64, 1, 0, %p14;
	ld.global.f64 	%fd12, [%rd60+16384];
	setp.ge.f64 	%p15, %fd12, 0d0000000000000000;
	selp.u64 	%rd65, 1, 0, %p15;
	ld.global.f64 	%fd13, [%rd60+20480];
	setp.ge.f64 	%p16, %fd13, 0d0000000000000000;
	selp.u64 	%rd66, 1, 0, %p16;
	ld.global.f64 	%fd14, [%rd60+24576];
	setp.ge.f64 	%p17, %fd14, 0d0000000000000000;
	selp.u64 	%rd67, 1, 0, %p17;
	add.s64 	%rd68, %rd474, %rd61;
	add.s64 	%rd69, %rd68, %rd62;
	add.s64 	%rd70, %rd69, %rd63;
	add.s64 	%rd71, %rd70, %rd64;
	add.s64 	%rd72, %rd71, %rd65;
	add.s64 	%rd73, %rd72, %rd66;
	add.s64 	%rd474, %rd73, %rd67;
	sub.s32 	%r79, %r1, %r341;
	setp.lt.u32 	%p18, %r79, %r4;
	add.s32 	%r340, %r340, 1;
	add.s32 	%r339, %r339, %r4;
	sub.s32 	%r338, %r338, %r4;
	add.s32 	%r337, %r337, %r4;
	@%p18 bra 	$L__BB15_44;
	bra.uni 	$L__BB15_28;
$L__BB15_30:
	setp.le.u32 	%p19, %r1, %r341;
	sub.s32 	%r80, %r1, %r341;
	setp.ge.s32 	%p20, %r35, %r80;
	or.pred  	%p21, %p19, %p20;
	@%p21 bra 	$L__BB15_44;
	not.b32 	%r82, %r35;
	add.s32 	%r83, %r1, %r82;
	sub.s32 	%r84, %r83, %r36;
	mul.lo.s32 	%r85, %r2, %r340;
	mad.lo.s32 	%r86, %r85, -3584, %r84;
	shr.u32 	%r87, %r86, 9;
	add.s32 	%r49, %r87, 1;
	and.b32  	%r50, %r49, 15;
	setp.lt.u32 	%p22, %r86, 7680;
	mov.u32 	%r346, %r35;
	@%p22 bra 	$L__BB15_35;
	or.b32  	%r344, %r35, 4096;
	shr.u32 	%r88, %r338, 9;
	add.s32 	%r89, %r88, 1;
	and.b32  	%r90, %r89, 16777200;
	neg.s32 	%r342, %r90;
$L__BB15_33:
	.pragma "nounroll";
	add.s32 	%r91, %r337, -4096;
	mul.wide.u32 	%rd75, %r91, 8;
	add.s64 	%rd76, %rd1, %rd75;
	ld.global.f64 	%fd15, [%rd76];
	setp.ge.f64 	%p23, %fd15, 0d0000000000000000;
	selp.u64 	%rd77, 1, 0, %p23;
	add.s64 	%rd78, %rd474, %rd77;
	add.s32 	%r92, %r337, -3584;
	mul.wide.u32 	%rd79, %r92, 8;
	add.s64 	%rd80, %rd1, %rd79;
	ld.global.f64 	%fd16, [%rd80];
	setp.ge.f64 	%p24, %fd16, 0d0000000000000000;
	selp.u64 	%rd81, 1, 0, %p24;
	add.s64 	%rd82, %rd78, %rd81;
	add.s32 	%r93, %r337, -3072;
	mul.wide.u32 	%rd83, %r93, 8;
	add.s64 	%rd84, %rd1, %rd83;
	ld.global.f64 	%fd17, [%rd84];
	setp.ge.f64 	%p25, %fd17, 0d0000000000000000;
	selp.u64 	%rd85, 1, 0, %p25;
	add.s64 	%rd86, %rd82, %rd85;
	add.s32 	%r94, %r337, -2560;
	mul.wide.u32 	%rd87, %r94, 8;
	add.s64 	%rd88, %rd1, %rd87;
	ld.global.f64 	%fd18, [%rd88];
	setp.ge.f64 	%p26, %fd18, 0d0000000000000000;
	selp.u64 	%rd89, 1, 0, %p26;
	add.s64 	%rd90, %rd86, %rd89;
	add.s32 	%r95, %r337, -2048;
	mul.wide.u32 	%rd91, %r95, 8;
	add.s64 	%rd92, %rd1, %rd91;
	ld.global.f64 	%fd19, [%rd92];
	setp.ge.f64 	%p27, %fd19, 0d0000000000000000;
	selp.u64 	%rd93, 1, 0, %p27;
	add.s64 	%rd94, %rd90, %rd93;
	add.s32 	%r96, %r337, -1536;
	mul.wide.u32 	%rd95, %r96, 8;
	add.s64 	%rd96, %rd1, %rd95;
	ld.global.f64 	%fd20, [%rd96];
	setp.ge.f64 	%p28, %fd20, 0d0000000000000000;
	selp.u64 	%rd97, 1, 0, %p28;
	add.s64 	%rd98, %rd94, %rd97;
	add.s32 	%r97, %r337, -1024;
	mul.wide.u32 	%rd99, %r97, 8;
	add.s64 	%rd100, %rd1, %rd99;
	ld.global.f64 	%fd21, [%rd100];
	setp.ge.f64 	%p29, %fd21, 0d0000000000000000;
	selp.u64 	%rd101, 1, 0, %p29;
	add.s64 	%rd102, %rd98, %rd101;
	add.s32 	%r98, %r337, 3584;
	add.s32 	%r99, %r337, -512;
	mul.wide.u32 	%rd103, %r99, 8;
	add.s64 	%rd104, %rd1, %rd103;
	ld.global.f64 	%fd22, [%rd104];
	setp.ge.f64 	%p30, %fd22, 0d0000000000000000;
	selp.u64 	%rd105, 1, 0, %p30;
	add.s64 	%rd106, %rd102, %rd105;
	mul.wide.u32 	%rd107, %r337, 8;
	add.s64 	%rd108, %rd1, %rd107;
	ld.global.f64 	%fd23, [%rd108];
	setp.ge.f64 	%p31, %fd23, 0d0000000000000000;
	selp.u64 	%rd109, 1, 0, %p31;
	add.s64 	%rd110, %rd106, %rd109;
	add.s32 	%r100, %r337, 512;
	mul.wide.u32 	%rd111, %r100, 8;
	add.s64 	%rd112, %rd1, %rd111;
	ld.global.f64 	%fd24, [%rd112];
	setp.ge.f64 	%p32, %fd24, 0d0000000000000000;
	selp.u64 	%rd113, 1, 0, %p32;
	add.s64 	%rd114, %rd110, %rd113;
	add.s32 	%r101, %r337, 1024;
	mul.wide.u32 	%rd115, %r101, 8;
	add.s64 	%rd116, %rd1, %rd115;
	ld.global.f64 	%fd25, [%rd116];
	setp.ge.f64 	%p33, %fd25, 0d0000000000000000;
	selp.u64 	%rd117, 1, 0, %p33;
	add.s64 	%rd118, %rd114, %rd117;
	add.s32 	%r102, %r337, 1536;
	mul.wide.u32 	%rd119, %r102, 8;
	add.s64 	%rd120, %rd1, %rd119;
	ld.global.f64 	%fd26, [%rd120];
	setp.ge.f64 	%p34, %fd26, 0d0000000000000000;
	selp.u64 	%rd121, 1, 0, %p34;
	add.s64 	%rd122, %rd118, %rd121;
	add.s32 	%r103, %r337, 2048;
	mul.wide.u32 	%rd123, %r103, 8;
	add.s64 	%rd124, %rd1, %rd123;
	ld.global.f64 	%fd27, [%rd124];
	setp.ge.f64 	%p35, %fd27, 0d0000000000000000;
	selp.u64 	%rd125, 1, 0, %p35;
	add.s64 	%rd126, %rd122, %rd125;
	add.s32 	%r104, %r337, 2560;
	mul.wide.u32 	%rd127, %r104, 8;
	add.s64 	%rd128, %rd1, %rd127;
	ld.global.f64 	%fd28, [%rd128];
	setp.ge.f64 	%p36, %fd28, 0d0000000000000000;
	selp.u64 	%rd129, 1, 0, %p36;
	add.s64 	%rd130, %rd126, %rd129;
	add.s32 	%r105, %r337, 3072;
	mul.wide.u32 	%rd131, %r105, 8;
	add.s64 	%rd132, %rd1, %rd131;
	ld.global.f64 	%fd29, [%rd132];
	setp.ge.f64 	%p37, %fd29, 0d0000000000000000;
	selp.u64 	%rd133, 1, 0, %p37;
	add.s64 	%rd134, %rd130, %rd133;
	mul.wide.u32 	%rd135, %r98, 8;
	add.s64 	%rd136, %rd1, %rd135;
	ld.global.f64 	%fd30, [%rd136];
	setp.ge.f64 	%p38, %fd30, 0d0000000000000000;
	selp.u64 	%rd137, 1, 0, %p38;
	add.s64 	%rd474, %rd134, %rd137;
	add.s32 	%r344, %r344, 8192;
	add.s32 	%r337, %r337, 8192;
	add.s32 	%r342, %r342, 16;
	setp.ne.s32 	%p39, %r342, 0;
	@%p39 bra 	$L__BB15_33;
	add.s32 	%r346, %r344, -4096;
$L__BB15_35:
	setp.eq.s32 	%p40, %r50, 0;
	@%p40 bra 	$L__BB15_44;
	and.b32  	%r61, %r49, 7;
	setp.lt.u32 	%p41, %r50, 8;
	@%p41 bra 	$L__BB15_38;
	add.s32 	%r106, %r346, %r341;
	mul.wide.u32 	%rd139, %r106, 8;
	add.s64 	%rd140, %rd1, %rd139;
	ld.global.f64 	%fd31, [%rd140];
	setp.ge.f64 	%p42, %fd31, 0d0000000000000000;
	selp.u64 	%rd141, 1, 0, %p42;
	add.s64 	%rd142, %rd474, %rd141;
	add.s32 	%r107, %r106, 512;
	mul.wide.u32 	%rd143, %r107, 8;
	add.s64 	%rd144, %rd1, %rd143;
	ld.global.f64 	%fd32, [%rd144];
	setp.ge.f64 	%p43, %fd32, 0d0000000000000000;
	selp.u64 	%rd145, 1, 0, %p43;
	add.s64 	%rd146, %rd142, %rd145;
	add.s32 	%r108, %r106, 1024;
	mul.wide.u32 	%rd147, %r108, 8;
	add.s64 	%rd148, %rd1, %rd147;
	ld.global.f64 	%fd33, [%rd148];
	setp.ge.f64 	%p44, %fd33, 0d0000000000000000;
	selp.u64 	%rd149, 1, 0, %p44;
	add.s64 	%rd150, %rd146, %rd149;
	add.s32 	%r109, %r106, 1536;
	mul.wide.u32 	%rd151, %r109, 8;
	add.s64 	%rd152, %rd1, %rd151;
	ld.global.f64 	%fd34, [%rd152];
	setp.ge.f64 	%p45, %fd34, 0d0000000000000000;
	selp.u64 	%rd153, 1, 0, %p45;
	add.s64 	%rd154, %rd150, %rd153;
	add.s32 	%r110, %r106, 2048;
	mul.wide.u32 	%rd155, %r110, 8;
	add.s64 	%rd156, %rd1, %rd155;
	ld.global.f64 	%fd35, [%rd156];
	setp.ge.f64 	%p46, %fd35, 0d0000000000000000;
	selp.u64 	%rd157, 1, 0, %p46;
	add.s64 	%rd158, %rd154, %rd157;
	add.s32 	%r111, %r106, 2560;
	mul.wide.u32 	%rd159, %r111, 8;
	add.s64 	%rd160, %rd1, %rd159;
	ld.global.f64 	%fd36, [%rd160];
	setp.ge.f64 	%p47, %fd36, 0d0000000000000000;
	selp.u64 	%rd161, 1, 0, %p47;
	add.s64 	%rd162, %rd158, %rd161;
	add.s32 	%r112, %r106, 3072;
	mul.wide.u32 	%rd163, %r112, 8;
	add.s64 	%rd164, %rd1, %rd163;
	ld.global.f64 	%fd37, [%rd164];
	setp.ge.f64 	%p48, %fd37, 0d0000000000000000;
	selp.u64 	%rd165, 1, 0, %p48;
	add.s64 	%rd166, %rd162, %rd165;
	add.s32 	%r113, %r106, 3584;
	mul.wide.u32 	%rd167, %r113, 8;
	add.s64 	%rd168, %rd1, %rd167;
	ld.global.f64 	%fd38, [%rd168];
	setp.ge.f64 	%p49, %fd38, 0d0000000000000000;
	selp.u64 	%rd169, 1, 0, %p49;
	add.s64 	%rd474, %rd166, %rd169;
	add.s32 	%r346, %r346, 4096;
$L__BB15_38:
	setp.eq.s32 	%p50, %r61, 0;
	@%p50 bra 	$L__BB15_44;
	setp.lt.u32 	%p51, %r61, 4;
	@%p51 bra 	$L__BB15_41;
	add.s32 	%r114, %r346, %r341;
	mul.wide.u32 	%rd171, %r114, 8;
	add.s64 	%rd172, %rd1, %rd171;
	ld.global.f64 	%fd39, [%rd172];
	setp.ge.f64 	%p52, %fd39, 0d0000000000000000;
	selp.u64 	%rd173, 1, 0, %p52;
	add.s64 	%rd174, %rd474, %rd173;
	add.s32 	%r115, %r114, 512;
	mul.wide.u32 	%rd175, %r115, 8;
	add.s64 	%rd176, %rd1, %rd175;
	ld.global.f64 	%fd40, [%rd176];
	setp.ge.f64 	%p53, %fd40, 0d0000000000000000;
	selp.u64 	%rd177, 1, 0, %p53;
	add.s64 	%rd178, %rd174, %rd177;
	add.s32 	%r116, %r114, 1024;
	mul.wide.u32 	%rd179, %r116, 8;
	add.s64 	%rd180, %rd1, %rd179;
	ld.global.f64 	%fd41, [%rd180];
	setp.ge.f64 	%p54, %fd41, 0d0000000000000000;
	selp.u64 	%rd181, 1, 0, %p54;
	add.s64 	%rd182, %rd178, %rd181;
	add.s32 	%r117, %r114, 1536;
	mul.wide.u32 	%rd183, %r117, 8;
	add.s64 	%rd184, %rd1, %rd183;
	ld.global.f64 	%fd42, [%rd184];
	setp.ge.f64 	%p55, %fd42, 0d0000000000000000;
	selp.u64 	%rd185, 1, 0, %p55;
	add.s64 	%rd474, %rd182, %rd185;
	add.s32 	%r346, %r346, 2048;
$L__BB15_41:
	and.b32  	%r118, %r49, 3;
	setp.eq.s32 	%p56, %r118, 0;
	@%p56 bra 	$L__BB15_44;
	add.s32 	%r349, %r346, %r339;
	cvt.u16.u32 	%rs1, %r338;
	shr.u16 	%rs2, %rs1, 9;
	add.s16 	%rs3, %rs2, 1;
	cvt.u32.u16 	%r119, %rs3;
	and.b32  	%r120, %r119, 3;
	neg.s32 	%r348, %r120;
$L__BB15_43:
	.pragma "nounroll";
	mul.wide.u32 	%rd186, %r349, 8;
	add.s64 	%rd187, %rd1, %rd186;
	ld.global.f64 	%fd43, [%rd187];
	setp.ge.f64 	%p57, %fd43, 0d0000000000000000;
	selp.u64 	%rd188, 1, 0, %p57;
	add.s64 	%rd474, %rd474, %rd188;
	add.s32 	%r349, %r349, 512;
	add.s32 	%r348, %r348, 1;
	setp.ne.s32 	%p58, %r348, 0;
	@%p58 bra 	$L__BB15_43;
$L__BB15_44:
	// begin inline asm
	mov.u32 %r121, %laneid;
	// end inline asm
	mov.b64 	{%r123, %r128}, %rd474;
	mov.b32 	%r129, 1;
	mov.b32 	%r170, 31;
	mov.b32 	%r171, -1;
	// begin inline asm
	shfl.sync.down.b32 %r122, %r123, %r129, %r170, %r171;
	// end inline asm
	// begin inline asm
	shfl.sync.down.b32 %r127, %r128, %r129, %r170, %r171;
	// end inline asm
	mov.b64 	%rd189, {%r122, %r127};
	setp.gt.s32 	%p59, %r121, 30;
	selp.b64 	%rd190, 0, %rd189, %p59;
	add.s64 	%rd191, %rd190, %rd474;
	mov.b64 	{%r133, %r138}, %rd191;
	mov.b32 	%r139, 2;
	// begin inline asm
	shfl.sync.down.b32 %r132, %r133, %r139, %r170, %r171;
	// end inline asm
	// begin inline asm
	shfl.sync.down.b32 %r137, %r138, %r139, %r170, %r171;
	// end inline asm
	mov.b64 	%rd192, {%r132, %r137};
	setp.gt.s32 	%p60, %r121, 29;
	selp.b64 	%rd193, 0, %rd192, %p60;
	add.s64 	%rd194, %rd193, %rd191;
	mov.b64 	{%r143, %r148}, %rd194;
	mov.b32 	%r149, 4;
	// begin inline asm
	shfl.sync.down.b32 %r142, %r143, %r149, %r170, %r171;
	// end inline asm
	// begin inline asm
	shfl.sync.down.b32 %r147, %r148, %r149, %r170, %r171;
	// end inline asm
	mov.b64 	%rd195, {%r142, %r147};
	setp.gt.s32 	%p61, %r121, 27;
	selp.b64 	%rd196, 0, %rd195, %p61;
	add.s64 	%rd197, %rd196, %rd194;
	mov.b64 	{%r153, %r158}, %rd197;
	mov.b32 	%r159, 8;
	// begin inline asm
	shfl.sync.down.b32 %r152, %r153, %r159, %r170, %r171;
	// end inline asm
	// begin inline asm
	shfl.sync.down.b32 %r157, %r158, %r159, %r170, %r171;
	// end inline asm
	mov.b64 	%rd198, {%r152, %r157};
	setp.gt.s32 	%p62, %r121, 23;
	selp.b64 	%rd199, 0, %rd198, %p62;
	add.s64 	%rd200, %rd199, %rd197;
	mov.b64 	{%r163, %r168}, %rd200;
	mov.b32 	%r169, 16;
	// begin inline asm
	shfl.sync.down.b32 %r162, %r163, %r169, %r170, %r171;
	// end inline asm
	// begin inline asm
	shfl.sync.down.b32 %r167, %r168, %r169, %r170, %r171;
	// end inline asm
	mov.b64 	%rd201, {%r162, %r167};
	setp.gt.s32 	%p63, %r121, 15;
	selp.b64 	%rd202, 0, %rd201, %p63;
	add.s64 	%rd475, %rd202, %rd200;
	setp.ne.s32 	%p64, %r121, 0;
	@%p64 bra 	$L__BB15_46;
	shr.u32 	%r172, %r35, 2;
	and.b32  	%r173, %r172, 248;
	mov.u32 	%r174, _ZZN3cub18CUB_300001_SM_10006detail6reduce18DeviceReduceKernelINS2_10policy_hubIljN4cuda3std3__44plusIlEEE10Policy1000EN6thrust24THRUST_300001_SM_1000_NS18transform_iteratorI14maior_que_zeroNSD_6detail15normal_iteratorINSD_10device_ptrIdEEEEllEEjS9_lNS7_10__identityEEEvT0_PT3_T1_NS0_13GridEvenShareISQ_EET2_T4_E12temp_storage;
	add.s32 	%r175, %r174, %r173;
	st.shared.u64 	[%r175+16], %rd475;
$L__BB15_46:
	bar.sync 	0;
	setp.ne.s32 	%p65, %r35, 0;
	@%p65 bra 	$L__BB15_48;
	ld.shared.u64 	%rd203, [_ZZN3cub18CUB_300001_SM_10006detail6reduce18DeviceReduceKernelINS2_10policy_hubIljN4cuda3std3__44plusIlEEE10Policy1000EN6thrust24THRUST_300001_SM_1000_NS18transform_iteratorI14maior_que_zeroNSD_6detail15normal_iteratorINSD_10device_ptrIdEEEEllEEjS9_lNS7_10__identityEEEvT0_PT3_T1_NS0_13GridEvenShareISQ_EET2_T4_E12temp_storage+24];
	add.s64 	%rd204, %rd203, %rd475;
	ld.shared.u64 	%rd205, [_ZZN3cub18CUB_300001_SM_10006detail6reduce18DeviceReduceKernelINS2_10policy_hubIljN4cuda3std3__44plusIlEEE10Policy1000EN6thrust24THRUST_300001_SM_1000_NS18transform_iteratorI14maior_que_zeroNSD_6detail15normal_iteratorINSD_10device_ptrIdEEEEllEEjS9_lNS7_10__identityEEEvT0_PT3_T1_NS0_13GridEvenShareISQ_EET2_T4_E12temp_storage+32];
	add.s64 	%rd206, %rd204, %rd205;
	ld.shared.u64 	%rd207, [_ZZN3cub18CUB_300001_SM_10006detail6reduce18DeviceReduceKernelINS2_10policy_hubIljN4cuda3std3__44plusIlEEE10Policy1000EN6thrust24THRUST_300001_SM_1000_NS18transform_iteratorI14maior_que_zeroNSD_6detail15normal_iteratorINSD_10device_ptrIdEEEEllEEjS9_lNS7_10__identityEEEvT0_PT3_T1_NS0_13GridEvenShareISQ_EET2_T4_E12temp_storage+40];
	add.s64 	%rd208, %rd206, %rd207;
	ld.shared.u64 	%rd209, [_ZZN3cub18CUB_300001_SM_10006detail6reduce18DeviceReduceKernelINS2_10policy_hubIljN4cuda3std3__44plusIlEEE10Policy1000EN6thrust24THRUST_300001_SM_1000_NS18transform_iteratorI14maior_que_zeroNSD_6detail15normal_iteratorINSD_10device_ptrIdEEEEllEEjS9_lNS7_10__identityEEEvT0_PT3_T1_NS0_13GridEvenShareISQ_EET2_T4_E12temp_storage+48];
	add.s64 	%rd210, %rd208, %rd209;
	ld.shared.u64 	%rd211, [_ZZN3cub18CUB_300001_SM_10006detail6reduce18DeviceReduceKernelINS2_10policy_hubIljN4cuda3std3__44plusIlEEE10Policy1000EN6thrust24THRUST_300001_SM_1000_NS18transform_iteratorI14maior_que_zeroNSD_6detail15normal_iteratorINSD_10device_ptrIdEEEEllEEjS9_lNS7_10__identityEEEvT0_PT3_T1_NS0_13GridEvenShareISQ_EET2_T4_E12temp_storage+56];
	add.s64 	%rd212, %rd210, %rd211;
	ld.shared.u64 	%rd213, [_ZZN3cub18CUB_300001_SM_10006detail6reduce18DeviceReduceKernelINS2_10policy_hubIljN4cuda3std3__44plusIlEEE10Policy1000EN6thrust24THRUST_300001_SM_1000_NS18transform_iteratorI14maior_que_zeroNSD_6detail15normal_iteratorINSD_10device_ptrIdEEEEllEEjS9_lNS7_10__identityEEEvT0_PT3_T1_NS0_13GridEvenShareISQ_EET2_T4_E12temp_storage+64];
	add.s64 	%rd214, %rd212, %rd213;
	ld.shared.u64 	%rd215, [_ZZN3cub18CUB_300001_SM_10006detail6reduce18DeviceReduceKernelINS2_10policy_hubIljN4cuda3std3__44plusIlEEE10Policy1000EN6thrust24THRUST_300001_SM_1000_NS18transform_iteratorI14maior_que_zeroNSD_6detail15normal_iteratorINSD_10device_ptrIdEEEEllEEjS9_lNS7_10__identityEEEvT0_PT3_T1_NS0_13GridEvenShareISQ_EET2_T4_E12temp_storage+72];
	add.s64 	%rd216, %rd214, %rd215;
	ld.shared.u64 	%rd217, [_ZZN3cub18CUB_300001_SM_10006detail6reduce18DeviceReduceKernelINS2_10policy_hubIljN4cuda3std3__44plusIlEEE10Policy1000EN6thrust24THRUST_300001_SM_1000_NS18transform_iteratorI14maior_que_zeroNSD_6detail15normal_iteratorINSD_10device_ptrIdEEEEllEEjS9_lNS7_10__identityEEEvT0_PT3_T1_NS0_13GridEvenShareISQ_EET2_T4_E12temp_storage+80];
	add.s64 	%rd218, %rd216, %rd217;
	ld.shared.u64 	%rd219, [_ZZN3cub18CUB_300001_SM_10006detail6reduce18DeviceReduceKernelINS2_10policy_hubIljN4cuda3std3__44plusIlEEE10Policy1000EN6thrust24THRUST_300001_SM_1000_NS18transform_iteratorI14maior_que_zeroNSD_6detail15normal_iteratorINSD_10device_ptrIdEEEEllEEjS9_lNS7_10__identityEEEvT0_PT3_T1_NS0_13GridEvenShareISQ_EET2_T4_E12temp_storage+88];
	add.s64 	%rd220, %rd218, %rd219;
	ld.shared.u64 	%rd221, [_ZZN3cub18CUB_300001_SM_10006detail6reduce18DeviceReduceKernelINS2_10policy_hubIljN4cuda3std3__44plusIlEEE10Policy1000EN6thrust24THRUST_300001_SM_1000_NS18transform_iteratorI14maior_que_zeroNSD_6detail15normal_iteratorINSD_10device_ptrIdEEEEllEEjS9_lNS7_10__identityEEEvT0_PT3_T1_NS0_13GridEvenShareISQ_EET2_T4_E12temp_storage+96];
	add.s64 	%rd222, %rd220, %rd221;
	ld.shared.u64 	%rd223, [_ZZN3cub18CUB_300001_SM_10006detail6reduce18DeviceReduceKernelINS2_10policy_hubIljN4cuda3std3__44plusIlEEE10Policy1000EN6thrust24THRUST_300001_SM_1000_NS18transform_iteratorI14maior_que_zeroNSD_6detail15normal_iteratorINSD_10device_ptrIdEEEEllEEjS9_lNS7_10__identityEEEvT0_PT3_T1_NS0_13GridEvenShareISQ_EET2_T4_E12temp_storage+104];
	add.s64 	%rd224, %rd222, %rd223;
	ld.shared.u64 	%rd225, [_ZZN3cub18CUB_300001_SM_10006detail6reduce18DeviceReduceKernelINS2_10policy_hubIljN4cuda3std3__44plusIlEEE10Policy1000EN6thrust24THRUST_300001_SM_1000_NS18transform_iteratorI14maior_que_zeroNSD_6detail15normal_iteratorINSD_10device_ptrIdEEEEllEEjS9_lNS7_10__identityEEEvT0_PT3_T1_NS0_13GridEvenShareISQ_EET2_T4_E12temp_storage+112];
	add.s64 	%rd226, %rd224, %rd225;
	ld.shared.u64 	%rd227, [_ZZN3cub18CUB_300001_SM_10006detail6reduce18DeviceReduceKernelINS2_10policy_hubIljN4cuda3std3__44plusIlEEE10Policy1000EN6thrust24THRUST_300001_SM_1000_NS18transform_iteratorI14maior_que_zeroNSD_6detail15normal_iteratorINSD_10device_ptrIdEEEEllEEjS9_lNS7_10__identityEEEvT0_PT3_T1_NS0_13GridEvenShareISQ_EET2_T4_E12temp_storage+120];
	add.s64 	%rd228, %rd226, %rd227;
	ld.shared.u64 	%rd229, [_ZZN3cub18CUB_300001_SM_10006detail6reduce18DeviceReduceKernelINS2_10policy_hubIljN4cuda3std3__44plusIlEEE10Policy1000EN6thrust24THRUST_300001_SM_1000_NS18transform_iteratorI14maior_que_zeroNSD_6detail15normal_iteratorINSD_10device_ptrIdEEEEllEEjS9_lNS7_10__identityEEEvT0_PT3_T1_NS0_13GridEvenShareISQ_EET2_T4_E12temp_storage+128];
	add.s64 	%rd230, %rd228, %rd229;
	ld.shared.u64 	%rd231, [_ZZN3cub18CUB_300001_SM_10006detail6reduce18DeviceReduceKernelINS2_10policy_hubIljN4cuda3std3__44plusIlEEE10Policy1000EN6thrust24THRUST_300001_SM_1000_NS18transform_iteratorI14maior_que_zeroNSD_6detail15normal_iteratorINSD_10device_ptrIdEEEEllEEjS9_lNS7_10__identityEEEvT0_PT3_T1_NS0_13GridEvenShareISQ_EET2_T4_E12temp_storage+136];
	add.s64 	%rd475, %rd230, %rd231;
$L__BB15_48:
	mov.u32 	%r327, %tid.x;
	setp.ne.s32 	%p137, %r327, 0;
	@%p137 bra 	$L__BB15_50;
	ld.param.u64 	%rd454, [_ZN3cub18CUB_300001_SM_10006detail6reduce18DeviceReduceKernelINS2_10policy_hubIljN4cuda3std3__44plusIlEEE10Policy1000EN6thrust24THRUST_300001_SM_1000_NS18transform_iteratorI14maior_que_zeroNSD_6detail15normal_iteratorINSD_10device_ptrIdEEEEllEEjS9_lNS7_10__identityEEEvT0_PT3_T1_NS0_13GridEvenShareISQ_EET2_T4__param_1];
	cvta.to.global.u64 	%rd451, %rd454;
	mul.wide.u32 	%rd452, %r3, 8;
	add.s64 	%rd453, %rd451, %rd452;
	st.global.u64 	[%rd453], %rd475;
$L__BB15_50:
	ret;

}
	// .globl	_ZN3cub18CUB_300001_SM_10006detail6reduce28DeviceReduceSingleTileKernelINS2_10policy_hubIljN4cuda3std3__44plusIlEEE10Policy1000EPlSC_iS9_llNS7_10__identityEEEvT0_T1_T2_T3_T4_T6_
.visible .entry _ZN3cub18CUB_300001_SM_10006detail6reduce28DeviceReduceSingleTileKernelINS2_10policy_hubIljN4cuda3std3__44plusIlEEE10Policy1000EPlSC_iS9_llNS7_10__identityEEEvT0_T1_T2_T3_T4_T6_(
	.param .u64 .ptr .align 1 _ZN3cub18CUB_300001_SM_10006detail6reduce28DeviceReduceSingleTileKernelINS2_10policy_hubIljN4cuda3std3__44plusIlEEE10Policy1000EPlSC_iS9_llNS7_10__identityEEEvT0_T1_T2_T3_T4_T6__param_0,
	.param .u64 .ptr .align 1 _ZN3cub18CUB_300001_SM_10006detail6reduce28DeviceReduceSingleTileKernelINS2_10policy_hubIljN4cuda3std3__44plusIlEEE10Policy1000EPlSC_iS9_llNS7_10__identityEEEvT0_T1_T2_T3_T4_T6__param_1,
	.param .u32 _ZN3cub18CUB_300001_SM_10006detail6reduce28DeviceReduceSingleTileKernelINS2_10policy_hubIljN4cuda3std3__44plusIlEEE10Policy1000EPlSC_iS9_llNS7_10__identityEEEvT0_T1_T2_T3_T4_T6__param_2,
	.param .align 1 .b8 _ZN3cub18CUB_300001_SM_10006detail6reduce28DeviceReduceSingleTileKernelINS2_10policy_hubIljN4cuda3std3__44plusIlEEE10Policy1000EPlSC_iS9_llNS7_10__identityEEEvT0_T1_T2_T3_T4_T6__param_3[1],
	.param .u64 _ZN3cub18CUB_300001_SM_10006detail6reduce28DeviceReduceSingleTileKernelINS2_10policy_hubIljN4cuda3std3__44plusIlEEE10Policy1000EPlSC_iS9_llNS7_10__identityEEEvT0_T1_T2_T3_T4_T6__param_4,
	.param .align 1 .b8 _ZN3cub18CUB_300001_SM_10006detail6reduce28DeviceReduceSingleTileKernelINS2_10policy_hubIljN4cuda3std3__44plusIlEEE10Policy1000EPlSC_iS9_llNS7_10__identityEEEvT0_T1_T2_T3_T4_T6__param_5[1]
)
.maxntid 512
.minnctapersm 1
{
	.reg .pred 	%p<58>;
	.reg .b32 	%r<238>;
	.reg .b64 	%rd<281>;
	// demoted variable
	.shared .align 8 .b8 _ZZN3cub18CUB_300001_SM_10006detail6reduce28DeviceReduceSingleTileKernelINS2_10policy_hubIljN4cuda3std3__44plusIlEEE10Policy1000EPlSC_iS9_llNS7_10__identityEEEvT0_T1_T2_T3_T4_T6_E12temp_storage[152];
	ld.param.u64 	%rd35, [_ZN3cub18CUB_300001_SM_10006detail6reduce28DeviceReduceSingleTileKernelINS2_10policy_hubIljN4cuda3std3__44plusIlEEE10Policy1000EPlSC_iS9_llNS7_10__identityEEEvT0_T1_T2_T3_T4_T6__param_0];
	ld.param.u64 	%rd37, [_ZN3cub18CUB_300001_SM_10006detail6reduce28DeviceReduceSingleTileKernelINS2_10policy_hubIljN4cuda3std3__44plusIlEEE10Policy1000EPlSC_iS9_llNS7_10__identityEEEvT0_T1_T2_T3_T4_T6__param_1];
	ld.param.u32 	%r34, [_ZN3cub18CUB_300001_SM_10006detail6reduce28DeviceReduceSingleTileKernelINS2_10policy_hubIljN4cuda3std3__44plusIlEEE10Policy1000EPlSC_iS9_llNS7_10__identityEEEvT0_T1_T2_T3_T4_T6__param_2];
	ld.param.u64 	%rd36, [_ZN3cub18CUB_300001_SM_10006detail6reduce28DeviceReduceSingleTileKernelINS2_10policy_hubIljN4cuda3std3__44plusIlEEE10Policy1000EPlSC_iS9_llNS7_10__identityEEEvT0_T1_T2_T3_T4_T6__param_4];
	cvta.to.global.u64 	%rd1, %rd37;
	setp.ne.s32 	%p1, %r34, 0;
	@%p1 bra 	$L__BB16_3;
	mov.u32 	%r224, %tid.x;
	setp.ne.s32 	%p57, %r224, 0;
	@%p57 bra 	$L__BB16_39;
	st.global.u64 	[%rd1], %rd36;
	bra.uni 	$L__BB16_39;
$L__BB16_3:
	setp.gt.s32 	%p2, %r34, 3583;
	@%p2 bra 	$L__BB16_21;
	mov.u32 	%r1, %tid.x;
	setp.ge.s32 	%p19, %r1, %r34;
	mov.b64 	%rd271, 0;
	mov.u32 	%r228, %r1;
	@%p19 bra 	$L__BB16_6;
	mul.wide.u32 	%rd146, %r1, 8;
	add.s64 	%rd145, %rd35, %rd146;
	// begin inline asm
	ld.global.nc.u64 %rd271, [%rd145];
	// end inline asm
	add.s32 	%r228, %r1, 512;
$L__BB16_6:
	setp.ge.s32 	%p20, %r228, %r34;
	@%p20 bra 	$L__BB16_12;
	not.b32 	%r100, %r228;
	add.s32 	%r4, %r34, %r100;
	and.b32  	%r101, %r4, 1536;
	setp.eq.s32 	%p21, %r101, 1536;
	@%p21 bra 	$L__BB16_10;
	mul.wide.u32 	%rd148, %r228, 8;
	add.s64 	%rd266, %rd35, %rd148;
	shr.u32 	%r102, %r4, 9;
	add.s32 	%r103, %r102, 1;
	and.b32  	%r104, %r103, 3;
	neg.s32 	%r226, %r104;
$L__BB16_9:
	.pragma "nounroll";
	// begin inline asm
	ld.global.nc.u64 %rd149, [%rd266];
	// end inline asm
	add.s64 	%rd271, %rd149, %rd271;
	add.s32 	%r228, %r228, 512;
	add.s64 	%rd266, %rd266, 4096;
	add.s32 	%r226, %r226, 1;
	setp.ne.s32 	%p22, %r226, 0;
	@%p22 bra 	$L__BB16_9;
$L__BB16_10:
	setp.lt.u32 	%p23, %r4, 1536;
	@%p23 bra 	$L__BB16_12;
$L__BB16_11:
	mul.wide.s32 	%rd159, %r228, 8;
	add.s64 	%rd152, %rd35, %rd159;
	// begin inline asm
	ld.global.nc.u64 %rd151, [%rd152];
	// end inline asm
	add.s64 	%rd160, %rd151, %rd271;
	add.s64 	%rd154, %rd152, 4096;
	// begin inline asm
	ld.global.nc.u64 %rd153, [%rd154];
	// end inline asm
	add.s64 	%rd161, %rd153, %rd160;
	add.s64 	%rd156, %rd152, 8192;
	// begin inline asm
	ld.global.nc.u64 %rd155, [%rd156];
	// end inline asm
	add.s64 	%rd162, %rd155, %rd161;
	add.s64 	%rd158, %rd152, 12288;
	// begin inline asm
	ld.global.nc.u64 %rd157, [%rd158];
	// end inline asm
	add.s64 	%rd271, %rd157, %rd162;
	add.s32 	%r228, %r228, 2048;
	setp.lt.s32 	%p24, %r228, %r34;
	@%p24 bra 	$L__BB16_11;
$L__BB16_12:
	setp.lt.s32 	%p25, %r34, 512;
	@%p25 bra 	$L__BB16_17;
	// begin inline asm
	mov.u32 %r168, %laneid;
	// end inline asm
	mov.b64 	{%r170, %r175}, %rd271;
	mov.b32 	%r176, 1;
	mov.b32 	%r217, 31;
	mov.b32 	%r218, -1;
	// begin inline asm
	shfl.sync.down.b32 %r169, %r170, %r176, %r217, %r218;
	// end inline asm
	// begin inline asm
	shfl.sync.down.b32 %r174, %r175, %r176, %r217, %r218;
	// end inline asm
	mov.b64 	%rd221, {%r169, %r174};
	setp.gt.s32 	%p49, %r168, 30;
	selp.b64 	%rd222, 0, %rd221, %p49;
	add.s64 	%rd223, %rd222, %rd271;
	mov.b64 	{%r180, %r185}, %rd223;
	mov.b32 	%r186, 2;
	// begin inline asm
	shfl.sync.down.b32 %r179, %r180, %r186, %r217, %r218;
	// end inline asm
	// begin inline asm
	shfl.sync.down.b32 %r184, %r185, %r186, %r217, %r218;
	// end inline asm
	mov.b64 	%rd224, {%r179, %r184};
	setp.gt.s32 	%p50, %r168, 29;
	selp.b64 	%rd225, 0, %rd224, %p50;
	add.s64 	%rd226, %rd225, %rd223;
	mov.b64 	{%r190, %r195}, %rd226;
	mov.b32 	%r196, 4;
	// begin inline asm
	shfl.sync.down.b32 %r189, %r190, %r196, %r217, %r218;
	// end inline asm
	// begin inline asm
	shfl.sync.down.b32 %r194, %r195, %r196, %r217, %r218;
	// end inline asm
	mov.b64 	%rd227, {%r189, %r194};
	setp.gt.s32 	%p51, %r168, 27;
	selp.b64 	%rd228, 0, %rd227, %p51;
	add.s64 	%rd229, %rd228, %rd226;
	mov.b64 	{%r200, %r205}, %rd229;
	mov.b32 	%r206, 8;
	// begin inline asm
	shfl.sync.down.b32 %r199, %r200, %r206, %r217, %r218;
	// end inline asm
	// begin inline asm
	shfl.sync.down.b32 %r204, %r205, %r206, %r217, %r218;
	// end inline asm
	mov.b64 	%rd230, {%r199, %r204};
	setp.gt.s32 	%p52, %r168, 23;
	selp.b64 	%rd231, 0, %rd230, %p52;
	add.s64 	%rd232, %rd231, %rd229;
	mov.b64 	{%r210, %r215}, %rd232;
	mov.b32 	%r216, 16;
	// begin inline asm
	shfl.sync.down.b32 %r209, %r210, %r216, %r217, %r218;
	// end inline asm
	// begin inline asm
	shfl.sync.down.b32 %r214, %r215, %r216, %r217, %r218;
	// end inline asm
	mov.b64 	%rd233, {%r209, %r214};
	setp.gt.s32 	%p53, %r168, 15;
	selp.b64 	%rd234, 0, %rd233, %p53;
	add.s64 	%rd280, %rd234, %rd232;
	setp.ne.s32 	%p54, %r168, 0;
	@%p54 bra 	$L__BB16_15;
	shr.u32 	%r219, %r1, 2;
	and.b32  	%r220, %r219, 248;
	mov.u32 	%r221, _ZZN3cub18CUB_300001_SM_10006detail6reduce28DeviceReduceSingleTileKernelINS2_10policy_hubIljN4cuda3std3__44plusIlEEE10Policy1000EPlSC_iS9_llNS7_10__identityEEEvT0_T1_T2_T3_T4_T6_E12temp_storage;
	add.s32 	%r222, %r221, %r220;
	st.shared.u64 	[%r222+16], %rd280;
$L__BB16_15:
	bar.sync 	0;
	setp.ne.s32 	%p55, %r1, 0;
	@%p55 bra 	$L__BB16_37;
	ld.shared.u64 	%rd235, [_ZZN3cub18CUB_300001_SM_10006detail6reduce28DeviceReduceSingleTileKernelINS2_10policy_hubIljN4cuda3std3__44plusIlEEE10Policy1000EPlSC_iS9_llNS7_10__identityEEEvT0_T1_T2_T3_T4_T6_E12temp_storage+24];
	add.s64 	%rd236, %rd235, %rd280;
	ld.shared.u64 	%rd237, [_ZZN3cub18CUB_300001_SM_10006detail6reduce28DeviceReduceSingleTileKernelINS2_10policy_hubIljN4cuda3std3__44plusIlEEE10Policy1000EPlSC_iS9_llNS7_10__identityEEEvT0_T1_T2_T3_T4_T6_E12temp_storage+32];
	add.s64 	%rd238, %rd236, %rd237;
	ld.shared.u64 	%rd239, [_ZZN3cub18CUB_300001_SM_10006detail6reduce28DeviceReduceSingleTileKernelINS2_10policy_hubIljN4cuda3std3__44plusIlEEE10Policy1000EPlSC_iS9_llNS7_10__identityEEEvT0_T1_T2_T3_T4_T6_E12temp_storage+40];
	add.s64 	%rd240, %rd238, %rd239;
	ld.shared.u64 	%rd241, [_ZZN3cub18CUB_300001_SM_10006detail6reduce28DeviceReduceSingleTileKernelINS2_10policy_hubIljN4cuda3std3__44plusIlEEE10Policy1000EPlSC_iS9_llNS7_10__identityEEEvT0_T1_T2_T3_T4_T6_E12temp_storage+48];
	add.s64 	%rd242, %rd240, %rd241;
	ld.shared.u64 	%rd243, [_ZZN3cub18CUB_300001_SM_10006detail6reduce28DeviceReduceSingleTileKernelINS2_10policy_hubIljN4cuda3std3__44plusIlEEE10Policy1000EPlSC_iS9_llNS7_10__identityEEEvT0_T1_T2_T3_T4_T6_E12temp_storage+56];
	add.s64 	%rd244, %rd242, %rd243;
	ld.shared.u64 	%rd245, [_ZZN3cub18CUB_300001_SM_10006detail6reduce28DeviceReduceSingleTileKernelINS2_10policy_hubIljN4cuda3std3__44plusIlEEE10Policy1000EPlSC_iS9_llNS7_10__identityEEEvT0_T1_T2_T3_T4_T6_E12temp_storage+64];
	add.s64 	%rd246, %rd244, %rd245;
	ld.shared.u64 	%rd247, [_ZZN3cub18CUB_300001_SM_10006detail6reduce28DeviceReduceSingleTileKernelINS2_10policy_hubIljN4cuda3std3__44plusIlEEE10Policy1000EPlSC_iS9_llNS7_10__identityEEEvT0_T1_T2_T3_T4_T6_E12temp_storage+72];
	add.s64 	%rd248, %rd246, %rd247;
	ld.shared.u64 	%rd249, [_ZZN3cub18CUB_300001_SM_10006detail6reduce28DeviceReduceSingleTileKernelINS2_10policy_hubIljN4cuda3std3__44plusIlEEE10Policy1000EPlSC_iS9_llNS7_10__identityEEEvT0_T1_T2_T3_T4_T6_E12temp_storage+80];
	add.s64 	%rd250, %rd248, %rd249;
	ld.shared.u64 	%rd251, [_ZZN3cub18CUB_300001_SM_10006detail6reduce28DeviceReduceSingleTileKernelINS2_10policy_hubIljN4cuda3std3__44plusIlEEE10Policy1000EPlSC_iS9_llNS7_10__identityEEEvT0_T1_T2_T3_T4_T6_E12temp_storage+88];
	add.s64 	%rd252, %rd250, %rd251;
	ld.shared.u64 	%rd253, [_ZZN3cub18CUB_300001_SM_10006detail6reduce28DeviceReduceSingleTileKernelINS2_10policy_hubIljN4cuda3std3__44plusIlEEE10Policy1000EPlSC_iS9_llNS7_10__identityEEEvT0_T1_T2_T3_T4_T6_E12temp_storage+96];
	add.s64 	%rd254, %rd252, %rd253;
	ld.shared.u64 	%rd255, [_ZZN3cub18CUB_300001_SM_10006detail6reduce28DeviceReduceSingleTileKernelINS2_10policy_hubIljN4cuda3std3__44plusIlEEE10Policy1000EPlSC_iS9_llNS7_10__identityEEEvT0_T1_T2_T3_T4_T6_E12temp_storage+104];
	add.s64 	%rd256, %rd254, %rd255;
	ld.shared.u64 	%rd257, [_ZZN3cub18CUB_300001_SM_10006detail6reduce28DeviceReduceSingleTileKernelINS2_10policy_hubIljN4cuda3std3__44plusIlEEE10Policy1000EPlSC_iS9_llNS7_10__identityEEEvT0_T1_T2_T3_T4_T6_E12temp_storage+112];
	add.s64 	%rd258, %rd256, %rd257;
	ld.shared.u64 	%rd259, [_ZZN3cub18CUB_300001_SM_10006detail6reduce28DeviceReduceSingleTileKernelINS2_10policy_hubIljN4cuda3std3__44plusIlEEE10Policy1000EPlSC_iS9_llNS7_10__identityEEEvT0_T1_T2_T3_T4_T6_E12temp_storage+120];
	add.s64 	%rd260, %rd258, %rd259;
	ld.shared.u64 	%rd261, [_ZZN3cub18CUB_300001_SM_10006detail6reduce28DeviceReduceSingleTileKernelINS2_10policy_hubIljN4cuda3std3__44plusIlEEE10Policy1000EPlSC_iS9_llNS7_10__identityEEEvT0_T1_T2_T3_T4_T6_E12temp_storage+128];
	add.s64 	%rd262, %rd260, %rd261;
	ld.shared.u64 	%rd263, [_ZZN3cub18CUB_300001_SM_10006detail6reduce28DeviceReduceSingleTileKernelINS2_10policy_hubIljN4cuda3std3__44plusIlEEE10Policy1000EPlSC_iS9_llNS7_10__identityEEEvT0_T1_T2_T3_T4_T6_E12temp_storage+136];
	add.s64 	%rd280, %rd262, %rd263;
	bra.uni 	$L__BB16_37;
$L__BB16_17:
	// begin inline asm
	mov.u32 %r105, %laneid;
	// end inline asm
	and.b32  	%r156, %r1, 992;
	add.s32 	%r157, %r156, 32;
	setp.gt.s32 	%p26, %r157, %r34;
	not.b32 	%r158, %r156;
	add.s32 	%r159, %r34, %r158;
	selp.b32 	%r154, %r159, 31, %p26;
	mov.b64 	{%r107, %r112}, %rd271;
	mov.b32 	%r113, 1;
	mov.b32 	%r155, -1;
	// begin inline asm
	shfl.sync.down.b32 %r106, %r107, %r113, %r154, %r155;
	// end inline asm
	// begin inline asm
	shfl.sync.down.b32 %r111, %r112, %r113, %r154, %r155;
	// end inline asm
	mov.b64 	%rd163, {%r106, %r111};
	setp.lt.s32 	%p27, %r105, %r154;
	selp.b64 	%rd164, %rd163, 0, %p27;
	add.s64 	%rd165, %rd164, %rd271;
	mov.b64 	{%r117, %r122}, %rd165;
	mov.b32 	%r123, 2;
	// begin inline asm
	shfl.sync.down.b32 %r116, %r117, %r123, %r154, %r155;
	// end inline asm
	// begin inline asm
	shfl.sync.down.b32 %r121, %r122, %r123, %r154, %r155;
	// end inline asm
	mov.b64 	%rd166, {%r116, %r121};
	add.s32 	%r160, %r105, 2;
	setp.gt.s32 	%p28, %r160, %r154;
	selp.b64 	%rd167, 0, %rd166, %p28;
	add.s64 	%rd168, %rd167, %rd165;
	mov.b64 	{%r127, %r132}, %rd168;
	mov.b32 	%r133, 4;
	// begin inline asm
	shfl.sync.down.b32 %r126, %r127, %r133, %r154, %r155;
	// end inline asm
	// begin inline asm
	shfl.sync.down.b32 %r131, %r132, %r133, %r154, %r155;
	// end inline asm
	mov.b64 	%rd169, {%r126, %r131};
	add.s32 	%r161, %r105, 4;
	setp.gt.s32 	%p29, %r161, %r154;
	selp.b64 	%rd170, 0, %rd169, %p29;
	add.s64 	%rd171, %rd170, %rd168;
	mov.b64 	{%r137, %r142}, %rd171;
	mov.b32 	%r143, 8;
	// begin inline asm
	shfl.sync.down.b32 %r136, %r137, %r143, %r154, %r155;
	// end inline asm
	// begin inline asm
	shfl.sync.down.b32 %r141, %r142, %r143, %r154, %r155;
	// end inline asm
	mov.b64 	%rd172, {%r136, %r141};
	add.s32 	%r162, %r105, 8;
	setp.gt.s32 	%p30, %r162, %r154;
	selp.b64 	%rd173, 0, %rd172, %p30;
	add.s64 	%rd174, %rd173, %rd171;
	mov.b64 	{%r147, %r152}, %rd174;
	mov.b32 	%r153, 16;
	// begin inline asm
	shfl.sync.down.b32 %r146, %r147, %r153, %r154, %r155;
	// end inline asm
	// begin inline asm
	shfl.sync.down.b32 %r151, %r152, %r153, %r154, %r155;
	// end inline asm
	mov.b64 	%rd175, {%r146, %r151};
	add.s32 	%r163, %r105, 16;
	setp.gt.s32 	%p31, %r163, %r154;
	selp.b64 	%rd176, 0, %rd175, %p31;
	add.s64 	%rd280, %rd176, %rd174;
	setp.ne.s32 	%p32, %r105, 0;
	@%p32 bra 	$L__BB16_19;
	shr.u32 	%r164, %r1, 2;
	and.b32  	%r165, %r164, 248;
	mov.u32 	%r166, _ZZN3cub18CUB_300001_SM_10006detail6reduce28DeviceReduceSingleTileKernelINS2_10policy_hubIljN4cuda3std3__44plusIlEEE10Policy1000EPlSC_iS9_llNS7_10__identityEEEvT0_T1_T2_T3_T4_T6_E12temp_storage;
	add.s32 	%r167, %r166, %r165;
	st.shared.u64 	[%r167+16], %rd280;
$L__BB16_19:
	bar.sync 	0;
	setp.ne.s32 	%p33, %r1, 0;
	@%p33 bra 	$L__BB16_37;
	setp.gt.s32 	%p34, %r34, 32;
	ld.shared.u64 	%rd177, [_ZZN3cub18CUB_300001_SM_10006detail6reduce28DeviceReduceSingleTileKernelINS2_10policy_hubIljN4cuda3std3__44plusIlEEE10Policy1000EPlSC_iS9_llNS7_10__identityEEEvT0_T1_T2_T3_T4_T6_E12temp_storage+24];
	selp.b64 	%rd178, %rd177, 0, %p34;
	add.s64 	%rd179, %rd178, %rd280;
	setp.gt.s32 	%p35, %r34, 64;
	ld.shared.u64 	%rd180, [_ZZN3cub18CUB_300001_SM_10006detail6reduce28DeviceReduceSingleTileKernelINS2_10policy_hubIljN4cuda3std3__44plusIlEEE10Policy1000EPlSC_iS9_llNS7_10__identityEEEvT0_T1_T2_T3_T4_T6_E12temp_storage+32];
	selp.b64 	%rd181, %rd180, 0, %p35;
	add.s64 	%rd182, %rd179, %rd181;
	setp.gt.s32 	%p36, %r34, 96;
	ld.shared.u64 	%rd183, [_ZZN3cub18CUB_300001_SM_10006detail6reduce28DeviceReduceSingleTileKernelINS2_10policy_hubIljN4cuda3std3__44plusIlEEE10Policy1000EPlSC_iS9_llNS7_10__identityEEEvT0_T1_T2_T3_T4_T6_E12temp_storage+40];
	selp.b64 	%rd184, %rd183, 0, %p36;
	add.s64 	%rd185, %rd182, %rd184;
	setp.gt.s32 	%p37, %r34, 128;
	ld.shared.u64 	%rd186, [_ZZN3cub18CUB_300001_SM_10006detail6reduce28DeviceReduceSingleTileKernelINS2_10policy_hubIljN4cuda3std3__44plusIlEEE10Policy1000EPlSC_iS9_llNS7_10__identityEEEvT0_T1_T2_T3_T4_T6_E12temp_storage+48];
	selp.b64 	%rd187, %rd186, 0, %p37;
	add.s64 	%rd188, %rd185, %rd187;
	setp.gt.s32 	%p38, %r34, 160;
	ld.shared.u64 	%rd189, [_ZZN3cub18CUB_300001_SM_10006detail6reduce28DeviceReduceSingleTileKernelINS2_10policy_hubIljN4cuda3std3__44plusIlEEE10Policy1000EPlSC_iS9_llNS7_10__identityEEEvT0_T1_T2_T3_T4_T6_E12temp_storage+56];
	selp.b64 	%rd190, %rd189, 0, %p38;
	add.s64 	%rd191, %rd188, %rd190;
	setp.gt.s32 	%p39, %r34, 192;
	ld.shared.u64 	%rd192, [_ZZN3cub18CUB_300001_SM_10006detail6reduce28DeviceReduceSingleTileKernelINS2_10policy_hubIljN4cuda3std3__44plusIlEEE10Policy1000EPlSC_iS9_llNS7_10__identityEEEvT0_T1_T2_T3_T4_T6_E12temp_storage+64];
	selp.b64 	%rd193, %rd192, 0, %p39;
	add.s64 	%rd194, %rd191, %rd193;
	setp.gt.s32 	%p40, %r34, 224;
	ld.shared.u64 	%rd195, [_ZZN3cub18CUB_300001_SM_10006detail6reduce28DeviceReduceSingleTileKernelINS2_10policy_hubIljN4cuda3std3__44plusIlEEE10Policy1000EPlSC_iS9_llNS7_10__identityEEEvT0_T1_T2_T3_T4_T6_E12temp_storage+72];
	selp.b64 	%rd196, %rd195, 0, %p40;
	add.s64 	%rd197, %rd194, %rd196;
	setp.gt.s32 	%p41, %r34, 256;
	ld.shared.u64 	%rd198, [_ZZN3cub18CUB_300001_SM_10006detail6reduce28DeviceReduceSingleTileKernelINS2_10policy_hubIljN4cuda3std3__44plusIlEEE10Policy1000EPlSC_iS9_llNS7_10__identityEEEvT0_T1_T2_T3_T4_T6_E12temp_storage+80];
	selp.b64 	%rd199, %rd198, 0, %p41;
	add.s64 	%rd200, %rd197, %rd199;
	setp.gt.s32 	%p42, %r34, 288;
	ld.shared.u64 	%rd201, [_ZZN3cub18CUB_300001_SM_10006detail6reduce28DeviceReduceSingleTileKernelINS2_10policy_hubIljN4cuda3std3__44plusIlEEE10Policy1000EPlSC_iS9_llNS7_10__identityEEEvT0_T1_T2_T3_T4_T6_E12temp_storage+88];
	selp.b64 	%rd202, %rd201, 0, %p42;
	add.s64 	%rd203, %rd200, %rd202;
	setp.gt.s32 	%p43, %r34, 320;
	ld.shared.u64 	%rd204, [_ZZN3cub18CUB_300001_SM_10006detail6reduce28DeviceReduceSingleTileKernelINS2_10policy_hubIljN4cuda3std3__44plusIlEEE10Policy1000EPlSC_iS9_llNS7_10__identityEEEvT0_T1_T2_T3_T4_T6_E12temp_storage+96];
	selp.b64 	%rd205, %rd204, 0, %p43;
	add.s64 	%rd206, %rd203, %rd205;
	setp.gt.s32 	%p44, %r34, 352;
	ld.shared.u64 	%rd207, [_ZZN3cub18CUB_300001_SM_10006detail6reduce28DeviceReduceSingleTileKernelINS2_10policy_hubIljN4cuda3std3__44plusIlEEE10Policy1000EPlSC_iS9_llNS7_10__identityEEEvT0_T1_T2_T3_T4_T6_E12temp_storage+104];
	selp.b64 	%rd208, %rd207, 0, %p44;
	add.s64 	%rd209, %rd206, %rd208;
	setp.gt.s32 	%p45, %r34, 384;
	ld.shared.u64 	%rd210, [_ZZN3cub18CUB_300001_SM_10006detail6reduce28DeviceReduceSingleTileKernelINS2_10policy_hubIljN4cuda3std3__44plusIlEEE10Policy1000EPlSC_iS9_llNS7_10__identityEEEvT0_T1_T2_T3_T4_T6_E12temp_storage+112];
	selp.b64 	%rd211, %rd210, 0, %p45;
	add.s64 	%rd212, %rd209, %rd211;
	setp.gt.s32 	%p46, %r34, 416;
	ld.shared.u64 	%rd213, [_ZZN3cub18CUB_300001_SM_10006detail6reduce28DeviceReduceSingleTileKernelINS2_10policy_hubIljN4cuda3std3__44plusIlEEE10Policy1000EPlSC_iS9_llNS7_10__identityEEEvT0_T1_T2_T3_T4_T6_E12temp_storage+120];
	selp.b64 	%rd214, %rd213, 0, %p46;
	add.s64 	%rd215, %rd212, %rd214;
	setp.gt.s32 	%p47, %r34, 448;
	ld.shared.u64 	%rd216, [_ZZN3cub18CUB_300001_SM_10006detail6reduce28DeviceReduceSingleTileKernelINS2_10policy_hubIljN4cuda3std3__44plusIlEEE10Policy1000EPlSC_iS9_llNS7_10__identityEEEvT0_T1_T2_T3_T4_T6_E12temp_storage+128];
	selp.b64 	%rd217, %rd216, 0, %p47;
	add.s64 	%rd218, %rd215, %rd217;
	setp.gt.s32 	%p48, %r34, 480;
	ld.shared.u64 	%rd219, [_ZZN3cub18CUB_300001_SM_10006detail6reduce28DeviceReduceSingleTileKernelINS2_10policy_hubIljN4cuda3std3__44plusIlEEE10Policy1000EPlSC_iS9_llNS7_10__identityEEEvT0_T1_T2_T3_T4_T6_E12temp_storage+136];
	selp.b64 	%rd220, %rd219, 0, %p48;
	add.s64 	%rd280, %rd218, %rd220;
	bra.uni 	$L__BB16_37;
$L__BB16_21:
	mov.u32 	%r13, %tid.x;
	mul.wide.u32 	%rd52, %r13, 8;
	add.s64 	%rd39, %rd35, %rd52;
	// begin inline asm
	ld.global.nc.u64 %rd38, [%rd39];
	// end inline asm
	add.s64 	%rd41, %rd39, 4096;
	// begin inline asm
	ld.global.nc.u64 %rd40, [%rd41];
	// end inline asm
	add.s64 	%rd43, %rd39, 8192;
	// begin inline asm
	ld.global.nc.u64 %rd42, [%rd43];
	// end inline asm
	add.s64 	%rd45, %rd39, 12288;
	// begin inline asm
	ld.global.nc.u64 %rd44, [%rd45];
	// end inline asm
	add.s64 	%rd47, %rd39, 16384;
	// begin inline asm
	ld.global.nc.u64 %rd46, [%rd47];
	// end inline asm
	add.s64 	%rd49, %rd39, 20480;
	// begin inline asm
	ld.global.nc.u64 %rd48, [%rd49];
	// end inline asm
	add.s64 	%rd51, %rd39, 24576;
	// begin inline asm
	ld.global.nc.u64 %rd50, [%rd51];
	// end inline asm
	add.s64 	%rd53, %rd40, %rd38;
	add.s64 	%rd54, %rd42, %rd53;
	add.s64 	%rd55, %rd44, %rd54;
	add.s64 	%rd56, %rd46, %rd55;
	add.s64 	%rd57, %rd48, %rd56;
	add.s64 	%rd279, %rd50, %rd57;
	setp.lt.u32 	%p3, %r34, 7168;
	mov.b32 	%r231, 3584;
	@%p3 bra 	$L__BB16_25;
	add.s32 	%r14, %r34, -3584;
	mov.b32 	%r231, 3584;
$L__BB16_23:
	add.s32 	%r37, %r231, %r13;
	mul.wide.u32 	%rd72, %r37, 8;
	add.s64 	%rd59, %rd35, %rd72;
	// begin inline asm
	ld.global.nc.u64 %rd58, [%rd59];
	// end inline asm
	add.s64 	%rd61, %rd59, 4096;
	// begin inline asm
	ld.global.nc.u64 %rd60, [%rd61];
	// end inline asm
	add.s64 	%rd63, %rd59, 8192;
	// begin inline asm
	ld.global.nc.u64 %rd62, [%rd63];
	// end inline asm
	add.s64 	%rd65, %rd59, 12288;
	// begin inline asm
	ld.global.nc.u64 %rd64, [%rd65];
	// end inline asm
	add.s64 	%rd67, %rd59, 16384;
	// begin inline asm
	ld.global.nc.u64 %rd66, [%rd67];
	// end inline asm
	add.s64 	%rd69, %rd59, 20480;
	// begin inline asm
	ld.global.nc.u64 %rd68, [%rd69];
	// end inline asm
	add.s64 	%rd71, %rd59, 24576;
	// begin inline asm
	ld.global.nc.u64 %rd70, [%rd71];
	// end inline asm
	add.s64 	%rd73, %rd58, %rd279;
	add.s64 	%rd74, %rd60, %rd73;
	add.s64 	%rd75, %rd62, %rd74;
	add.s64 	%rd76, %rd64, %rd75;
	add.s64 	%rd77, %rd66, %rd76;
	add.s64 	%rd78, %rd68, %rd77;
	add.s64 	%rd279, %rd70, %rd78;
	sub.s32 	%r38, %r34, %r231;
	setp.lt.s32 	%p4, %r38, 3584;
	@%p4 bra 	$L__BB16_33;
	add.s32 	%r231, %r231, 3584;
	setp.le.s32 	%p5, %r231, %r14;
	@%p5 bra 	$L__BB16_23;
$L__BB16_25:
	setp.le.s32 	%p6, %r34, %r231;
	@%p6 bra 	$L__BB16_33;
	sub.s32 	%r18, %r34, %r231;
	setp.ge.s32 	%p7, %r13, %r18;
	@%p7 bra 	$L__BB16_33;
	not.b32 	%r39, %r13;
	add.s32 	%r40, %r34, %r39;
	sub.s32 	%r19, %r40, %r231;
	and.b32  	%r41, %r19, 1536;
	setp.eq.s32 	%p8, %r41, 1536;
	mov.u32 	%r235, %r13;
	@%p8 bra 	$L__BB16_30;
	add.s32 	%r233, %r13, %r231;
	shr.u32 	%r42, %r19, 9;
	add.s32 	%r43, %r42, 1;
	and.b32  	%r44, %r43, 3;
	neg.s32 	%r232, %r44;
	mov.u32 	%r235, %r13;
$L__BB16_29:
	.pragma "nounroll";
	mul.wide.u32 	%rd82, %r233, 8;
	add.s64 	%rd81, %rd35, %rd82;
	// begin inline asm
	ld.global.nc.u64 %rd80, [%rd81];
	// end inline asm
	add.s64 	%rd279, %rd80, %rd279;
	add.s32 	%r235, %r235, 512;
	add.s32 	%r233, %r233, 512;
	add.s32 	%r232, %r232, 1;
	setp.ne.s32 	%p9, %r232, 0;
	@%p9 bra 	$L__BB16_29;
$L__BB16_30:
	setp.lt.u32 	%p10, %r19, 1536;
	@%p10 bra 	$L__BB16_33;
	cvt.u64.u32 	%rd83, %r235;
	cvt.u64.u32 	%rd84, %r231;
	add.s64 	%rd85, %rd83, %rd84;
	shl.b64 	%rd86, %rd85, 3;
	add.s64 	%rd87, %rd86, %rd35;
	add.s64 	%rd277, %rd87, 8192;
	add.s32 	%r236, %r235, %r231;
$L__BB16_32:
	mul.wide.u32 	%rd96, %r236, 8;
	add.s64 	%rd89, %rd35, %rd96;
	// begin inline asm
	ld.global.nc.u64 %rd88, [%rd89];
	// end inline asm
	add.s64 	%rd97, %rd88, %rd279;
	add.s64 	%rd91, %rd277, -4096;
	// begin inline asm
	ld.global.nc.u64 %rd90, [%rd91];
	// end inline asm
	add.s64 	%rd98, %rd90, %rd97;
	// begin inline asm
	ld.global.nc.u64 %rd92, [%rd277];
	// end inline asm
	add.s64 	%rd99, %rd92, %rd98;
	add.s64 	%rd95, %rd277, 4096;
	// begin inline asm
	ld.global.nc.u64 %rd94, [%rd95];
	// end inline asm
	add.s64 	%rd279, %rd94, %rd99;
	add.s32 	%r235, %r235, 2048;
	add.s64 	%rd277, %rd277, 16384;
	add.s32 	%r236, %r236, 2048;
	setp.lt.s32 	%p11, %r235, %r18;
	@%p11 bra 	$L__BB16_32;
$L__BB16_33:
	// begin inline asm
	mov.u32 %r45, %laneid;
	// end inline asm
	mov.b64 	{%r47, %r52}, %rd279;
	mov.b32 	%r53, 1;
	mov.b32 	%r94, 31;
	mov.b32 	%r95, -1;
	// begin inline asm
	shfl.sync.down.b32 %r46, %r47, %r53, %r94, %r95;
	// end inline asm
	// begin inline asm
	shfl.sync.down.b32 %r51, %r52, %r53, %r94, %r95;
	// end inline asm
	mov.b64 	%rd100, {%r46, %r51};
	setp.gt.s32 	%p12, %r45, 30;
	selp.b64 	%rd101, 0, %rd100, %p12;
	add.s64 	%rd102, %rd101, %rd279;
	mov.b64 	{%r57, %r62}, %rd102;
	mov.b32 	%r63, 2;
	// begin inline asm
	shfl.sync.down.b32 %r56, %r57, %r63, %r94, %r95;
	// end inline asm
	// begin inline asm
	shfl.sync.down.b32 %r61, %r62, %r63, %r94, %r95;
	// end inline asm
	mov.b64 	%rd103, {%r56, %r61};
	setp.gt.s32 	%p13, %r45, 29;
	selp.b64 	%rd104, 0, %rd103, %p13;
	add.s64 	%rd105, %rd104, %rd102;
	mov.b64 	{%r67, %r72}, %rd105;
	mov.b32 	%r73, 4;
	// begin inline asm
	shfl.sync.down.b32 %r66, %r67, %r73, %r94, %r95;
	// end inline asm
	// begin inline asm
	shfl.sync.down.b32 %r71, %r72, %r73, %r94, %r95;
	// end inline asm
	mov.b64 	%rd106, {%r66, %r71};
	setp.gt.s32 	%p14, %r45, 27;
	selp.b64 	%rd107, 0, %rd106, %p14;
	add.s64 	%rd108, %rd107, %rd105;
	mov.b64 	{%r77, %r82}, %rd108;
	mov.b32 	%r83, 8;
	// begin inline asm
	shfl.sync.down.b32 %r76, %r77, %r83, %r94, %r95;
	// end inline asm
	// begin inline asm
	shfl.sync.down.b32 %r81, %r82, %r83, %r94, %r95;
	// end inline asm
	mov.b64 	%rd109, {%r76, %r81};
	setp.gt.s32 	%p15, %r45, 23;
	selp.b64 	%rd110, 0, %rd109, %p15;
	add.s64 	%rd111, %rd110, %rd108;
	mov.b64 	{%r87, %r92}, %rd111;
	mov.b32 	%r93, 16;
	// begin inline asm
	shfl.sync.down.b32 %r86, %r87, %r93, %r94, %r95;
	// end inline asm
	// begin inline asm
	shfl.sync.down.b32 %r91, %r92, %r93, %r94, %r95;
	// end inline asm
	mov.b64 	%rd112, {%r86, %r91};
	setp.gt.s32 	%p16, %r45, 15;
	selp.b64 	%rd113, 0, %rd112, %p16;
	add.s64 	%rd280, %rd113, %rd111;
	setp.ne.s32 	%p17, %r45, 0;
	@%p17 bra 	$L__BB16_35;
	shr.u32 	%r96, %r13, 2;
	and.b32  	%r97, %r96, 248;
	mov.u32 	%r98, _ZZN3cub18CUB_300001_SM_10006detail6reduce28DeviceReduceSingleTileKernelINS2_10policy_hubIljN4cuda3std3__44plusIlEEE10Policy1000EPlSC_iS9_llNS7_10__identityEEEvT0_T1_T2_T3_T4_T6_E12temp_storage;
	add.s32 	%r99, %r98, %r97;
	st.shared.u64 	[%r99+16], %rd280;
$L__BB16_35:
	bar.sync 	0;
	setp.ne.s32 	%p18, %r13, 0;
	@%p18 bra 	$L__BB16_37;
	ld.shared.u64 	%rd114, [_ZZN3cub18CUB_300001_SM_10006detail6reduce28DeviceReduceSingleTileKernelINS2_10policy_hubIljN4cuda3std3__44plusIlEEE10Policy1000EPlSC_iS9_llNS7_10__identityEEEvT0_T1_T2_T3_T4_T6_E12temp_storage+24];
	add.s64 	%rd115, %rd114, %rd280;
	ld.shared.u64 	%rd116, [_ZZN3cub18CUB_300001_SM_10006detail6reduce28DeviceReduceSingleTileKernelINS2_10policy_hubIljN4cuda3std3__44plusIlEEE10Policy1000EPlSC_iS9_llNS7_10__identityEEEvT0_T1_T2_T3_T4_T6_E12temp_storage+32];
	add.s64 	%rd117, %rd115, %rd116;
	ld.shared.u64 	%rd118, [_ZZN3cub18CUB_300001_SM_10006detail6reduce28DeviceReduceSingleTileKernelINS2_10policy_hubIljN4cuda3std3__44plusIlEEE10Policy1000EPlSC_iS9_llNS7_10__identityEEEvT0_T1_T2_T3_T4_T6_E12temp_storage+40];
	add.s64 	%rd119, %rd117, %rd118;
	ld.shared.u64 	%rd120, [_ZZN3cub18CUB_300001_SM_10006detail6reduce28DeviceReduceSingleTileKernelINS2_10policy_hubIljN4cuda3std3__44plusIlEEE10Policy1000EPlSC_iS9_llNS7_10__identityEEEvT0_T1_T2_T3_T4_T6_E12temp_storage+48];
	add.s64 	%rd121, %rd119, %rd120;
	ld.shared.u64 	%rd122, [_ZZN3cub18CUB_300001_SM_10006detail6reduce28DeviceReduceSingleTileKernelINS2_10policy_hubIljN4cuda3std3__44plusIlEEE10Policy1000EPlSC_iS9_llNS7_10__identityEEEvT0_T1_T2_T3_T4_T6_E12temp_storage+56];
	add.s64 	%rd123, %rd121, %rd122;
	ld.shared.u64 	%rd124, [_ZZN3cub18CUB_300001_SM_10006detail6reduce28DeviceReduceSingleTileKernelINS2_10policy_hubIljN4cuda3std3__44plusIlEEE10Policy1000EPlSC_iS9_llNS7_10__identityEEEvT0_T1_T2_T3_T4_T6_E12temp_storage+64];
	add.s64 	%rd125, %rd123, %rd124;
	ld.shared.u64 	%rd126, [_ZZN3cub18CUB_300001_SM_10006detail6reduce28DeviceReduceSingleTileKernelINS2_10policy_hubIljN4cuda3std3__44plusIlEEE10Policy1000EPlSC_iS9_llNS7_10__identityEEEvT0_T1_T2_T3_T4_T6_E12temp_storage+72];
	add.s64 	%rd127, %rd125, %rd126;
	ld.shared.u64 	%rd128, [_ZZN3cub18CUB_300001_SM_10006detail6reduce28DeviceReduceSingleTileKernelINS2_10policy_hubIljN4cuda3std3__44plusIlEEE10Policy1000EPlSC_iS9_llNS7_10__identityEEEvT0_T1_T2_T3_T4_T6_E12temp_storage+80];
	add.s64 	%rd129, %rd127, %rd128;
	ld.shared.u64 	%rd130, [_ZZN3cub18CUB_300001_SM_10006detail6reduce28DeviceReduceSingleTileKernelINS2_10policy_hubIljN4cuda3std3__44plusIlEEE10Policy1000EPlSC_iS9_llNS7_10__identityEEEvT0_T1_T2_T3_T4_T6_E12temp_storage+88];
	add.s64 	%rd131, %rd129, %rd130;
	ld.shared.u64 	%rd132, [_ZZN3cub18CUB_300001_SM_10006detail6reduce28DeviceReduceSingleTileKernelINS2_10policy_hubIljN4cuda3std3__44plusIlEEE10Policy1000EPlSC_iS9_llNS7_10__identityEEEvT0_T1_T2_T3_T4_T6_E12temp_storage+96];
	add.s64 	%rd133, %rd131, %rd132;
	ld.shared.u64 	%rd134, [_ZZN3cub18CUB_300001_SM_10006detail6reduce28DeviceReduceSingleTileKernelINS2_10policy_hubIljN4cuda3std3__44plusIlEEE10Policy1000EPlSC_iS9_llNS7_10__identityEEEvT0_T1_T2_T3_T4_T6_E12temp_storage+104];
	add.s64 	%rd135, %rd133, %rd134;
	ld.shared.u64 	%rd136, [_ZZN3cub18CUB_300001_SM_10006detail6reduce28DeviceReduceSingleTileKernelINS2_10policy_hubIljN4cuda3std3__44plusIlEEE10Policy1000EPlSC_iS9_llNS7_10__identityEEEvT0_T1_T2_T3_T4_T6_E12temp_storage+112];
	add.s64 	%rd137, %rd135, %rd136;
	ld.shared.u64 	%rd138, [_ZZN3cub18CUB_300001_SM_10006detail6reduce28DeviceReduceSingleTileKernelINS2_10policy_hubIljN4cuda3std3__44plusIlEEE10Policy1000EPlSC_iS9_llNS7_10__identityEEEvT0_T1_T2_T3_T4_T6_E12temp_storage+120];
	add.s64 	%rd139, %rd137, %rd138;
	ld.shared.u64 	%rd140, [_ZZN3cub18CUB_300001_SM_10006detail6reduce28DeviceReduceSingleTileKernelINS2_10policy_hubIljN4cuda3std3__44plusIlEEE10Policy1000EPlSC_iS9_llNS7_10__identityEEEvT0_T1_T2_T3_T4_T6_E12temp_storage+128];
	add.s64 	%rd141, %rd139, %rd140;
	ld.shared.u64 	%rd142, [_ZZN3cub18CUB_300001_SM_10006detail6reduce28DeviceReduceSingleTileKernelINS2_10policy_hubIljN4cuda3std3__44plusIlEEE10Policy1000EPlSC_iS9_llNS7_10__identityEEEvT0_T1_T2_T3_T4_T6_E12temp_storage+136];
	add.s64 	%rd280, %rd141, %rd142;
$L__BB16_37:
	mov.u32 	%r223, %tid.x;
	setp.ne.s32 	%p56, %r223, 0;
	@%p56 bra 	$L__BB16_39;
	add.s64 	%rd264, %rd280, %rd36;
	st.global.u64 	[%rd1], %rd264;
$L__BB16_39:
	ret;

}
	// .globl	_ZN3cub18CUB_300001_SM_10006detail6reduce28DeviceReduceSingleTileKernelINS2_10policy_hubIlyN4cuda3std3__44plusIlEEE10Policy1000EN6thrust24THRUST_300001_SM_1000_NS18transform_iteratorI14maior_que_zeroNSD_6detail15normal_iteratorINSD_10device_ptrIdEEEEllEEPlyS9_llNS7_10__identityEEEvT0_T1_T2_T3_T4_T6_
.visible .entry _ZN3cub18CUB_300001_SM_10006detail6reduce28DeviceReduceSingleTileKernelINS2_10policy_hubIlyN4cuda3std3__44plusIlEEE10Policy1000EN6thrust24THRUST_300001_SM_1000_NS18transform_iteratorI14maior_que_zeroNSD_6detail15normal_iteratorINSD_10device_ptrIdEEEEllEEPlyS9_llNS7_10__identityEEEvT0_T1_T2_T3_T4_T6_(
	.param .align 8 .b8 _ZN3cub18CUB_300001_SM_10006detail6reduce28DeviceReduceSingleTileKernelINS2_10policy_hubIlyN4cuda3std3__44plusIlEEE10Policy1000EN6thrust24THRUST_300001_SM_1000_NS18transform_iteratorI14maior_que_zeroNSD_6detail15normal_iteratorINSD_10device_ptrIdEEEEllEEPlyS9_llNS7_10__identityEEEvT0_T1_T2_T3_T4_T6__param_0[16],
	.param .u64 .ptr .align 1 _ZN3cub18CUB_300001_SM_10006detail6reduce28DeviceReduceSingleTileKernelINS2_10policy_hubIlyN4cuda3std3__44plusIlEEE10Policy1000EN6thrust24THRUST_300001_SM_1000_NS18transform_iteratorI14maior_que_zeroNSD_6detail15normal_iteratorINSD_10device_ptrIdEEEEllEEPlyS9_llNS7_10__identityEEEvT0_T1_T2_T3_T4_T6__param_1,
	.param .u64 _ZN3cub18CUB_300001_SM_10006detail6reduce28DeviceReduceSingleTileKernelINS2_10policy_hubIlyN4cuda3std3__44plusIlEEE10Policy1000EN6thrust24THRUST_300001_SM_1000_NS18transform_iteratorI14maior_que_zeroNSD_6detail15normal_iteratorINSD_10device_ptrIdEEEEllEEPlyS9_llNS7_10__identityEEEvT0_T1_T2_T3_T4_T6__param_2,
	.param .align 1 .b8 _ZN3cub18CUB_300001_SM_10006detail6reduce28DeviceReduceSingleTileKernelINS2_10policy_hubIlyN4cuda3std3__44plusIlEEE10Policy1000EN6thrust24THRUST_300001_SM_1000_NS18transform_iteratorI14maior_que_zeroNSD_6detail15normal_iteratorINSD_10device_ptrIdEEEEllEEPlyS9_llNS7_10__identityEEEvT0_T1_T2_T3_T4_T6__param_3[1],
	.param .u64 _ZN3cub18CUB_300001_SM_10006detail6reduce28DeviceReduceSingleTileKernelINS2_10policy_hubIlyN4cuda3std3__44plusIlEEE10Policy1000EN6thrust24THRUST_300001_SM_1000_NS18transform_iteratorI14maior_que_zeroNSD_6detail15normal_iteratorINSD_10device_ptrIdEEEEllEEPlyS9_llNS7_10__identityEEEvT0_T1_T2_T3_T4_T6__param_4,
	.param .align 1 .b8 _ZN3cub18CUB_300001_SM_10006detail6reduce28DeviceReduceSingleTileKernelINS2_10policy_hubIlyN4cuda3std3__44plusIlEEE10Policy1000EN6thrust24THRUST_300001_SM_1000_NS18transform_iteratorI14maior_que_zeroNSD_6detail15normal_iteratorINSD_10device_ptrIdEEEEllEEPlyS9_llNS7_10__identityEEEvT0_T1_T2_T3_T4_T6__param_5[1]
)
.maxntid 512
.minnctapersm 1
{
	.reg .pred 	%p<140>;
	.reg .b16 	%rs<9>;
	.reg .b32 	%r<256>;
	.reg .b64 	%rd<403>;
	.reg .b64 	%fd<74>;
	// demoted variable
	.shared .align 8 .b8 _ZZN3cub18CUB_300001_SM_10006detail6reduce28DeviceReduceSingleTileKernelINS2_10policy_hubIlyN4cuda3std3__44plusIlEEE10Policy1000EN6thrust24THRUST_300001_SM_1000_NS18transform_iteratorI14maior_que_zeroNSD_6detail15normal_iteratorINSD_10device_ptrIdEEEEllEEPlyS9_llNS7_10__identityEEEvT0_T1_T2_T3_T4_T6_E12temp_storage[152];
	ld.param.u64 	%rd57, [_ZN3cub18CUB_300001_SM_10006detail6reduce28DeviceReduceSingleTileKernelINS2_10policy_hubIlyN4cuda3std3__44plusIlEEE10Policy1000EN6thrust24THRUST_300001_SM_1000_NS18transform_iteratorI14maior_que_zeroNSD_6detail15normal_iteratorINSD_10device_ptrIdEEEEllEEPlyS9_llNS7_10__identityEEEvT0_T1_T2_T3_T4_T6__param_0];
	ld.param.u64 	%rd60, [_ZN3cub18CUB_300001_SM_10006detail6reduce28DeviceReduceSingleTileKernelINS2_10policy_hubIlyN4cuda3std3__44plusIlEEE10Policy1000EN6thrust24THRUST_300001_SM_1000_NS18transform_iteratorI14maior_que_zeroNSD_6detail15normal_iteratorINSD_10device_ptrIdEEEEllEEPlyS9_llNS7_10__identityEEEvT0_T1_T2_T3_T4_T6__param_1];
	ld.param.u64 	%rd58, [_ZN3cub18CUB_300001_SM_10006detail6reduce28DeviceReduceSingleTileKernelINS2_10policy_hubIlyN4cuda3std3__44plusIlEEE10Policy1000EN6thrust24THRUST_300001_SM_1000_NS18transform_iteratorI14maior_que_zeroNSD_6detail15normal_iteratorINSD_10device_ptrIdEEEEllEEPlyS9_llNS7_10__identityEEEvT0_T1_T2_T3_T4_T6__param_2];
	ld.param.u64 	%rd59, [_ZN3cub18CUB_300001_SM_10006detail6reduce28DeviceReduceSingleTileKernelINS2_10policy_hubIlyN4cuda3std3__44plusIlEEE10Policy1000EN6thrust24THRUST_300001_SM_1000_NS18transform_iteratorI14maior_que_zeroNSD_6detail15normal_iteratorINSD_10device_ptrIdEEEEllEEPlyS9_llNS7_10__identityEEEvT0_T1_T2_T3_T4_T6__param_4];
	cvta.to.global.u64 	%rd1, %rd60;
	setp.ne.s64 	%p1, %rd58, 0;
	@%p1 bra 	$L__BB17_3;
	mov.u32 	%r241, %tid.x;
	setp.ne.s32 	%p139, %r241, 0;
	@%p139 bra 	$L__BB17_51;
	st.global.u64 	[%rd1], %rd59;
	bra.uni 	$L__BB17_51;
$L__BB17_3:
	cvta.to.global.u64 	%rd2, %rd57;
	setp.gt.u64 	%p2, %rd58, 3583;
	@%p2 bra 	$L__BB17_28;
	cvt.u32.u64 	%r1, %rd58;
	mov.u32 	%r2, %tid.x;
	setp.ge.u32 	%p67, %r2, %r1;
	mov.b64 	%rd386, 0;
	mov.u32 	%r245, %r2;
	@%p67 bra 	$L__BB17_6;
	mul.wide.u32 	%rd207, %r2, 8;
	add.s64 	%rd208, %rd2, %rd207;
	ld.global.f64 	%fd44, [%rd208];
	setp.ge.f64 	%p68, %fd44, 0d0000000000000000;
	selp.u64 	%rd386, 1, 0, %p68;
	add.s32 	%r245, %r2, 512;
$L__BB17_6:
	setp.ge.u32 	%p69, %r245, %r1;
	@%p69 bra 	$L__BB17_19;
	not.b32 	%r118, %r245;
	add.s32 	%r119, %r118, %r1;
	shr.u32 	%r120, %r119, 9;
	add.s32 	%r5, %r120, 1;
	and.b32  	%r6, %r5, 15;
	setp.lt.u32 	%p70, %r119, 7680;
	@%p70 bra 	$L__BB17_10;
	and.b32  	%r121, %r5, 16777200;
	neg.s32 	%r243, %r121;
	mul.wide.u32 	%rd210, %r245, 8;
	add.s64 	%rd211, %rd210, %rd2;
	add.s64 	%rd377, %rd211, 32768;
$L__BB17_9:
	.pragma "nounroll";
	ld.global.f64 	%fd45, [%rd377+-32768];
	setp.ge.f64 	%p71, %fd45, 0d0000000000000000;
	selp.u64 	%rd212, 1, 0, %p71;
	add.s64 	%rd213, %rd386, %rd212;
	ld.global.f64 	%fd46, [%rd377+-28672];
	setp.ge.f64 	%p72, %fd46, 0d0000000000000000;
	selp.u64 	%rd214, 1, 0, %p72;
	add.s64 	%rd215, %rd213, %rd214;
	ld.global.f64 	%fd47, [%rd377+-24576];
	setp.ge.f64 	%p73, %fd47, 0d0000000000000000;
	selp.u64 	%rd216, 1, 0, %p73;
	add.s64 	%rd217, %rd215, %rd216;
	ld.global.f64 	%fd48, [%rd377+-20480];
	setp.ge.f64 	%p74, %fd48, 0d0000000000000000;
	selp.u64 	%rd218, 1, 0, %p74;
	add.s64 	%rd219, %rd217, %rd218;
	ld.global.f64 	%fd49, [%rd377+-16384];
	setp.ge.f64 	%p75, %fd49, 0d0000000000000000;
	selp.u64 	%rd220, 1, 0, %p75;
	add.s64 	%rd221, %rd219, %rd220;
	ld.global.f64 	%fd50, [%rd377+-12288];
	setp.ge.f64 	%p76, %fd50, 0d0000000000000000;
	selp.u64 	%rd222, 1, 0, %p76;
	add.s64 	%rd223, %rd221, %rd222;
	ld.global.f64 	%fd51, [%rd377+-8192];
	setp.ge.f64 	%p77, %fd51, 0d0000000000000000;
	selp.u64 	%rd224, 1, 0, %p77;
	add.s64 	%rd225, %rd223, %rd224;
	ld.global.f64 	%fd52, [%rd377+-4096];
	setp.ge.f64 	%p78, %fd52, 0d0000000000000000;
	selp.u64 	%rd226, 1, 0, %p78;
	add.s64 	%rd227, %rd225, %rd226;
	ld.global.f64 	%fd53, [%rd377];
	setp.ge.f64 	%p79, %fd53, 0d0000000000000000;
	selp.u64 	%rd228, 1, 0, %p79;
	add.s64 	%rd229, %rd227, %rd228;
	ld.global.f64 	%fd54, [%rd377+4096];
	setp.ge.f64 	%p80, %fd54, 0d0000000000000000;
	selp.u64 	%rd230, 1, 0, %p80;
	add.s64 	%rd231, %rd229, %rd230;
	ld.global.f64 	%fd55, [%rd377+8192];
	setp.ge.f64 	%p81, %fd55, 0d0000000000000000;
	selp.u64 	%rd232, 1, 0, %p81;
	add.s64 	%rd233, %rd231, %rd232;
	ld.global.f64 	%fd56, [%rd377+12288];
	setp.ge.f64 	%p82, %fd56, 0d0000000000000000;
	selp.u64 	%rd234, 1, 0, %p82;
	add.s64 	%rd235, %rd233, %rd234;
	ld.global.f64 	%fd57, [%rd377+16384];
	setp.ge.f64 	%p83, %fd57, 0d0000000000000000;
	selp.u64 	%rd236, 1, 0, %p83;
	add.s64 	%rd237, %rd235, %rd236;
	ld.global.f64 	%fd58, [%rd377+20480];
	setp.ge.f64 	%p84, %fd58, 0d0000000000000000;
	selp.u64 	%rd238, 1, 0, %p84;
	add.s64 	%rd239, %rd237, %rd238;
	ld.global.f64 	%fd59, [%rd377+24576];
	setp.ge.f64 	%p85, %fd59, 0d0000000000000000;
	selp.u64 	%rd240, 1, 0, %p85;
	add.s64 	%rd241, %rd239, %rd240;
	ld.global.f64 	%fd60, [%rd377+28672];
	setp.ge.f64 	%p86, %fd60, 0d0000000000000000;
	selp.u64 	%rd242, 1, 0, %p86;
	add.s64 	%rd386, %rd241, %rd242;
	add.s32 	%r245, %r245, 8192;
	add.s32 	%r243, %r243, 16;
	add.s64 	%rd377, %rd377, 65536;
	setp.ne.s32 	%p87, %r243, 0;
	@%p87 bra 	$L__BB17_9;
$L__BB17_10:
	setp.eq.s32 	%p88, %r6, 0;
	@%p88 bra 	$L__BB17_19;
	and.b32  	%r13, %r5, 7;
	setp.lt.u32 	%p89, %r6, 8;
	@%p89 bra 	$L__BB17_13;
	mul.wide.s32 	%rd244, %r245, 8;
	add.s64 	%rd245, %rd2, %rd244;
	ld.global.f64 	%fd61, [%rd245];
	setp.ge.f64 	%p90, %fd61, 0d0000000000000000;
	selp.u64 	%rd246, 1, 0, %p90;
	add.s64 	%rd247, %rd386, %rd246;
	ld.global.f64 	%fd62, [%rd245+4096];
	setp.ge.f64 	%p91, %fd62, 0d0000000000000000;
	selp.u64 	%rd248, 1, 0, %p91;
	add.s64 	%rd249, %rd247, %rd248;
	ld.global.f64 	%fd63, [%rd245+8192];
	setp.ge.f64 	%p92, %fd63, 0d0000000000000000;
	selp.u64 	%rd250, 1, 0, %p92;
	add.s64 	%rd251, %rd249, %rd250;
	ld.global.f64 	%fd64, [%rd245+12288];
	setp.ge.f64 	%p93, %fd64, 0d0000000000000000;
	selp.u64 	%rd252, 1, 0, %p93;
	add.s64 	%rd253, %rd251, %rd252;
	ld.global.f64 	%fd65, [%rd245+16384];
	setp.ge.f64 	%p94, %fd65, 0d0000000000000000;
	selp.u64 	%rd254, 1, 0, %p94;
	add.s64 	%rd255, %rd253, %rd254;
	ld.global.f64 	%fd66, [%rd245+20480];
	setp.ge.f64 	%p95, %fd66, 0d0000000000000000;
	selp.u64 	%rd256, 1, 0, %p95;
	add.s64 	%rd257, %rd255, %rd256;
	ld.global.f64 	%fd67, [%rd245+24576];
	setp.ge.f64 	%p96, %fd67, 0d0000000000000000;
	selp.u64 	%rd258, 1, 0, %p96;
	add.s64 	%rd259, %rd257, %rd258;
	ld.global.f64 	%fd68, [%rd245+28672];
	setp.ge.f64 	%p97, %fd68, 0d0000000000000000;
	selp.u64 	%rd260, 1, 0, %p97;
	add.s64 	%rd386, %rd259, %rd260;
	add.s32 	%r245, %r245, 4096;
$L__BB17_13:
	setp.eq.s32 	%p98, %r13, 0;
	@%p98 bra 	$L__BB17_19;
	and.b32  	%r16, %r5, 3;
	setp.lt.u32 	%p99, %r13, 4;
	@%p99 bra 	$L__BB17_16;
	mul.wide.s32 	%rd262, %r245, 8;
	add.s64 	%rd263, %rd2, %rd262;
	ld.global.f64 	%fd69, [%rd263];
	setp.ge.f64 	%p100, %fd69, 0d0000000000000000;
	selp.u64 	%rd264, 1, 0, %p100;
	add.s64 	%rd265, %rd386, %rd264;
	ld.global.f64 	%fd70, [%rd263+4096];
	setp.ge.f64 	%p101, %fd70, 0d0000000000000000;
	selp.u64 	%rd266, 1, 0, %p101;
	add.s64 	%rd267, %rd265, %rd266;
	ld.global.f64 	%fd71, [%rd263+8192];
	setp.ge.f64 	%p102, %fd71, 0d0000000000000000;
	selp.u64 	%rd268, 1, 0, %p102;
	add.s64 	%rd269, %rd267, %rd268;
	ld.global.f64 	%fd72, [%rd263+12288];
	setp.ge.f64 	%p103, %fd72, 0d0000000000000000;
	selp.u64 	%rd270, 1, 0, %p103;
	add.s64 	%rd386, %rd269, %rd270;
	add.s32 	%r245, %r245, 2048;
$L__BB17_16:
	setp.eq.s32 	%p104, %r16, 0;
	@%p104 bra 	$L__BB17_19;
	neg.s32 	%r248, %r16;
$L__BB17_18:
	.pragma "nounroll";
	mul.wide.s32 	%rd271, %r245, 8;
	add.s64 	%rd272, %rd2, %rd271;
	ld.global.f64 	%fd73, [%rd272];
	setp.ge.f64 	%p105, %fd73, 0d0000000000000000;
	selp.u64 	%rd273, 1, 0, %p105;
	add.s64 	%rd386, %rd386, %rd273;
	add.s32 	%r245, %r245, 512;
	add.s32 	%r248, %r248, 1;
	setp.ne.s32 	%p106, %r248, 0;
	@%p106 bra 	$L__BB17_18;
$L__BB17_19:
	setp.lt.u64 	%p107, %rd58, 512;
	@%p107 bra 	$L__BB17_24;
	// begin inline asm
	mov.u32 %r185, %laneid;
	// end inline asm
	mov.b64 	{%r187, %r192}, %rd386;
	mov.b32 	%r193, 1;
	mov.b32 	%r234, 31;
	mov.b32 	%r235, -1;
	// begin inline asm
	shfl.sync.down.b32 %r186, %r187, %r193, %r234, %r235;
	// end inline asm
	// begin inline asm
	shfl.sync.down.b32 %r191, %r192, %r193, %r234, %r235;
	// end inline asm
	mov.b64 	%rd332, {%r186, %r191};
	setp.gt.s32 	%p131, %r185, 30;
	selp.b64 	%rd333, 0, %rd332, %p131;
	add.s64 	%rd334, %rd333, %rd386;
	mov.b64 	{%r197, %r202}, %rd334;
	mov.b32 	%r203, 2;
	// begin inline asm
	shfl.sync.down.b32 %r196, %r197, %r203, %r234, %r235;
	// end inline asm
	// begin inline asm
	shfl.sync.down.b32 %r201, %r202, %r203, %r234, %r235;
	// end inline asm
	mov.b64 	%rd335, {%r196, %r201};
	setp.gt.s32 	%p132, %r185, 29;
	selp.b64 	%rd336, 0, %rd335, %p132;
	add.s64 	%rd337, %rd336, %rd334;
	mov.b64 	{%r207, %r212}, %rd337;
	mov.b32 	%r213, 4;
	// begin inline asm
	shfl.sync.down.b32 %r206, %r207, %r213, %r234, %r235;
	// end inline asm
	// begin inline asm
	shfl.sync.down.b32 %r211, %r212, %r213, %r234, %r235;
	// end inline asm
	mov.b64 	%rd338, {%r206, %r211};
	setp.gt.s32 	%p133, %r185, 27;
	selp.b64 	%rd339, 0, %rd338, %p133;
	add.s64 	%rd340, %rd339, %rd337;
	mov.b64 	{%r217, %r222}, %rd340;
	mov.b32 	%r223, 8;
	// begin inline asm
	shfl.sync.down.b32 %r216, %r217, %r223, %r234, %r235;
	// end inline asm
	// begin inline asm
	shfl.sync.down.b32 %r221, %r222, %r223, %r234, %r235;
	// end inline asm
	mov.b64 	%rd341, {%r216, %r221};
	setp.gt.s32 	%p134, %r185, 23;
	selp.b64 	%rd342, 0, %rd341, %p134;
	add.s64 	%rd343, %rd342, %rd340;
	mov.b64 	{%r227, %r232}, %rd343;
	mov.b32 	%r233, 16;
	// begin inline asm
	shfl.sync.down.b32 %r226, %r227, %r233, %r234, %r235;
	// end inline asm
	// begin inline asm
	shfl.sync.down.b32 %r231, %r232, %r233, %r234, %r235;
	// end inline asm
	mov.b64 	%rd344, {%r226, %r231};
	setp.gt.s32 	%p135, %r185, 15;
	selp.b64 	%rd345, 0, %rd344, %p135;
	add.s64 	%rd402, %rd345, %rd343;
	setp.ne.s32 	%p136, %r185, 0;
	@%p136 bra 	$L__BB17_22;
	shr.u32 	%r236, %r2, 2;
	and.b32  	%r237, %r236, 248;
	mov.u32 	%r238, _ZZN3cub18CUB_300001_SM_10006detail6reduce28DeviceReduceSingleTileKernelINS2_10policy_hubIlyN4cuda3std3__44plusIlEEE10Policy1000EN6thrust24THRUST_300001_SM_1000_NS18transform_iteratorI14maior_que_zeroNSD_6detail15normal_iteratorINSD_10device_ptrIdEEEEllEEPlyS9_llNS7_10__identityEEEvT0_T1_T2_T3_T4_T6_E12temp_storage;
	add.s32 	%r239, %r238, %r237;
	st.shared.u64 	[%r239+16], %rd402;
$L__BB17_22:
	bar.sync 	0;
	setp.ne.s32 	%p137, %r2, 0;
	@%p137 bra 	$L__BB17_49;
	ld.shared.u64 	%rd346, [_ZZN3cub18CUB_300001_SM_10006detail6reduce28DeviceReduceSingleTileKernelINS2_10policy_hubIlyN4cuda3std3__44plusIlEEE10Policy1000EN6thrust24THRUST_300001_SM_1000_NS18transform_iteratorI14maior_que_zeroNSD_6detail15normal_iteratorINSD_10device_ptrIdEEEEllEEPlyS9_llNS7_10__identityEEEvT0_T1_T2_T3_T4_T6_E12temp_storage+24];
	add.s64 	%rd347, %rd346, %rd402;
	ld.shared.u64 	%rd348, [_ZZN3cub18CUB_300001_SM_10006detail6reduce28DeviceReduceSingleTileKernelINS2_10policy_hubIlyN4cuda3std3__44plusIlEEE10Policy1000EN6thrust24THRUST_300001_SM_1000_NS18transform_iteratorI14maior_que_zeroNSD_6detail15normal_iteratorINSD_10device_ptrIdEEEEllEEPlyS9_llNS7_10__identityEEEvT0_T1_T2_T3_T4_T6_E12temp_storage+32];
	add.s64 	%rd349, %rd347, %rd348;
	ld.shared.u64 	%rd350, [_ZZN3cub18CUB_300001_SM_10006detail6reduce28DeviceReduceSingleTileKernelINS2_10policy_hubIlyN4cuda3std3__44plusIlEEE10Policy1000EN6thrust24THRUST_300001_SM_1000_NS18transform_iteratorI14maior_que_zeroNSD_6detail15normal_iteratorINSD_10device_ptrIdEEEEllEEPlyS9_llNS7_10__identityEEEvT0_T1_T2_T3_T4_T6_E12temp_storage+40];
	add.s64 	%rd351, %rd349, %rd350;
	ld.shared.u64 	%rd352, [_ZZN3cub18CUB_300001_SM_10006detail6reduce28DeviceReduceSingleTileKernelINS2_10policy_hubIlyN4cuda3std3__44plusIlEEE10Policy1000EN6thrust24THRUST_300001_SM_1000_NS18transform_iteratorI14maior_que_zeroNSD_6detail15normal_iteratorINSD_10device_ptrIdEEEEllEEPlyS9_llNS7_10__identityEEEvT0_T1_T2_T3_T4_T6_E12temp_storage+48];
	add.s64 	%rd353, %rd351, %rd352;
	ld.shared.u64 	%rd354, [_ZZN3cub18CUB_300001_SM_10006detail6reduce28DeviceReduceSingleTileKernelINS2_10policy_hubIlyN4cuda3std3__44plusIlEEE10Policy1000EN6thrust24THRUST_300001_SM_1000_NS18transform_iteratorI14maior_que_zeroNSD_6detail15normal_iteratorINSD_10device_ptrIdEEEEllEEPlyS9_llNS7_10__identityEEEvT0_T1_T2_T3_T4_T6_E12temp_storage+56];
	add.s64 	%rd355, %rd353, %rd354;
	ld.shared.u64 	%rd356, [_ZZN3cub18CUB_300001_SM_10006detail6reduce28DeviceReduceSingleTileKernelINS2_10policy_hubIlyN4cuda3std3__44plusIlEEE10Policy1000EN6thrust24THRUST_300001_SM_1000_NS18transform_iteratorI14maior_que_zeroNSD_6detail15normal_iteratorINSD_10device_ptrIdEEEEllEEPlyS9_llNS7_10__identityEEEvT0_T1_T2_T3_T4_T6_E12temp_storage+64];
	add.s64 	%rd357, %rd355, %rd356;
	ld.shared.u64 	%rd358, [_ZZN3cub18CUB_300001_SM_10006detail6reduce28DeviceReduceSingleTileKernelINS2_10policy_hubIlyN4cuda3std3__44plusIlEEE10Policy1000EN6thrust24THRUST_300001_SM_1000_NS18transform_iteratorI14maior_que_zeroNSD_6detail15normal_iteratorINSD_10device_ptrIdEEEEllEEPlyS9_llNS7_10__identityEEEvT0_T1_T2_T3_T4_T6_E12temp_storage+72];
	add.s64 	%rd359, %rd357, %rd358;
	ld.shared.u64 	%rd360, [_ZZN3cub18CUB_300001_SM_10006detail6reduce28DeviceReduceSingleTileKernelINS2_10policy_hubIlyN4cuda3std3__44plusIlEEE10Policy1000EN6thrust24THRUST_300001_SM_1000_NS18transform_iteratorI14maior_que_zeroNSD_6detail15normal_iteratorINSD_10device_ptrIdEEEEllEEPlyS9_llNS7_10__identityEEEvT0_T1_T2_T3_T4_T6_E12temp_storage+80];
	add.s64 	%rd361, %rd359, %rd360;
	ld.shared.u64 	%rd362, [_ZZN3cub18CUB_300001_SM_10006detail6reduce28DeviceReduceSingleTileKernelINS2_10policy_hubIlyN4cuda3std3__44plusIlEEE10Policy1000EN6thrust24THRUST_300001_SM_1000_NS18transform_iteratorI14maior_que_zeroNSD_6detail15normal_iteratorINSD_10device_ptrIdEEEEllEEPlyS9_llNS7_10__identityEEEvT0_T1_T2_T3_T4_T6_E12temp_storage+88];
	add.s64 	%rd363, %rd361, %rd362;
	ld.shared.u64 	%rd364, [_ZZN3cub18CUB_300001_SM_10006detail6reduce28DeviceReduceSingleTileKernelINS2_10policy_hubIlyN4cuda3std3__44plusIlEEE10Policy1000EN6thrust24THRUST_300001_SM_1000_NS18transform_iteratorI14maior_que_zeroNSD_6detail15normal_iteratorINSD_10device_ptrIdEEEEllEEPlyS9_llNS7_10__identityEEEvT0_T1_T2_T3_T4_T6_E12temp_storage+96];
	add.s64 	%rd365, %rd363, %rd364;
	ld.shared.u64 	%rd366, [_ZZN3cub18CUB_300001_SM_10006detail6reduce28DeviceReduceSingleTileKernelINS2_10policy_hubIlyN4cuda3std3__44plusIlEEE10Policy1000EN6thrust24THRUST_300001_SM_1000_NS18transform_iteratorI14maior_que_zeroNSD_6detail15normal_iteratorINSD_10device_ptrIdEEEEllEEPlyS9_llNS7_10__identityEEEvT0_T1_T2_T3_T4_T6_E12temp_storage+104];
	add.s64 	%rd367, %rd365, %rd366;
	ld.shared.u64 	%rd368, [_ZZN3cub18CUB_300001_SM_10006detail6reduce28DeviceReduceSingleTileKernelINS2_10policy_hubIlyN4cuda3std3__44plusIlEEE10Policy1000EN6thrust24THRUST_300001_SM_1000_NS18transform_iteratorI14maior_que_zeroNSD_6detail15normal_iteratorINSD_10device_ptrIdEEEEllEEPlyS9_llNS7_10__identityEEEvT0_T1_T2_T3_T4_T6_E12temp_storage+112];
	add.s64 	%rd369, %rd367, %rd368;
	ld.shared.u64 	%rd370, [_ZZN3cub18CUB_300001_SM_10006detail6reduce28DeviceReduceSingleTileKernelINS2_10policy_hubIlyN4cuda3std3__44plusIlEEE10Policy1000EN6thrust24THRUST_300001_SM_1000_NS18transform_iteratorI14maior_que_zeroNSD_6detail15normal_iteratorINSD_10device_ptrIdEEEEllEEPlyS9_llNS7_10__identityEEEvT0_T1_T2_T3_T4_T6_E12temp_storage+120];
	add.s64 	%rd371, %rd369, %rd370;
	ld.shared.u64 	%rd372, [_ZZN3cub18CUB_300001_SM_10006detail6reduce28DeviceReduceSingleTileKernelINS2_10policy_hubIlyN4cuda3std3__44plusIlEEE10Policy1000EN6thrust24THRUST_300001_SM_1000_NS18transform_iteratorI14maior_que_zeroNSD_6detail15normal_iteratorINSD_10device_ptrIdEEEEllEEPlyS9_llNS7_10__identityEEEvT0_T1_T2_T3_T4_T6_E12temp_storage+128];
	add.s64 	%rd373, %rd371, %rd372;
	ld.shared.u64 	%rd374, [_ZZN3cub18CUB_300001_SM_10006detail6reduce28DeviceReduceSingleTileKernelINS2_10policy_hubIlyN4cuda3std3__44plusIlEEE10Policy1000EN6thrust24THRUST_300001_SM_1000_NS18transform_iteratorI14maior_que_zeroNSD_6detail15normal_iteratorINSD_10device_ptrIdEEEEllEEPlyS9_llNS7_10__identityEEEvT0_T1_T2_T3_T4_T6_E12temp_storage+136];
	add.s64 	%rd402, %rd373, %rd374;
	bra.uni 	$L__BB17_49;
$L__BB17_24:
	// begin inline asm
	mov.u32 %r122, %laneid;
	// end inline asm
	and.b32  	%r173, %r2, 992;
	add.s32 	%r174, %r173, 32;
	setp.gt.u32 	%p108, %r174, %r1;
	not.b32 	%r175, %r173;
	add.s32 	%r176, %r1, %r175;
	selp.b32 	%r171, %r176, 31, %p108;
	mov.b64 	{%r124, %r129}, %rd386;
	mov.b32 	%r130, 1;
	mov.b32 	%r172, -1;
	// begin inline asm
	shfl.sync.down.b32 %r123, %r124, %r130, %r171, %r172;
	// end inline asm
	// begin inline asm
	shfl.sync.down.b32 %r128, %r129, %r130, %r171, %r172;
	// end inline asm
	mov.b64 	%rd274, {%r123, %r128};
	setp.lt.s32 	%p109, %r122, %r171;
	selp.b64 	%rd275, %rd274, 0, %p109;
	add.s64 	%rd276, %rd275, %rd386;
	mov.b64 	{%r134, %r139}, %rd276;
	mov.b32 	%r140, 2;
	// begin inline asm
	shfl.sync.down.b32 %r133, %r134, %r140, %r171, %r172;
	// end inline asm
	// begin inline asm
	shfl.sync.down.b32 %r138, %r139, %r140, %r171, %r172;
	// end inline asm
	mov.b64 	%rd277, {%r133, %r138};
	add.s32 	%r177, %r122, 2;
	setp.gt.s32 	%p110, %r177, %r171;
	selp.b64 	%rd278, 0, %rd277, %p110;
	add.s64 	%rd279, %rd278, %rd276;
	mov.b64 	{%r144, %r149}, %rd279;
	mov.b32 	%r150, 4;
	// begin inline asm
	shfl.sync.down.b32 %r143, %r144, %r150, %r171, %r172;
	// end inline asm
	// begin inline asm
	shfl.sync.down.b32 %r148, %r149, %r150, %r171, %r172;
	// end inline asm
	mov.b64 	%rd280, {%r143, %r148};
	add.s32 	%r178, %r122, 4;
	setp.gt.s32 	%p111, %r178, %r171;
	selp.b64 	%rd281, 0, %rd280, %p111;
	add.s64 	%rd282, %rd281, %rd279;
	mov.b64 	{%r154, %r159}, %rd282;
	mov.b32 	%r160, 8;
	// begin inline asm
	shfl.sync.down.b32 %r153, %r154, %r160, %r171, %r172;
	// end inline asm
	// begin inline asm
	shfl.sync.down.b32 %r158, %r159, %r160, %r171, %r172;
	// end inline asm
	mov.b64 	%rd283, {%r153, %r158};
	add.s32 	%r179, %r122, 8;
	setp.gt.s32 	%p112, %r179, %r171;
	selp.b64 	%rd284, 0, %rd283, %p112;
	add.s64 	%rd285, %rd284, %rd282;
	mov.b64 	{%r164, %r169}, %rd285;
	mov.b32 	%r170, 16;
	// begin inline asm
	shfl.sync.down.b32 %r163, %r164, %r170, %r171, %r172;
	// end inline asm
	// begin inline asm
	shfl.sync.down.b32 %r168, %r169, %r170, %r171, %r172;
	// end inline asm
	mov.b64 	%rd286, {%r163, %r168};
	add.s32 	%r180, %r122, 16;
	setp.gt.s32 	%p113, %r180, %r171;
	selp.b64 	%rd287, 0, %rd286, %p113;
	add.s64 	%rd402, %rd287, %rd285;
	setp.ne.s32 	%p114, %r122, 0;
	@%p114 bra 	$L__BB17_26;
	shr.u32 	%r181, %r2, 2;
	and.b32  	%r182, %r181, 248;
	mov.u32 	%r183, _ZZN3cub18CUB_300001_SM_10006detail6reduce28DeviceReduceSingleTileKernelINS2_10policy_hubIlyN4cuda3std3__44plusIlEEE10Policy1000EN6thrust24THRUST_300001_SM_1000_NS18transform_iteratorI14maior_que_zeroNSD_6detail15normal_iteratorINSD_10device_ptrIdEEEEllEEPlyS9_llNS7_10__identityEEEvT0_T1_T2_T3_T4_T6_E12temp_storage;
	add.s32 	%r184, %r183, %r182;
	st.shared.u64 	[%r184+16], %rd402;
$L__BB17_26:
	bar.sync 	0;
	setp.ne.s32 	%p115, %r2, 0;
	@%p115 bra 	$L__BB17_49;
	setp.gt.u64 	%p116, %rd58, 32;
	ld.shared.u64 	%rd288, [_ZZN3cub18CUB_300001_SM_10006detail6reduce28DeviceReduceSingleTileKernelINS2_10policy_hubIlyN4cuda3std3__44plusIlEEE10Policy1000EN6thrust24THRUST_300001_SM_1000_NS18transform_iteratorI14maior_que_zeroNSD_6detail15normal_iteratorINSD_10device_ptrIdEEEEllEEPlyS9_llNS7_10__identityEEEvT0_T1_T2_T3_T4_T6_E12temp_storage+24];
	selp.b64 	%rd289, %rd288, 0, %p116;
	add.s64 	%rd290, %rd289, %rd402;
	setp.gt.u64 	%p117, %rd58, 64;
	ld.shared.u64 	%rd291, [_ZZN3cub18CUB_300001_SM_10006detail6reduce28DeviceReduceSingleTileKernelINS2_10policy_hubIlyN4cuda3std3__44plusIlEEE10Policy1000EN6thrust24THRUST_300001_SM_1000_NS18transform_iteratorI14maior_que_zeroNSD_6detail15normal_iteratorINSD_10device_ptrIdEEEEllEEPlyS9_llNS7_10__identityEEEvT0_T1_T2_T3_T4_T6_E12temp_storage+32];
	selp.b64 	%rd292, %rd291, 0, %p117;
	add.s64 	%rd293, %rd290, %rd292;
	setp.gt.u64 	%p118, %rd58, 96;
	ld.shared.u64 	%rd294, [_ZZN3cub18CUB_300001_SM_10006detail6reduce28DeviceReduceSingleTileKernelINS2_10policy_hubIlyN4cuda3std3__44plusIlEEE10Policy1000EN6thrust24THRUST_300001_SM_1000_NS18transform_iteratorI14maior_que_zeroNSD_6detail15normal_iteratorINSD_10device_ptrIdEEEEllEEPlyS9_llNS7_10__identityEEEvT0_T1_T2_T3_T4_T6_E12temp_storage+40];
	selp.b64 	%rd295, %rd294, 0, %p118;
	add.s64 	%rd296, %rd293, %rd295;
	setp.gt.u64 	%p119, %rd58, 128;
	ld.shared.u64 	%rd297, [_ZZN3cub18CUB_300001_SM_10006detail6reduce28DeviceReduceSingleTileKernelINS2_10policy_hubIlyN4cuda3std3__44plusIlEEE10Policy1000EN6thrust24THRUST_300001_SM_1000_NS18transform_iteratorI14maior_que_zeroNSD_6detail15normal_iteratorINSD_10device_ptrIdEEEEllEEPlyS9_llNS7_10__identityEEEvT0_T1_T2_T3_T4_T6_E12temp_storage+48];
	selp.b64 	%rd298, %rd297, 0, %p119;
	add.s64 	%rd299, %rd296, %rd298;
	setp.gt.u64 	%p120, %rd58, 160;
	ld.shared.u64 	%rd300, [_ZZN3cub18CUB_300001_SM_10006detail6reduce28DeviceReduceSingleTileKernelINS2_10policy_hubIlyN4cuda3std3__44plusIlEEE10Policy1000EN6thrust24THRUST_300001_SM_1000_NS18transform_iteratorI14maior_que_zeroNSD_6detail15normal_iteratorINSD_10device_ptrIdEEEEllEEPlyS9_llNS7_10__identityEEEvT0_T1_T2_T3_T4_T6_E12temp_storage+56];
	selp.b64 	%rd301, %rd300, 0, %p120;
	add.s64 	%rd302, %rd299, %rd301;
	setp.gt.u64 	%p121, %rd58, 192;
	ld.shared.u64 	%rd303, [_ZZN3cub18CUB_300001_SM_10006detail6reduce28DeviceReduceSingleTileKernelINS2_10policy_hubIlyN4cuda3std3__44plusIlEEE10Policy1000EN6thrust24THRUST_300001_SM_1000_NS18transform_iteratorI14maior_que_zeroNSD_6detail15normal_iteratorINSD_10device_ptrIdEEEEllEEPlyS9_llNS7_10__identityEEEvT0_T1_T2_T3_T4_T6_E12temp_storage+64];
	selp.b64 	%rd304, %rd303, 0, %p121;
	add.s64 	%rd305, %rd302, %rd304;
	setp.gt.u64 	%p122, %rd58, 224;
	ld.shared.u64 	%rd306, [_ZZN3cub18CUB_300001_SM_10006detail6reduce28DeviceReduceSingleTileKernelINS2_10policy_hubIlyN4cuda3std3__44plusIlEEE10Policy1000EN6thrust24THRUST_300001_SM_1000_NS18transform_iteratorI14maior_que_zeroNSD_6detail15normal_iteratorINSD_10device_ptrIdEEEEllEEPlyS9_llNS7_10__identityEEEvT0_T1_T2_T3_T4_T6_E12temp_storage+72];
	selp.b64 	%rd307, %rd306, 0, %p122;
	add.s64 	%rd308, %rd305, %rd307;
	setp.gt.u64 	%p123, %rd58, 256;
	ld.shared.u64 	%rd309, [_ZZN3cub18CUB_300001_SM_10006detail6reduce28DeviceReduceSingleTileKernelINS2_10policy_hubIlyN4cuda3std3__44plusIlEEE10Policy1000EN6thrust24THRUST_300001_SM_1000_NS18transform_iteratorI14maior_que_zeroNSD_6detail15normal_iteratorINSD_10device_ptrIdEEEEllEEPlyS9_llNS7_10__identityEEEvT0_T1_T2_T3_T4_T6_E12temp_storage+80];
	selp.b64 	%rd310, %rd309, 0, %p123;
	add.s64 	%rd311, %rd308, %rd310;
	setp.gt.u64 	%p124, %rd58, 288;
	ld.shared.u64 	%rd312, [_ZZN3cub18CUB_300001_SM_10006detail6reduce28DeviceReduceSingleTileKernelINS2_10policy_hubIlyN4cuda3std3__44plusIlEEE10Policy1000EN6thrust24THRUST_300001_SM_1000_NS18transform_iteratorI14maior_que_zeroNSD_6detail15normal_iteratorINSD_10device_ptrIdEEEEllEEPlyS9_llNS7_10__identityEEEvT0_T1_T2_T3_T4_T6_E12temp_storage+88];
	selp.b64 	%rd313, %rd312, 0, %p124;
	add.s64 	%rd314, %rd311, %rd313;
	setp.gt.u64 	%p125, %rd58, 320;
	ld.shared.u64 	%rd315, [_ZZN3cub18CUB_300001_SM_10006detail6reduce28DeviceReduceSingleTileKernelINS2_10policy_hubIlyN4cuda3std3__44plusIlEEE10Policy1000EN6thrust24THRUST_300001_SM_1000_NS18transform_iteratorI14maior_que_zeroNSD_6detail15normal_iteratorINSD_10device_ptrIdEEEEllEEPlyS9_llNS7_10__identityEEEvT0_T1_T2_T3_T4_T6_E12temp_storage+96];
	selp.b64 	%rd316, %rd315, 0, %p125;
	add.s64 	%rd317, %rd314, %rd316;
	setp.gt.u64 	%p126, %rd58, 352;
	ld.shared.u64 	%rd318, [_ZZN3cub18CUB_300001_SM_10006detail6reduce28DeviceReduceSingleTileKernelINS2_10policy_hubIlyN4cuda3std3__44plusIlEEE10Policy1000EN6thrust24THRUST_300001_SM_1000_NS18transform_iteratorI14maior_que_zeroNSD_6detail15normal_iteratorINSD_10device_ptrIdEEEEllEEPlyS9_llNS7_10__identityEEEvT0_T1_T2_T3_T4_T6_E12temp_storage+104];
	selp.b64 	%rd319, %rd318, 0, %p126;
	add.s64 	%rd320, %rd317, %rd319;
	setp.gt.u64 	%p127, %rd58, 384;
	ld.shared.u64 	%rd321, [_ZZN3cub18CUB_300001_SM_10006detail6reduce28DeviceReduceSingleTileKernelINS2_10policy_hubIlyN4cuda3std3__44plusIlEEE10Policy1000EN6thrust24THRUST_300001_SM_1000_NS18transform_iteratorI14maior_que_zeroNSD_6detail15normal_iteratorINSD_10device_ptrIdEEEEllEEPlyS9_llNS7_10__identityEEEvT0_T1_T2_T3_T4_T6_E12temp_storage+112];
	selp.b64 	%rd322, %rd321, 0, %p127;
	add.s64 	%rd323, %rd320, %rd322;
	setp.gt.u64 	%p128, %rd58, 416;
	ld.shared.u64 	%rd324, [_ZZN3cub18CUB_300001_SM_10006detail6reduce28DeviceReduceSingleTileKernelINS2_10policy_hubIlyN4cuda3std3__44plusIlEEE10Policy1000EN6thrust24THRUST_300001_SM_1000_NS18transform_iteratorI14maior_que_zeroNSD_6detail15normal_iteratorINSD_10device_ptrIdEEEEllEEPlyS9_llNS7_10__identityEEEvT0_T1_T2_T3_T4_T6_E12temp_storage+120];
	selp.b64 	%rd325, %rd324, 0, %p128;
	add.s64 	%rd326, %rd323, %rd325;
	setp.gt.u64 	%p129, %rd58, 448;
	ld.shared.u64 	%rd327, [_ZZN3cub18CUB_300001_SM_10006detail6reduce28DeviceReduceSingleTileKernelINS2_10policy_hubIlyN4cuda3std3__44plusIlEEE10Policy1000EN6thrust24THRUST_300001_SM_1000_NS18transform_iteratorI14maior_que_zeroNSD_6detail15normal_iteratorINSD_10device_ptrIdEEEEllEEPlyS9_llNS7_10__identityEEEvT0_T1_T2_T3_T4_T6_E12temp_storage+128];
	selp.b64 	%rd328, %rd327, 0, %p129;
	add.s64 	%rd329, %rd326, %rd328;
	setp.gt.u64 	%p130, %rd58, 480;
	ld.shared.u64 	%rd330, [_ZZN3cub18CUB_300001_SM_10006detail6reduce28DeviceReduceSingleTileKernelINS2_10policy_hubIlyN4cuda3std3__44plusIlEEE10Policy1000EN6thrust24THRUST_300001_SM_1000_NS18transform_iteratorI14maior_que_zeroNSD_6detail15normal_iteratorINSD_10device_ptrIdEEEEllEEPlyS9_llNS7_10__identityEEEvT0_T1_T2_T3_T4_T6_E12temp_storage+136];
	selp.b64 	%rd331, %rd330, 0, %p130;
	add.s64 	%rd402, %rd329, %rd331;
	bra.uni 	$L__BB17_49;
$L__BB17_28:
	mov.u32 	%r24, %tid.x;
	cvt.u64.u32 	%rd25, %r24;
	mul.wide.u32 	%rd62, %r24, 8;
	add.s64 	%rd26, %rd2, %rd62;
	ld.global.f64 	%fd1, [%rd26];
	setp.ge.f64 	%p3, %fd1, 0d0000000000000000;
	selp.u64 	%rd63, 1, 0, %p3;
	ld.global.f64 	%fd2, [%rd26+4096];
	setp.ge.f64 	%p4, %fd2, 0d0000000000000000;
	selp.u64 	%rd64, 1, 0, %p4;
	ld.global.f64 	%fd3, [%rd26+8192];
	setp.ge.f64 	%p5, %fd3, 0d0000000000000000;
	selp.u64 	%rd65, 1, 0, %p5;
	ld.global.f64 	%fd4, [%rd26+12288];
	setp.ge.f64 	%p6, %fd4, 0d0000000000000000;
	selp.u64 	%rd66, 1, 0, %p6;
	ld.global.f64 	%fd5, [%rd26+16384];
	setp.ge.f64 	%p7, %fd5, 0d0000000000000000;
	selp.u64 	%rd67, 1, 0, %p7;
	ld.global.f64 	%fd6, [%rd26+20480];
	setp.ge.f64 	%p8, %fd6, 0d0000000000000000;
	selp.u64 	%rd68, 1, 0, %p8;
	ld.global.f64 	%fd7, [%rd26+24576];
	setp.ge.f64 	%p9, %fd7, 0d0000000000000000;
	selp.u64 	%rd69, 1, 0, %p9;
	add.s64 	%rd70, %rd64, %rd63;
	add.s64 	%rd71, %rd70, %rd65;
	add.s64 	%rd72, %rd71, %rd66;
	add.s64 	%rd73, %rd72, %rd67;
	add.s64 	%rd74, %rd73, %rd68;
	add.s64 	%rd401, %rd74, %rd69;
	add.s64 	%rd28, %rd58, -3584;
	setp.lt.u64 	%p10, %rd28, 3584;
	mov.b64 	%rd389, 3584;
	@%p10 bra 	$L__BB17_32;
	mov.b64 	%rd389, 3584;
$L__BB17_30:
	shl.b64 	%rd76, %rd389, 3;
	add.s64 	%rd77, %rd26, %rd76;
	ld.global.f64 	%fd8, [%rd77];
	setp.ge.f64 	%p11, %fd8, 0d0000000000000000;
	selp.u64 	%rd78, 1, 0, %p11;
	ld.global.f64 	%fd9, [%rd77+4096];
	setp.ge.f64 	%p12, %fd9, 0d0000000000000000;
	selp.u64 	%rd79, 1, 0, %p12;
	ld.global.f64 	%fd10, [%rd77+8192];
	setp.ge.f64 	%p13, %fd10, 0d0000000000000000;
	selp.u64 	%rd80, 1, 0, %p13;
	ld.global.f64 	%fd11, [%rd77+12288];
	setp.ge.f64 	%p14, %fd11, 0d0000000000000000;
	selp.u64 	%rd81, 1, 0, %p14;
	ld.global.f64 	%fd12, [%rd77+16384];
	setp.ge.f64 	%p15, %fd12, 0d0000000000000000;
	selp.u64 	%rd82, 1, 0, %p15;
	ld.global.f64 	%fd13, [%rd77+20480];
	setp.ge.f64 	%p16, %fd13, 0d0000000000000000;
	selp.u64 	%rd83, 1, 0, %p16;
	ld.global.f64 	%fd14, [%rd77+24576];
	setp.ge.f64 	%p17, %fd14, 0d0000000000000000;
	selp.u64 	%rd84, 1, 0, %p17;
	add.s64 	%rd85, %rd401, %rd78;
	add.s64 	%rd86, %rd85, %rd79;
	add.s64 	%rd87, %rd86, %rd80;
	add.s64 	%rd88, %rd87, %rd81;
	add.s64 	%rd89, %rd88, %rd82;
	add.s64 	%rd90, %rd89, %rd83;
	add.s64 	%rd401, %rd90, %rd84;
	sub.s64 	%rd91, %rd58, %rd389;
	setp.lt.u64 	%p18, %rd91, 3584;
	@%p18 bra 	$L__BB17_45;
	add.s64 	%rd389, %rd389, 3584;
	setp.le.u64 	%p19, %rd389, %rd28;
	@%p19 bra 	$L__BB17_30;
$L__BB17_32:
	setp.le.u64 	%p20, %rd58, %rd389;
	cvt.u32.u64 	%r52, %rd389;
	cvt.u32.u64 	%r53, %rd58;
	sub.s32 	%r54, %r53, %r52;
	setp.ge.s32 	%p21, %r24, %r54;
	or.pred  	%p22, %p20, %p21;
	@%p22 bra 	$L__BB17_45;
	not.b32 	%r57, %r24;
	add.s32 	%r58, %r57, %r53;
	sub.s32 	%r60, %r58, %r52;
	shr.u32 	%r61, %r60, 9;
	add.s32 	%r25, %r61, 1;
	and.b32  	%r26, %r25, 15;
	setp.lt.u32 	%p23, %r60, 7680;
	mov.u32 	%r252, %r24;
	@%p23 bra 	$L__BB17_36;
	and.b32  	%r62, %r25, 16777200;
	neg.s32 	%r250, %r62;
	add.s64 	%rd93, %rd389, %rd25;
	shl.b64 	%rd94, %rd93, 3;
	add.s64 	%rd95, %rd94, %rd2;
	add.s64 	%rd391, %rd95, 32768;
	mov.u32 	%r252, %r24;
$L__BB17_35:
	.pragma "nounroll";
	ld.global.f64 	%fd15, [%rd391+-32768];
	setp.ge.f64 	%p24, %fd15, 0d0000000000000000;
	selp.u64 	%rd96, 1, 0, %p24;
	add.s64 	%rd97, %rd401, %rd96;
	ld.global.f64 	%fd16, [%rd391+-28672];
	setp.ge.f64 	%p25, %fd16, 0d0000000000000000;
	selp.u64 	%rd98, 1, 0, %p25;
	add.s64 	%rd99, %rd97, %rd98;
	ld.global.f64 	%fd17, [%rd391+-24576];
	setp.ge.f64 	%p26, %fd17, 0d0000000000000000;
	selp.u64 	%rd100, 1, 0, %p26;
	add.s64 	%rd101, %rd99, %rd100;
	ld.global.f64 	%fd18, [%rd391+-20480];
	setp.ge.f64 	%p27, %fd18, 0d0000000000000000;
	selp.u64 	%rd102, 1, 0, %p27;
	add.s64 	%rd103, %rd101, %rd102;
	ld.global.f64 	%fd19, [%rd391+-16384];
	setp.ge.f64 	%p28, %fd19, 0d0000000000000000;
	selp.u64 	%rd104, 1, 0, %p28;
	add.s64 	%rd105, %rd103, %rd104;
	ld.global.f64 	%fd20, [%rd391+-12288];
	setp.ge.f64 	%p29, %fd20, 0d0000000000000000;
	selp.u64 	%rd106, 1, 0, %p29;
	add.s64 	%rd107, %rd105, %rd106;
	ld.global.f64 	%fd21, [%rd391+-8192];
	setp.ge.f64 	%p30, %fd21, 0d0000000000000000;
	selp.u64 	%rd108, 1, 0, %p30;
	add.s64 	%rd109, %rd107, %rd108;
	ld.global.f64 	%fd22, [%rd391+-4096];
	setp.ge.f64 	%p31, %fd22, 0d0000000000000000;
	selp.u64 	%rd110, 1, 0, %p31;
	add.s64 	%rd111, %rd109, %rd110;
	ld.global.f64 	%fd23, [%rd391];
	setp.ge.f64 	%p32, %fd23, 0d0000000000000000;
	selp.u64 	%rd112, 1, 0, %p32;
	add.s64 	%rd113, %rd111, %rd112;
	ld.global.f64 	%fd24, [%rd391+4096];
	setp.ge.f64 	%p33, %fd24, 0d0000000000000000;
	selp.u64 	%rd114, 1, 0, %p33;
	add.s64 	%rd115, %rd113, %rd114;
	ld.global.f64 	%fd25, [%rd391+8192];
	setp.ge.f64 	%p34, %fd25, 0d0000000000000000;
	selp.u64 	%rd116, 1, 0, %p34;
	add.s64 	%rd117, %rd115, %rd116;
	ld.global.f64 	%fd26, [%rd391+12288];
	setp.ge.f64 	%p35, %fd26, 0d0000000000000000;
	selp.u64 	%rd118, 1, 0, %p35;
	add.s64 	%rd119, %rd117, %rd118;
	ld.global.f64 	%fd27, [%rd391+16384];
	setp.ge.f64 	%p36, %fd27, 0d0000000000000000;
	selp.u64 	%rd120, 1, 0, %p36;
	add.s64 	%rd121, %rd119, %rd120;
	ld.global.f64 	%fd28, [%rd391+20480];
	setp.ge.f64 	%p37, %fd28, 0d0000000000000000;
	selp.u64 	%rd122, 1, 0, %p37;
	add.s64 	%rd123, %rd121, %rd122;
	ld.global.f64 	%fd29, [%rd391+24576];
	setp.ge.f64 	%p38, %fd29, 0d0000000000000000;
	selp.u64 	%rd124, 1, 0, %p38;
	add.s64 	%rd125, %rd123, %rd124;
	ld.global.f64 	%fd30, [%rd391+28672];
	setp.ge.f64 	%p39, %fd30, 0d0000000000000000;
	selp.u64 	%rd126, 1, 0, %p39;
	add.s64 	%rd401, %rd125, %rd126;
	add.s32 	%r252, %r252, 8192;
	add.s32 	%r250, %r250, 16;
	add.s64 	%rd391, %rd391, 65536;
	setp.ne.s32 	%p40, %r250, 0;
	@%p40 bra 	$L__BB17_35;
$L__BB17_36:
	setp.eq.s32 	%p41, %r26, 0;
	@%p41 bra 	$L__BB17_45;
	and.b32  	%r33, %r25, 7;
	setp.lt.u32 	%p42, %r26, 8;
	@%p42 bra 	$L__BB17_39;
	cvt.u64.u32 	%rd128, %r252;
	add.s64 	%rd129, %rd389, %rd128;
	shl.b64 	%rd130, %rd129, 3;
	add.s64 	%rd131, %rd2, %rd130;
	ld.global.f64 	%fd31, [%rd131];
	setp.ge.f64 	%p43, %fd31, 0d0000000000000000;
	selp.u64 	%rd132, 1, 0, %p43;
	add.s64 	%rd133, %rd401, %rd132;
	ld.global.f64 	%fd32, [%rd131+4096];
	setp.ge.f64 	%p44, %fd32, 0d0000000000000000;
	selp.u64 	%rd134, 1, 0, %p44;
	add.s64 	%rd135, %rd133, %rd134;
	ld.global.f64 	%fd33, [%rd131+8192];
	setp.ge.f64 	%p45, %fd33, 0d0000000000000000;
	selp.u64 	%rd136, 1, 0, %p45;
	add.s64 	%rd137, %rd135, %rd136;
	ld.global.f64 	%fd34, [%rd131+12288];
	setp.ge.f64 	%p46, %fd34, 0d0000000000000000;
	selp.u64 	%rd138, 1, 0, %p46;
	add.s64 	%rd139, %rd137, %rd138;
	ld.global.f64 	%fd35, [%rd131+16384];
	setp.ge.f64 	%p47, %fd35, 0d0000000000000000;
	selp.u64 	%rd140, 1, 0, %p47;
	add.s64 	%rd141, %rd139, %rd140;
	ld.global.f64 	%fd36, [%rd131+20480];
	setp.ge.f64 	%p48, %fd36, 0d0000000000000000;
	selp.u64 	%rd142, 1, 0, %p48;
	add.s64 	%rd143, %rd141, %rd142;
	ld.global.f64 	%fd37, [%rd131+24576];
	setp.ge.f64 	%p49, %fd37, 0d0000000000000000;
	selp.u64 	%rd144, 1, 0, %p49;
	add.s64 	%rd145, %rd143, %rd144;
	ld.global.f64 	%fd38, [%rd131+28672];
	setp.ge.f64 	%p50, %fd38, 0d0000000000000000;
	selp.u64 	%rd146, 1, 0, %p50;
	add.s64 	%rd401, %rd145, %rd146;
	add.s32 	%r252, %r252, 4096;
$L__BB17_39:
	setp.eq.s32 	%p51, %r33, 0;
	@%p51 bra 	$L__BB17_45;
	and.b32  	%r36, %r25, 3;
	setp.lt.u32 	%p52, %r33, 4;
	@%p52 bra 	$L__BB17_42;
	cvt.u64.u32 	%rd148, %r252;
	add.s64 	%rd149, %rd389, %rd148;
	shl.b64 	%rd150, %rd149, 3;
	add.s64 	%rd151, %rd2, %rd150;
	ld.global.f64 	%fd39, [%rd151];
	setp.ge.f64 	%p53, %fd39, 0d0000000000000000;
	selp.u64 	%rd152, 1, 0, %p53;
	add.s64 	%rd153, %rd401, %rd152;
	ld.global.f64 	%fd40, [%rd151+4096];
	setp.ge.f64 	%p54, %fd40, 0d0000000000000000;
	selp.u64 	%rd154, 1, 0, %p54;
	add.s64 	%rd155, %rd153, %rd154;
	ld.global.f64 	%fd41, [%rd151+8192];
	setp.ge.f64 	%p55, %fd41, 0d0000000000000000;
	selp.u64 	%rd156, 1, 0, %p55;
	add.s64 	%rd157, %rd155, %rd156;
	ld.global.f64 	%fd42, [%rd151+12288];
	setp.ge.f64 	%p56, %fd42, 0d0000000000000000;
	selp.u64 	%rd158, 1, 0, %p56;
	add.s64 	%rd401, %rd157, %rd158;
	add.s32 	%r252, %r252, 2048;
$L__BB17_42:
	setp.eq.s32 	%p57, %r36, 0;
	@%p57 bra 	$L__BB17_45;
	cvt.u64.u32 	%rd159, %r252;
	add.s64 	%rd160, %rd389, %rd159;
	shl.b64 	%rd161, %rd160, 3;
	add.s64 	%rd399, %rd2, %rd161;
	neg.s32 	%r255, %r36;
$L__BB17_44:
	.pragma "nounroll";
	ld.global.f64 	%fd43, [%rd399];
	setp.ge.f64 	%p58, %fd43, 0d0000000000000000;
	selp.u64 	%rd162, 1, 0, %p58;
	add.s64 	%rd401, %rd401, %rd162;
	add.s64 	%rd399, %rd399, 4096;
	add.s32 	%r255, %r255, 1;
	setp.ne.s32 	%p59, %r255, 0;
	@%p59 bra 	$L__BB17_44;
$L__BB17_45:
	// begin inline asm
	mov.u32 %r63, %laneid;
	// end inline asm
	mov.b64 	{%r65, %r70}, %rd401;
	mov.b32 	%r71, 1;
	mov.b32 	%r112, 31;
	mov.b32 	%r113, -1;
	// begin inline asm
	shfl.sync.down.b32 %r64, %r65, %r71, %r112, %r113;
	// end inline asm
	// begin inline asm
	shfl.sync.down.b32 %r69, %r70, %r71, %r112, %r113;
	// end inline asm
	mov.b64 	%rd163, {%r64, %r69};
	setp.gt.s32 	%p60, %r63, 30;
	selp.b64 	%rd164, 0, %rd163, %p60;
	add.s64 	%rd165, %rd164, %rd401;
	mov.b64 	{%r75, %r80}, %rd165;
	mov.b32 	%r81, 2;
	// begin inline asm
	shfl.sync.down.b32 %r74, %r75, %r81, %r112, %r113;
	// end inline asm
	// begin inline asm
	shfl.sync.down.b32 %r79, %r80, %r81, %r112, %r113;
	// end inline asm
	mov.b64 	%rd166, {%r74, %r79};
	setp.gt.s32 	%p61, %r63, 29;
	selp.b64 	%rd167, 0, %rd166, %p61;
	add.s64 	%rd168, %rd167, %rd165;
	mov.b64 	{%r85, %r90}, %rd168;
	mov.b32 	%r91, 4;
	// begin inline asm
	shfl.sync.down.b32 %r84, %r85, %r91, %r112, %r113;
	// end inline asm
	// begin inline asm
	shfl.sync.down.b32 %r89, %r90, %r91, %r112, %r113;
	// end inline asm
	mov.b64 	%rd169, {%r84, %r89};
	setp.gt.s32 	%p62, %r63, 27;
	selp.b64 	%rd170, 0, %rd169, %p62;
	add.s64 	%rd171, %rd170, %rd168;
	mov.b64 	{%r95, %r100}, %rd171;
	mov.b32 	%r101, 8;
	// begin inline asm
	shfl.sync.down.b32 %r94, %r95, %r101, %r112, %r113;
	// end inline asm
	// begin inline asm
	shfl.sync.down.b32 %r99, %r100, %r101, %r112, %r113;
	// end inline asm
	mov.b64 	%rd172, {%r94, %r99};
	setp.gt.s32 	%p63, %r63, 23;
	selp.b64 	%rd173, 0, %rd172, %p63;
	add.s64 	%rd174, %rd173, %rd171;
	mov.b64 	{%r105, %r110}, %rd174;
	mov.b32 	%r111, 16;
	// begin inline asm
	shfl.sync.down.b32 %r104, %r105, %r111, %r112, %r113;
	// end inline asm
	// begin inline asm
	shfl.sync.down.b32 %r109, %r110, %r111, %r112, %r113;
	// end inline asm
	mov.b64 	%rd175, {%r104, %r109};
	setp.gt.s32 	%p64, %r63, 15;
	selp.b64 	%rd176, 0, %rd175, %p64;
	add.s64 	%rd402, %rd176, %rd174;
	setp.ne.s32 	%p65, %r63, 0;
	@%p65 bra 	$L__BB17_47;
	shr.u32 	%r114, %r24, 2;
	and.b32  	%r115, %r114, 248;
	mov.u32 	%r116, _ZZN3cub18CUB_300001_SM_10006detail6reduce28DeviceReduceSingleTileKernelINS2_10policy_hubIlyN4cuda3std3__44plusIlEEE10Policy1000EN6thrust24THRUST_300001_SM_1000_NS18transform_iteratorI14maior_que_zeroNSD_6detail15normal_iteratorINSD_10device_ptrIdEEEEllEEPlyS9_llNS7_10__identityEEEvT0_T1_T2_T3_T4_T6_E12temp_storage;
	add.s32 	%r117, %r116, %r115;
	st.shared.u64 	[%r117+16], %rd402;
$L__BB17_47:
	bar.sync 	0;
	setp.ne.s32 	%p66, %r24, 0;
	@%p66 bra 	$L__BB17_49;
	ld.shared.u64 	%rd177, [_ZZN3cub18CUB_300001_SM_10006detail6reduce28DeviceReduceSingleTileKernelINS2_10policy_hubIlyN4cuda3std3__44plusIlEEE10Policy1000EN6thrust24THRUST_300001_SM_1000_NS18transform_iteratorI14maior_que_zeroNSD_6detail15normal_iteratorINSD_10device_ptrIdEEEEllEEPlyS9_llNS7_10__identityEEEvT0_T1_T2_T3_T4_T6_E12temp_storage+24];
	add.s64 	%rd178, %rd177, %rd402;
	ld.shared.u64 	%rd179, [_ZZN3cub18CUB_300001_SM_10006detail6reduce28DeviceReduceSingleTileKernelINS2_10policy_hubIlyN4cuda3std3__44plusIlEEE10Policy1000EN6thrust24THRUST_300001_SM_1000_NS18transform_iteratorI14maior_que_zeroNSD_6detail15normal_iteratorINSD_10device_ptrIdEEEEllEEPlyS9_llNS7_10__identityEEEvT0_T1_T2_T3_T4_T6_E12temp_storage+32];
	add.s64 	%rd180, %rd178, %rd179;
	ld.shared.u64 	%rd181, [_ZZN3cub18CUB_300001_SM_10006detail6reduce28DeviceReduceSingleTileKernelINS2_10policy_hubIlyN4cuda3std3__44plusIlEEE10Policy1000EN6thrust24THRUST_300001_SM_1000_NS18transform_iteratorI14maior_que_zeroNSD_6detail15normal_iteratorINSD_10device_ptrIdEEEEllEEPlyS9_llNS7_10__identityEEEvT0_T1_T2_T3_T4_T6_E12temp_storage+40];
	add.s64 	%rd182, %rd180, %rd181;
	ld.shared.u64 	%rd183, [_ZZN3cub18CUB_300001_SM_10006detail6reduce28DeviceReduceSingleTileKernelINS2_10policy_hubIlyN4cuda3std3__44plusIlEEE10Policy1000EN6thrust24THRUST_300001_SM_1000_NS18transform_iteratorI14maior_que_zeroNSD_6detail15normal_iteratorINSD_10device_ptrIdEEEEllEEPlyS9_llNS7_10__identityEEEvT0_T1_T2_T3_T4_T6_E12temp_storage+48];
	add.s64 	%rd184, %rd182, %rd183;
	ld.shared.u64 	%rd185, [_ZZN3cub18CUB_300001_SM_10006detail6reduce28DeviceReduceSingleTileKernelINS2_10policy_hubIlyN4cuda3std3__44plusIlEEE10Policy1000EN6thrust24THRUST_300001_SM_1000_NS18transform_iteratorI14maior_que_zeroNSD_6detail15normal_iteratorINSD_10device_ptrIdEEEEllEEPlyS9_llNS7_10__identityEEEvT0_T1_T2_T3_T4_T6_E12temp_storage+56];
	add.s64 	%rd186, %rd184, %rd185;
	ld.shared.u64 	%rd187, [_ZZN3cub18CUB_300001_SM_10006detail6reduce28DeviceReduceSingleTileKernelINS2_10policy_hubIlyN4cuda3std3__44plusIlEEE10Policy1000EN6thrust24THRUST_300001_SM_1000_NS18transform_iteratorI14maior_que_zeroNSD_6detail15normal_iteratorINSD_10device_ptrIdEEEEllEEPlyS9_llNS7_10__identityEEEvT0_T1_T2_T3_T4_T6_E12temp_storage+64];
	add.s64 	%rd188, %rd186, %rd187;
	ld.shared.u64 	%rd189, [_ZZN3cub18CUB_300001_SM_10006detail6reduce28DeviceReduceSingleTileKernelINS2_10policy_hubIlyN4cuda3std3__44plusIlEEE10Policy1000EN6thrust24THRUST_300001_SM_1000_NS18transform_iteratorI14maior_que_zeroNSD_6detail15normal_iteratorINSD_10device_ptrIdEEEEllEEPlyS9_llNS7_10__identityEEEvT0_T1_T2_T3_T4_T6_E12temp_storage+72];
	add.s64 	%rd190, %rd188, %rd189;
	ld.shared.u64 	%rd191, [_ZZN3cub18CUB_300001_SM_10006detail6reduce28DeviceReduceSingleTileKernelINS2_10policy_hubIlyN4cuda3std3__44plusIlEEE10Policy1000EN6thrust24THRUST_300001_SM_1000_NS18transform_iteratorI14maior_que_zeroNSD_6detail15normal_iteratorINSD_10device_ptrIdEEEEllEEPlyS9_llNS7_10__identityEEEvT0_T1_T2_T3_T4_T6_E12temp_storage+80];
	add.s64 	%rd192, %rd190, %rd191;
	ld.shared.u64 	%rd193, [_ZZN3cub18CUB_300001_SM_10006detail6reduce28DeviceReduceSingleTileKernelINS2_10policy_hubIlyN4cuda3std3__44plusIlEEE10Policy1000EN6thrust24THRUST_300001_SM_1000_NS18transform_iteratorI14maior_que_zeroNSD_6detail15normal_iteratorINSD_10device_ptrIdEEEEllEEPlyS9_llNS7_10__identityEEEvT0_T1_T2_T3_T4_T6_E12temp_storage+88];
	add.s64 	%rd194, %rd192, %rd193;
	ld.shared.u64 	%rd195, [_ZZN3cub18CUB_300001_SM_10006detail6reduce28DeviceReduceSingleTileKernelINS2_10policy_hubIlyN4cuda3std3__44plusIlEEE10Policy1000EN6thrust24THRUST_300001_SM_1000_NS18transform_iteratorI14maior_que_zeroNSD_6detail15normal_iteratorINSD_10device_ptrIdEEEEllEEPlyS9_llNS7_10__identityEEEvT0_T1_T2_T3_T4_T6_E12temp_storage+96];
	add.s64 	%rd196, %rd194, %rd195;
	ld.shared.u64 	%rd197, [_ZZN3cub18CUB_300001_SM_10006detail6reduce28DeviceReduceSingleTileKernelINS2_10policy_hubIlyN4cuda3std3__44plusIlEEE10Policy1000EN6thrust24THRUST_300001_SM_1000_NS18transform_iteratorI14maior_que_zeroNSD_6detail15normal_iteratorINSD_10device_ptrIdEEEEllEEPlyS9_llNS7_10__identityEEEvT0_T1_T2_T3_T4_T6_E12temp_storage+104];
	add.s64 	%rd198, %rd196, %rd197;
	ld.shared.u64 	%rd199, [_ZZN3cub18CUB_300001_SM_10006detail6reduce28DeviceReduceSingleTileKernelINS2_10policy_hubIlyN4cuda3std3__44plusIlEEE10Policy1000EN6thrust24THRUST_300001_SM_1000_NS18transform_iteratorI14maior_que_zeroNSD_6detail15normal_iteratorINSD_10device_ptrIdEEEEllEEPlyS9_llNS7_10__identityEEEvT0_T1_T2_T3_T4_T6_E12temp_storage+112];
	add.s64 	%rd200, %rd198, %rd199;
	ld.shared.u64 	%rd201, [_ZZN3cub18CUB_300001_SM_10006detail6reduce28DeviceReduceSingleTileKernelINS2_10policy_hubIlyN4cuda3std3__44plusIlEEE10Policy1000EN6thrust24THRUST_300001_SM_1000_NS18transform_iteratorI14maior_que_zeroNSD_6detail15normal_iteratorINSD_10device_ptrIdEEEEllEEPlyS9_llNS7_10__identityEEEvT0_T1_T2_T3_T4_T6_E12temp_storage+120];
	add.s64 	%rd202, %rd200, %rd201;
	ld.shared.u64 	%rd203, [_ZZN3cub18CUB_300001_SM_10006detail6reduce28DeviceReduceSingleTileKernelINS2_10policy_hubIlyN4cuda3std3__44plusIlEEE10Policy1000EN6thrust24THRUST_300001_SM_1000_NS18transform_iteratorI14maior_que_zeroNSD_6detail15normal_iteratorINSD_10device_ptrIdEEEEllEEPlyS9_llNS7_10__identityEEEvT0_T1_T2_T3_T4_T6_E12temp_storage+128];
	add.s64 	%rd204, %rd202, %rd203;
	ld.shared.u64 	%rd205, [_ZZN3cub18CUB_300001_SM_10006detail6reduce28DeviceReduceSingleTileKernelINS2_10policy_hubIlyN4cuda3std3__44plusIlEEE10Policy1000EN6thrust24THRUST_300001_SM_1000_NS18transform_iteratorI14maior_que_zeroNSD_6detail15normal_iteratorINSD_10device_ptrIdEEEEllEEPlyS9_llNS7_10__identityEEEvT0_T1_T2_T3_T4_T6_E12temp_storage+136];
	add.s64 	%rd402, %rd204, %rd205;
$L__BB17_49:
	mov.u32 	%r240, %tid.x;
	setp.ne.s32 	%p138, %r240, 0;
	@%p138 bra 	$L__BB17_51;
	add.s64 	%rd375, %rd402, %rd59;
	st.global.u64 	[%rd1], %rd375;
$L__BB17_51:
	ret;

}
	// .globl	_ZN3cub18CUB_300001_SM_10006detail6reduce18DeviceReduceKernelINS2_10policy_hubIlyN4cuda3std3__44plusIlEEE10Policy1000EN6thrust24THRUST_300001_SM_1000_NS18transform_iteratorI14maior_que_zeroNSD_6detail15normal_iteratorINSD_10device_ptrIdEEEEllEEyS9_lNS7_10__identityEEEvT0_PT3_T1_NS0_13GridEvenShareISQ_EET2_T4_
.visible .entry _ZN3cub18CUB_300001_SM_10006detail6reduce18DeviceReduceKernelINS2_10policy_hubIlyN4cuda3std3__44plusIlEEE10Policy1000EN6thrust24THRUST_300001_SM_1000_NS18transform_iteratorI14maior_que_zeroNSD_6detail15normal_iteratorINSD_10device_ptrIdEEEEllEEyS9_lNS7_10__identityEEEvT0_PT3_T1_NS0_13GridEvenShareISQ_EET2_T4_(
	.param .align 8 .b8 _ZN3cub18CUB_300001_SM_10006detail6reduce18DeviceReduceKernelINS2_10policy_hubIlyN4cuda3std3__44plusIlEEE10Policy1000EN6thrust24THRUST_300001_SM_1000_NS18transform_iteratorI14maior_que_zeroNSD_6detail15normal_iteratorINSD_10device_ptrIdEEEEllEEyS9_lNS7_10__identityEEEvT0_PT3_T1_NS0_13GridEvenShareISQ_EET2_T4__param_0[16],
	.param .u64 .ptr .align 1 _ZN3cub18CUB_300001_SM_10006detail6reduce18DeviceReduceKernelINS2_10policy_hubIlyN4cuda3std3__44plusIlEEE10Policy1000EN6thrust24THRUST_300001_SM_1000_NS18transform_iteratorI14maior_que_zeroNSD_6detail15normal_iteratorINSD_10device_ptrIdEEEEllEEyS9_lNS7_10__identityEEEvT0_PT3_T1_NS0_13GridEvenShareISQ_EET2_T4__param_1,
	.param .u64 _ZN3cub18CUB_300001_SM_10006detail6reduce18DeviceReduceKernelINS2_10policy_hubIlyN4cuda3std3__44plusIlEEE10Policy1000EN6thrust24THRUST_300001_SM_1000_NS18transform_iteratorI14maior_que_zeroNSD_6detail15normal_iteratorINSD_10device_ptrIdEEEEllEEyS9_lNS7_10__identityEEEvT0_PT3_T1_NS0_13GridEvenShareISQ_EET2_T4__param_2,
	.param .align 8 .b8 _ZN3cub18CUB_300001_SM_10006detail6reduce18DeviceReduceKernelINS2_10policy_hubIlyN4cuda3std3__44plusIlEEE10Policy1000EN6thrust24THRUST_300001_SM_1000_NS18transform_iteratorI14maior_que_zeroNSD_6detail15normal_iteratorINSD_10device_ptrIdEEEEllEEyS9_lNS7_10__identityEEEvT0_PT3_T1_NS0_13GridEvenShareISQ_EET2_T4__param_3[72],
	.param .align 1 .b8 _ZN3cub18CUB_300001_SM_10006detail6reduce18DeviceReduceKernelINS2_10policy_hubIlyN4cuda3std3__44plusIlEEE10Policy1000EN6thrust24THRUST_300001_SM_1000_NS18transform_iteratorI14maior_que_zeroNSD_6detail15normal_iteratorINSD_10device_ptrIdEEEEllEEyS9_lNS7_10__identityEEEvT0_PT3_T1_NS0_13GridEvenShareISQ_EET2_T4__param_4[1],
	.param .align 1 .b8 _ZN3cub18CUB_300001_SM_10006detail6reduce18DeviceReduceKernelINS2_10policy_hubIlyN4cuda3std3__44plusIlEEE10Policy1000EN6thrust24THRUST_300001_SM_1000_NS18transform_iteratorI14maior_que_zeroNSD_6detail15normal_iteratorINSD_10device_ptrIdEEEEllEEyS9_lNS7_10__identityEEEvT0_PT3_T1_NS0_13GridEvenShareISQ_EET2_T4__param_5[1]
)
.maxntid 512
{
	.reg .pred 	%p<138>;
	.reg .b16 	%rs<4>;
	.reg .b32 	%r<280>;
	.reg .b64 	%rd<420>;
	.reg .b64 	%fd<74>;
	// demoted variable
	.shared .align 8 .b8 _ZZN3cub18CUB_300001_SM_10006detail6reduce18DeviceReduceKernelINS2_10policy_hubIlyN4cuda3std3__44plusIlEEE10Policy1000EN6thrust24THRUST_300001_SM_1000_NS18transform_iteratorI14maior_que_zeroNSD_6detail15normal_iteratorINSD_10device_ptrIdEEEEllEEyS9_lNS7_10__identityEEEvT0_PT3_T1_NS0_13GridEvenShareISQ_EET2_T4_E12temp_storage[152];
	ld.param.u64 	%rd1, [_ZN3cub18CUB_300001_SM_10006detail6reduce18DeviceReduceKernelINS2_10policy_hubIlyN4cuda3std3__44plusIlEEE10Policy1000EN6thrust24THRUST_300001_SM_1000_NS18transform_iteratorI14maior_que_zeroNSD_6detail15normal_iteratorINSD_10device_ptrIdEEEEllEEyS9_lNS7_10__identityEEEvT0_PT3_T1_NS0_13GridEvenShareISQ_EET2_T4__param_3+32];
	ld.param.u32 	%r1, [_ZN3cub18CUB_300001_SM_10006detail6reduce18DeviceReduceKernelINS2_10policy_hubIlyN4cuda3std3__44plusIlEEE10Policy1000EN6thrust24THRUST_300001_SM_1000_NS18transform_iteratorI14maior_que_zeroNSD_6detail15normal_iteratorINSD_10device_ptrIdEEEEllEEyS9_lNS7_10__identityEEEvT0_PT3_T1_NS0_13GridEvenShareISQ_EET2_T4__param_3+40];
	ld.param.u64 	%rd64, [_ZN3cub18CUB_300001_SM_10006detail6reduce18DeviceReduceKernelINS2_10policy_hubIlyN4cuda3std3__44plusIlEEE10Policy1000EN6thrust24THRUST_300001_SM_1000_NS18transform_iteratorI14maior_que_zeroNSD_6detail15normal_iteratorINSD_10device_ptrIdEEEEllEEyS9_lNS7_10__identityEEEvT0_PT3_T1_NS0_13GridEvenShareISQ_EET2_T4__param_0];
	cvta.to.global.u64 	%rd2, %rd64;
	mov.u32 	%r2, %ctaid.x;
	mul.lo.s32 	%r50, %r1, 3584;
	cvt.s64.s32 	%rd3, %r50;
	mul.lo.s32 	%r51, %r2, 3584;
	cvt.u64.u32 	%rd4, %r51;
	sub.s64 	%rd5, %rd1, %rd4;
	setp.gt.u64 	%p1, %rd5, 3583;
	@%p1 bra 	$L__BB18_25;
	cvt.u32.u64 	%r136, %rd4;
	cvt.u32.u64 	%r3, %rd1;
	sub.s32 	%r4, %r3, %r136;
	mov.u32 	%r5, %tid.x;
	setp.ge.s32 	%p66, %r5, %r4;
	mov.b64 	%rd403, 0;
	mov.u32 	%r267, %r5;
	@%p66 bra 	$L__BB18_3;
	add.s32 	%r138, %r136, %r5;
	mul.wide.u32 	%rd214, %r138, 8;
	add.s64 	%rd215, %rd2, %rd214;
	ld.global.f64 	%fd44, [%rd215];
	setp.ge.f64 	%p67, %fd44, 0d0000000000000000;
	selp.u64 	%rd403, 1, 0, %p67;
	add.s32 	%r267, %r5, 512;
$L__BB18_3:
	setp.ge.s32 	%p68, %r267, %r4;
	@%p68 bra 	$L__BB18_16;
	not.b32 	%r140, %r267;
	add.s32 	%r141, %r140, %r3;
	sub.s32 	%r142, %r141, %r136;
	shr.u32 	%r143, %r142, 9;
	add.s32 	%r8, %r143, 1;
	and.b32  	%r9, %r8, 15;
	setp.lt.u32 	%p69, %r142, 7680;
	@%p69 bra 	$L__BB18_7;
	and.b32  	%r144, %r8, 16777200;
	neg.s32 	%r265, %r144;
	mul.wide.u32 	%rd217, %r2, 28672;
	mul.wide.u32 	%rd218, %r267, 8;
	add.s64 	%rd219, %rd217, %rd218;
	add.s64 	%rd220, %rd219, %rd2;
	add.s64 	%rd394, %rd220, 32768;
$L__BB18_6:
	.pragma "nounroll";
	ld.global.f64 	%fd45, [%rd394+-32768];
	setp.ge.f64 	%p70, %fd45, 0d0000000000000000;
	selp.u64 	%rd221, 1, 0, %p70;
	add.s64 	%rd222, %rd403, %rd221;
	ld.global.f64 	%fd46, [%rd394+-28672];
	setp.ge.f64 	%p71, %fd46, 0d0000000000000000;
	selp.u64 	%rd223, 1, 0, %p71;
	add.s64 	%rd224, %rd222, %rd223;
	ld.global.f64 	%fd47, [%rd394+-24576];
	setp.ge.f64 	%p72, %fd47, 0d0000000000000000;
	selp.u64 	%rd225, 1, 0, %p72;
	add.s64 	%rd226, %rd224, %rd225;
	ld.global.f64 	%fd48, [%rd394+-20480];
	setp.ge.f64 	%p73, %fd48, 0d0000000000000000;
	selp.u64 	%rd227, 1, 0, %p73;
	add.s64 	%rd228, %rd226, %rd227;
	ld.global.f64 	%fd49, [%rd394+-16384];
	setp.ge.f64 	%p74, %fd49, 0d0000000000000000;
	selp.u64 	%rd229, 1, 0, %p74;
	add.s64 	%rd230, %rd228, %rd229;
	ld.global.f64 	%fd50, [%rd394+-12288];
	setp.ge.f64 	%p75, %fd50, 0d0000000000000000;
	selp.u64 	%rd231, 1, 0, %p75;
	add.s64 	%rd232, %rd230, %rd231;
	ld.global.f64 	%fd51, [%rd394+-8192];
	setp.ge.f64 	%p76, %fd51, 0d0000000000000000;
	selp.u64 	%rd233, 1, 0, %p76;
	add.s64 	%rd234, %rd232, %rd233;
	ld.global.f64 	%fd52, [%rd394+-4096];
	setp.ge.f64 	%p77, %fd52, 0d0000000000000000;
	selp.u64 	%rd235, 1, 0, %p77;
	add.s64 	%rd236, %rd234, %rd235;
	ld.global.f64 	%fd53, [%rd394];
	setp.ge.f64 	%p78, %fd53, 0d0000000000000000;
	selp.u64 	%rd237, 1, 0, %p78;
	add.s64 	%rd238, %rd236, %rd237;
	ld.global.f64 	%fd54, [%rd394+4096];
	setp.ge.f64 	%p79, %fd54, 0d0000000000000000;
	selp.u64 	%rd239, 1, 0, %p79;
	add.s64 	%rd240, %rd238, %rd239;
	ld.global.f64 	%fd55, [%rd394+8192];
	setp.ge.f64 	%p80, %fd55, 0d0000000000000000;
	selp.u64 	%rd241, 1, 0, %p80;
	add.s64 	%rd242, %rd240, %rd241;
	ld.global.f64 	%fd56, [%rd394+12288];
	setp.ge.f64 	%p81, %fd56, 0d0000000000000000;
	selp.u64 	%rd243, 1, 0, %p81;
	add.s64 	%rd244, %rd242, %rd243;
	ld.global.f64 	%fd57, [%rd394+16384];
	setp.ge.f64 	%p82, %fd57, 0d0000000000000000;
	selp.u64 	%rd245, 1, 0, %p82;
	add.s64 	%rd246, %rd244, %rd245;
	ld.global.f64 	%fd58, [%rd394+20480];
	setp.ge.f64 	%p83, %fd58, 0d0000000000000000;
	selp.u64 	%rd247, 1, 0, %p83;
	add.s64 	%rd248, %rd246, %rd247;
	ld.global.f64 	%fd59, [%rd394+24576];
	setp.ge.f64 	%p84, %fd59, 0d0000000000000000;
	selp.u64 	%rd249, 1, 0, %p84;
	add.s64 	%rd250, %rd248, %rd249;
	ld.global.f64 	%fd60, [%rd394+28672];
	setp.ge.f64 	%p85, %fd60, 0d0000000000000000;
	selp.u64 	%rd251, 1, 0, %p85;
	add.s64 	%rd403, %rd250, %rd251;
	add.s32 	%r267, %r267, 8192;
	add.s32 	%r265, %r265, 16;
	add.s64 	%rd394, %rd394, 65536;
	setp.ne.s32 	%p86, %r265, 0;
	@%p86 bra 	$L__BB18_6;
$L__BB18_7:
	setp.eq.s32 	%p87, %r9, 0;
	@%p87 bra 	$L__BB18_16;
	and.b32  	%r16, %r8, 7;
	setp.lt.u32 	%p88, %r9, 8;
	@%p88 bra 	$L__BB18_10;
	cvt.s64.s32 	%rd253, %r267;
	add.s64 	%rd254, %rd253, %rd4;
	shl.b64 	%rd255, %rd254, 3;
	add.s64 	%rd256, %rd2, %rd255;
	ld.global.f64 	%fd61, [%rd256];
	setp.ge.f64 	%p89, %fd61, 0d0000000000000000;
	selp.u64 	%rd257, 1, 0, %p89;
	add.s64 	%rd258, %rd403, %rd257;
	ld.global.f64 	%fd62, [%rd256+4096];
	setp.ge.f64 	%p90, %fd62, 0d0000000000000000;
	selp.u64 	%rd259, 1, 0, %p90;
	add.s64 	%rd260, %rd258, %rd259;
	ld.global.f64 	%fd63, [%rd256+8192];
	setp.ge.f64 	%p91, %fd63, 0d0000000000000000;
	selp.u64 	%rd261, 1, 0, %p91;
	add.s64 	%rd262, %rd260, %rd261;
	ld.global.f64 	%fd64, [%rd256+12288];
	setp.ge.f64 	%p92, %fd64, 0d0000000000000000;
	selp.u64 	%rd263, 1, 0, %p92;
	add.s64 	%rd264, %rd262, %rd263;
	ld.global.f64 	%fd65, [%rd256+16384];
	setp.ge.f64 	%p93, %fd65, 0d0000000000000000;
	selp.u64 	%rd265, 1, 0, %p93;
	add.s64 	%rd266, %rd264, %rd265;
	ld.global.f64 	%fd66, [%rd256+20480];
	setp.ge.f64 	%p94, %fd66, 0d0000000000000000;
	selp.u64 	%rd267, 1, 0, %p94;
	add.s64 	%rd268, %rd266, %rd267;
	ld.global.f64 	%fd67, [%rd256+24576];
	setp.ge.f64 	%p95, %fd67, 0d0000000000000000;
	selp.u64 	%rd269, 1, 0, %p95;
	add.s64 	%rd270, %rd268, %rd269;
	ld.global.f64 	%fd68, [%rd256+28672];
	setp.ge.f64 	%p96, %fd68, 0d0000000000000000;
	selp.u64 	%rd271, 1, 0, %p96;
	add.s64 	%rd403, %rd270, %rd271;
	add.s32 	%r267, %r267, 4096;
$L__BB18_10:
	setp.eq.s32 	%p97, %r16, 0;
	@%p97 bra 	$L__BB18_16;
	and.b32  	%r19, %r8, 3;
	setp.lt.u32 	%p98, %r16, 4;
	@%p98 bra 	$L__BB18_13;
	cvt.s64.s32 	%rd273, %r267;
	add.s64 	%rd274, %rd273, %rd4;
	shl.b64 	%rd275, %rd274, 3;
	add.s64 	%rd276, %rd2, %rd275;
	ld.global.f64 	%fd69, [%rd276];
	setp.ge.f64 	%p99, %fd69, 0d0000000000000000;
	selp.u64 	%rd277, 1, 0, %p99;
	add.s64 	%rd278, %rd403, %rd277;
	ld.global.f64 	%fd70, [%rd276+4096];
	setp.ge.f64 	%p100, %fd70, 0d0000000000000000;
	selp.u64 	%rd279, 1, 0, %p100;
	add.s64 	%rd280, %rd278, %rd279;
	ld.global.f64 	%fd71, [%rd276+8192];
	setp.ge.f64 	%p101, %fd71, 0d0000000000000000;
	selp.u64 	%rd281, 1, 0, %p101;
	add.s64 	%rd282, %rd280, %rd281;
	ld.global.f64 	%fd72, [%rd276+12288];
	setp.ge.f64 	%p102, %fd72, 0d0000000000000000;
	selp.u64 	%rd283, 1, 0, %p102;
	add.s64 	%rd403, %rd282, %rd283;
	add.s32 	%r267, %r267, 2048;
$L__BB18_13:
	setp.eq.s32 	%p103, %r19, 0;
	@%p103 bra 	$L__BB18_16;
	mul.wide.u32 	%rd284, %r2, 28672;
	add.s64 	%rd21, %rd2, %rd284;
	neg.s32 	%r270, %r19;
$L__BB18_15:
	.pragma "nounroll";
	mul.wide.s32 	%rd285, %r267, 8;
	add.s64 	%rd286, %rd21, %rd285;
	ld.global.f64 	%fd73, [%rd286];
	setp.ge.f64 	%p104, %fd73, 0d0000000000000000;
	selp.u64 	%rd287, 1, 0, %p104;
	add.s64 	%rd403, %rd403, %rd287;
	add.s32 	%r267, %r267, 512;
	add.s32 	%r270, %r270, 1;
	setp.ne.s32 	%p105, %r270, 0;
	@%p105 bra 	$L__BB18_15;
$L__BB18_16:
	setp.lt.s32 	%p106, %r4, 512;
	@%p106 bra 	$L__BB18_21;
	// begin inline asm
	mov.u32 %r208, %laneid;
	// end inline asm
	mov.b64 	{%r210, %r215}, %rd403;
	mov.b32 	%r216, 1;
	mov.b32 	%r257, 31;
	mov.b32 	%r258, -1;
	// begin inline asm
	shfl.sync.down.b32 %r209, %r210, %r216, %r257, %r258;
	// end inline asm
	// begin inline asm
	shfl.sync.down.b32 %r214, %r215, %r216, %r257, %r258;
	// end inline asm
	mov.b64 	%rd346, {%r209, %r214};
	setp.gt.s32 	%p130, %r208, 30;
	selp.b64 	%rd347, 0, %rd346, %p130;
	add.s64 	%rd348, %rd347, %rd403;
	mov.b64 	{%r220, %r225}, %rd348;
	mov.b32 	%r226, 2;
	// begin inline asm
	shfl.sync.down.b32 %r219, %r220, %r226, %r257, %r258;
	// end inline asm
	// begin inline asm
	shfl.sync.down.b32 %r224, %r225, %r226, %r257, %r258;
	// end inline asm
	mov.b64 	%rd349, {%r219, %r224};
	setp.gt.s32 	%p131, %r208, 29;
	selp.b64 	%rd350, 0, %rd349, %p131;
	add.s64 	%rd351, %rd350, %rd348;
	mov.b64 	{%r230, %r235}, %rd351;
	mov.b32 	%r236, 4;
	// begin inline asm
	shfl.sync.down.b32 %r229, %r230, %r236, %r257, %r258;
	// end inline asm
	// begin inline asm
	shfl.sync.down.b32 %r234, %r235, %r236, %r257, %r258;
	// end inline asm
	mov.b64 	%rd352, {%r229, %r234};
	setp.gt.s32 	%p132, %r208, 27;
	selp.b64 	%rd353, 0, %rd352, %p132;
	add.s64 	%rd354, %rd353, %rd351;
	mov.b64 	{%r240, %r245}, %rd354;
	mov.b32 	%r246, 8;
	// begin inline asm
	shfl.sync.down.b32 %r239, %r240, %r246, %r257, %r258;
	// end inline asm
	// begin inline asm
	shfl.sync.down.b32 %r244, %r245, %r246, %r257, %r258;
	// end inline asm
	mov.b64 	%rd355, {%r239, %r244};
	setp.gt.s32 	%p133, %r208, 23;
	selp.b64 	%rd356, 0, %rd355, %p133;
	add.s64 	%rd357, %rd356, %rd354;
	mov.b64 	{%r250, %r255}, %rd357;
	mov.b32 	%r256, 16;
	// begin inline asm
	shfl.sync.down.b32 %r249, %r250, %r256, %r257, %r258;
	// end inline asm
	// begin inline asm
	shfl.sync.down.b32 %r254, %r255, %r256, %r257, %r258;
	// end inline asm
	mov.b64 	%rd358, {%r249, %r254};
	setp.gt.s32 	%p134, %r208, 15;
	selp.b64 	%rd359, 0, %rd358, %p134;
	add.s64 	%rd419, %rd359, %rd357;
	setp.ne.s32 	%p135, %r208, 0;
	@%p135 bra 	$L__BB18_19;
	shr.u32 	%r259, %r5, 2;
	and.b32  	%r260, %r259, 248;
	mov.u32 	%r261, _ZZN3cub18CUB_300001_SM_10006detail6reduce18DeviceReduceKernelINS2_10policy_hubIlyN4cuda3std3__44plusIlEEE10Policy1000EN6thrust24THRUST_300001_SM_1000_NS18transform_iteratorI14maior_que_zeroNSD_6detail15normal_iteratorINSD_10device_ptrIdEEEEllEEyS9_lNS7_10__identityEEEvT0_PT3_T1_NS0_13GridEvenShareISQ_EET2_T4_E12temp_storage;
	add.s32 	%r262, %r261, %r260;
	st.shared.u64 	[%r262+16], %rd419;
$L__BB18_19:
	bar.sync 	0;
	setp.ne.s32 	%p136, %r5, 0;
	@%p136 bra 	$L__BB18_46;
	ld.shared.u64 	%rd360, [_ZZN3cub18CUB_300001_SM_10006detail6reduce18DeviceReduceKernelINS2_10policy_hubIlyN4cuda3std3__44plusIlEEE10Policy1000EN6thrust24THRUST_300001_SM_1000_NS18transform_iteratorI14maior_que_zeroNSD_6detail15normal_iteratorINSD_10device_ptrIdEEEEllEEyS9_lNS7_10__identityEEEvT0_PT3_T1_NS0_13GridEvenShareISQ_EET2_T4_E12temp_storage+24];
	add.s64 	%rd361, %rd360, %rd419;
	ld.shared.u64 	%rd362, [_ZZN3cub18CUB_300001_SM_10006detail6reduce18DeviceReduceKernelINS2_10policy_hubIlyN4cuda3std3__44plusIlEEE10Policy1000EN6thrust24THRUST_300001_SM_1000_NS18transform_iteratorI14maior_que_zeroNSD_6detail15normal_iteratorINSD_10device_ptrIdEEEEllEEyS9_lNS7_10__identityEEEvT0_PT3_T1_NS0_13GridEvenShareISQ_EET2_T4_E12temp_storage+32];
	add.s64 	%rd363, %rd361, %rd362;
	ld.shared.u64 	%rd364, [_ZZN3cub18CUB_300001_SM_10006detail6reduce18DeviceReduceKernelINS2_10policy_hubIlyN4cuda3std3__44plusIlEEE10Policy1000EN6thrust24THRUST_300001_SM_1000_NS18transform_iteratorI14maior_que_zeroNSD_6detail15normal_iteratorINSD_10device_ptrIdEEEEllEEyS9_lNS7_10__identityEEEvT0_PT3_T1_NS0_13GridEvenShareISQ_EET2_T4_E12temp_storage+40];
	add.s64 	%rd365, %rd363, %rd364;
	ld.shared.u64 	%rd366, [_ZZN3cub18CUB_300001_SM_10006detail6reduce18DeviceReduceKernelINS2_10policy_hubIlyN4cuda3std3__44plusIlEEE10Policy1000EN6thrust24THRUST_300001_SM_1000_NS18transform_iteratorI14maior_que_zeroNSD_6detail15normal_iteratorINSD_10device_ptrIdEEEEllEEyS9_lNS7_10__identityEEEvT0_PT3_T1_NS0_13GridEvenShareISQ_EET2_T4_E12temp_storage+48];
	add.s64 	%rd367, %rd365, %rd366;
	ld.shared.u64 	%rd368, [_ZZN3cub18CUB_300001_SM_10006detail6reduce18DeviceReduceKernelINS2_10policy_hubIlyN4cuda3std3__44plusIlEEE10Policy1000EN6thrust24THRUST_300001_SM_1000_NS18transform_iteratorI14maior_que_zeroNSD_6detail15normal_iteratorINSD_10device_ptrIdEEEEllEEyS9_lNS7_10__identityEEEvT0_PT3_T1_NS0_13GridEvenShareISQ_EET2_T4_E12temp_storage+56];
	add.s64 	%rd369, %rd367, %rd368;
	ld.shared.u64 	%rd370, [_ZZN3cub18CUB_300001_SM_10006detail6reduce18DeviceReduceKernelINS2_10policy_hubIlyN4cuda3std3__44plusIlEEE10Policy1000EN6thrust24THRUST_300001_SM_1000_NS18transform_iteratorI14maior_que_zeroNSD_6detail15normal_iteratorINSD_10device_ptrIdEEEEllEEyS9_lNS7_10__identityEEEvT0_PT3_T1_NS0_13GridEvenShareISQ_EET2_T4_E12temp_storage+64];
	add.s64 	%rd371, %rd369, %rd370;
	ld.shared.u64 	%rd372, [_ZZN3cub18CUB_300001_SM_10006detail6reduce18DeviceReduceKernelINS2_10policy_hubIlyN4cuda3std3__44plusIlEEE10Policy1000EN6thrust24THRUST_300001_SM_1000_NS18transform_iteratorI14maior_que_zeroNSD_6detail15normal_iteratorINSD_10device_ptrIdEEEEllEEyS9_lNS7_10__identityEEEvT0_PT3_T1_NS0_13GridEvenShareISQ_EET2_T4_E12temp_storage+72];
	add.s64 	%rd373, %rd371, %rd372;
	ld.shared.u64 	%rd374, [_ZZN3cub18CUB_300001_SM_10006detail6reduce18DeviceReduceKernelINS2_10policy_hubIlyN4cuda3std3__44plusIlEEE10Policy1000EN6thrust24THRUST_300001_SM_1000_NS18transform_iteratorI14maior_que_zeroNSD_6detail15normal_iteratorINSD_10device_ptrIdEEEEllEEyS9_lNS7_10__identityEEEvT0_PT3_T1_NS0_13GridEvenShareISQ_EET2_T4_E12temp_storage+80];
	add.s64 	%rd375, %rd373, %rd374;
	ld.shared.u64 	%rd376, [_ZZN3cub18CUB_300001_SM_10006detail6reduce18DeviceReduceKernelINS2_10policy_hubIlyN4cuda3std3__44plusIlEEE10Policy1000EN6thrust24THRUST_300001_SM_1000_NS18transform_iteratorI14maior_que_zeroNSD_6detail15normal_iteratorINSD_10device_ptrIdEEEEllEEyS9_lNS7_10__identityEEEvT0_PT3_T1_NS0_13GridEvenShareISQ_EET2_T4_E12temp_storage+88];
	add.s64 	%rd377, %rd375, %rd376;
	ld.shared.u64 	%rd378, [_ZZN3cub18CUB_300001_SM_10006detail6reduce18DeviceReduceKernelINS2_10policy_hubIlyN4cuda3std3__44plusIlEEE10Policy1000EN6thrust24THRUST_300001_SM_1000_NS18transform_iteratorI14maior_que_zeroNSD_6detail15normal_iteratorINSD_10device_ptrIdEEEEllEEyS9_lNS7_10__identityEEEvT0_PT3_T1_NS0_13GridEvenShareISQ_EET2_T4_E12temp_storage+96];
	add.s64 	%rd379, %rd377, %rd378;
	ld.shared.u64 	%rd380, [_ZZN3cub18CUB_300001_SM_10006detail6reduce18DeviceReduceKernelINS2_10policy_hubIlyN4cuda3std3__44plusIlEEE10Policy1000EN6thrust24THRUST_300001_SM_1000_NS18transform_iteratorI14maior_que_zeroNSD_6detail15normal_iteratorINSD_10device_ptrIdEEEEllEEyS9_lNS7_10__identityEEEvT0_PT3_T1_NS0_13GridEvenShareISQ_EET2_T4_E12temp_storage+104];
	add.s64 	%rd381, %rd379, %rd380;
	ld.shared.u64 	%rd382, [_ZZN3cub18CUB_300001_SM_10006detail6reduce18DeviceReduceKernelINS2_10policy_hubIlyN4cuda3std3__44plusIlEEE10Policy1000EN6thrust24THRUST_300001_SM_1000_NS18transform_iteratorI14maior_que_zeroNSD_6detail15normal_iteratorINSD_10device_ptrIdEEEEllEEyS9_lNS7_10__identityEEEvT0_PT3_T1_NS0_13GridEvenShareISQ_EET2_T4_E12temp_storage+112];
	add.s64 	%rd383, %rd381, %rd382;
	ld.shared.u64 	%rd384, [_ZZN3cub18CUB_300001_SM_10006detail6reduce18DeviceReduceKernelINS2_10policy_hubIlyN4cuda3std3__44plusIlEEE10Policy1000EN6thrust24THRUST_300001_SM_1000_NS18transform_iteratorI14maior_que_zeroNSD_6detail15normal_iteratorINSD_10device_ptrIdEEEEllEEyS9_lNS7_10__identityEEEvT0_PT3_T1_NS0_13GridEvenShareISQ_EET2_T4_E12temp_storage+120];
	add.s64 	%rd385, %rd383, %rd384;
	ld.shared.u64 	%rd386, [_ZZN3cub18CUB_300001_SM_10006detail6reduce18DeviceReduceKernelINS2_10policy_hubIlyN4cuda3std3__44plusIlEEE10Policy1000EN6thrust24THRUST_300001_SM_1000_NS18transform_iteratorI14maior_que_zeroNSD_6detail15normal_iteratorINSD_10device_ptrIdEEEEllEEyS9_lNS7_10__identityEEEvT0_PT3_T1_NS0_13GridEvenShareISQ_EET2_T4_E12temp_storage+128];
	add.s64 	%rd387, %rd385, %rd386;
	ld.shared.u64 	%rd388, [_ZZN3cub18CUB_300001_SM_10006detail6reduce18DeviceReduceKernelINS2_10policy_hubIlyN4cuda3std3__44plusIlEEE10Policy1000EN6thrust24THRUST_300001_SM_1000_NS18transform_iteratorI14maior_que_zeroNSD_6detail15normal_iteratorINSD_10device_ptrIdEEEEllEEyS9_lNS7_10__identityEEEvT0_PT3_T1_NS0_13GridEvenShareISQ_EET2_T4_E12temp_storage+136];
	add.s64 	%rd419, %rd387, %rd388;
	bra.uni 	$L__BB18_46;
$L__BB18_21:
	// begin inline asm
	mov.u32 %r145, %laneid;
	// end inline asm
	and.b32  	%r196, %r5, 992;
	add.s32 	%r197, %r196, 32;
	setp.gt.s32 	%p107, %r197, %r4;
	not.b32 	%r198, %r196;
	add.s32 	%r199, %r4, %r198;
	selp.b32 	%r194, %r199, 31, %p107;
	mov.b64 	{%r147, %r152}, %rd403;
	mov.b32 	%r153, 1;
	mov.b32 	%r195, -1;
	// begin inline asm
	shfl.sync.down.b32 %r146, %r147, %r153, %r194, %r195;
	// end inline asm
	// begin inline asm
	shfl.sync.down.b32 %r151, %r152, %r153, %r194, %r195;
	// end inline asm
	mov.b64 	%rd288, {%r146, %r151};
	setp.lt.s32 	%p108, %r145, %r194;
	selp.b64 	%rd289, %rd288, 0, %p108;
	add.s64 	%rd290, %rd289, %rd403;
	mov.b64 	{%r157, %r162}, %rd290;
	mov.b32 	%r163, 2;
	// begin inline asm
	shfl.sync.down.b32 %r156, %r157, %r163, %r194, %r195;
	// end inline asm
	// begin inline asm
	shfl.sync.down.b32 %r161, %r162, %r163, %r194, %r195;
	// end inline asm
	mov.b64 	%rd291, {%r156, %r161};
	add.s32 	%r200, %r145, 2;
	setp.gt.s32 	%p109, %r200, %r194;
	selp.b64 	%rd292, 0, %rd291, %p109;
	add.s64 	%rd293, %rd292, %rd290;
	mov.b64 	{%r167, %r172}, %rd293;
	mov.b32 	%r173, 4;
	// begin inline asm
	shfl.sync.down.b32 %r166, %r167, %r173, %r194, %r195;
	// end inline asm
	// begin inline asm
	shfl.sync.down.b32 %r171, %r172, %r173, %r194, %r195;
	// end inline asm
	mov.b64 	%rd294, {%r166, %r171};
	add.s32 	%r201, %r145, 4;
	setp.gt.s32 	%p110, %r201, %r194;
	selp.b64 	%rd295, 0, %rd294, %p110;
	add.s64 	%rd296, %rd295, %rd293;
	mov.b64 	{%r177, %r182}, %rd296;
	mov.b32 	%r183, 8;
	// begin inline asm
	shfl.sync.down.b32 %r176, %r177, %r183, %r194, %r195;
	// end inline asm
	// begin inline asm
	shfl.sync.down.b32 %r181, %r182, %r183, %r194, %r195;
	// end inline asm
	mov.b64 	%rd297, {%r176, %r181};
	add.s32 	%r202, %r145, 8;
	setp.gt.s32 	%p111, %r202, %r194;
	selp.b64 	%rd298, 0, %rd297, %p111;
	add.s64 	%rd299, %rd298, %rd296;
	mov.b64 	{%r187, %r192}, %rd299;
	mov.b32 	%r193, 16;
	// begin inline asm
	shfl.sync.down.b32 %r186, %r187, %r193, %r194, %r195;
	// end inline asm
	// begin inline asm
	shfl.sync.down.b32 %r191, %r192, %r193, %r194, %r195;
	// end inline asm
	mov.b64 	%rd300, {%r186, %r191};
	add.s32 	%r203, %r145, 16;
	setp.gt.s32 	%p112, %r203, %r194;
	selp.b64 	%rd301, 0, %rd300, %p112;
	add.s64 	%rd419, %rd301, %rd299;
	setp.ne.s32 	%p113, %r145, 0;
	@%p113 bra 	$L__BB18_23;
	shr.u32 	%r204, %r5, 2;
	and.b32  	%r205, %r204, 248;
	mov.u32 	%r206, _ZZN3cub18CUB_300001_SM_10006detail6reduce18DeviceReduceKernelINS2_10policy_hubIlyN4cuda3std3__44plusIlEEE10Policy1000EN6thrust24THRUST_300001_SM_1000_NS18transform_iteratorI14maior_que_zeroNSD_6detail15normal_iteratorINSD_10device_ptrIdEEEEllEEyS9_lNS7_10__identityEEEvT0_PT3_T1_NS0_13GridEvenShareISQ_EET2_T4_E12temp_storage;
	add.s32 	%r207, %r206, %r205;
	st.shared.u64 	[%r207+16], %rd419;
$L__BB18_23:
	bar.sync 	0;
	setp.ne.s32 	%p114, %r5, 0;
	@%p114 bra 	$L__BB18_46;
	setp.gt.s32 	%p115, %r4, 32;
	ld.shared.u64 	%rd302, [_ZZN3cub18CUB_300001_SM_10006detail6reduce18DeviceReduceKernelINS2_10policy_hubIlyN4cuda3std3__44plusIlEEE10Policy1000EN6thrust24THRUST_300001_SM_1000_NS18transform_iteratorI14maior_que_zeroNSD_6detail15normal_iteratorINSD_10device_ptrIdEEEEllEEyS9_lNS7_10__identityEEEvT0_PT3_T1_NS0_13GridEvenShareISQ_EET2_T4_E12temp_storage+24];
	selp.b64 	%rd303, %rd302, 0, %p115;
	add.s64 	%rd304, %rd303, %rd419;
	setp.gt.s32 	%p116, %r4, 64;
	ld.shared.u64 	%rd305, [_ZZN3cub18CUB_300001_SM_10006detail6reduce18DeviceReduceKernelINS2_10policy_hubIlyN4cuda3std3__44plusIlEEE10Policy1000EN6thrust24THRUST_300001_SM_1000_NS18transform_iteratorI14maior_que_zeroNSD_6detail15normal_iteratorINSD_10device_ptrIdEEEEllEEyS9_lNS7_10__identityEEEvT0_PT3_T1_NS0_13GridEvenShareISQ_EET2_T4_E12temp_storage+32];
	selp.b64 	%rd306, %rd305, 0, %p116;
	add.s64 	%rd307, %rd304, %rd306;
	setp.gt.s32 	%p117, %r4, 96;
	ld.shared.u64 	%rd308, [_ZZN3cub18CUB_300001_SM_10006detail6reduce18DeviceReduceKernelINS2_10policy_hubIlyN4cuda3std3__44plusIlEEE10Policy1000EN6thrust24THRUST_300001_SM_1000_NS18transform_iteratorI14maior_que_zeroNSD_6detail15normal_iteratorINSD_10device_ptrIdEEEEllEEyS9_lNS7_10__identityEEEvT0_PT3_T1_NS0_13GridEvenShareISQ_EET2_T4_E12temp_storage+40];
	selp.b64 	%rd309, %rd308, 0, %p117;
	add.s64 	%rd310, %rd307, %rd309;
	setp.gt.s32 	%p118, %r4, 128;
	ld.shared.u64 	%rd311, [_ZZN3cub18CUB_300001_SM_10006detail6reduce18DeviceReduceKernelINS2_10policy_hubIlyN4cuda3std3__44plusIlEEE10Policy1000EN6thrust24THRUST_300001_SM_1000_NS18transform_iteratorI14maior_que_zeroNSD_6detail15normal_iteratorINSD_10device_ptrIdEEEEllEEyS9_lNS7_10__identityEEEvT0_PT3_T1_NS0_13GridEvenShareISQ_EET2_T4_E12temp_storage+48];
	selp.b64 	%rd312, %rd311, 0, %p118;
	add.s64 	%rd313, %rd310, %rd312;
	setp.gt.s32 	%p119, %r4, 160;
	ld.shared.u64 	%rd314, [_ZZN3cub18CUB_300001_SM_10006detail6reduce18DeviceReduceKernelINS2_10policy_hubIlyN4cuda3std3__44plusIlEEE10Policy1000EN6thrust24THRUST_300001_SM_1000_NS18transform_iteratorI14maior_que_zeroNSD_6detail15normal_iteratorINSD_10device_ptrIdEEEEllEEyS9_lNS7_10__identityEEEvT0_PT3_T1_NS0_13GridEvenShareISQ_EET2_T4_E12temp_storage+56];
	selp.b64 	%rd315, %rd314, 0, %p119;
	add.s64 	%rd316, %rd313, %rd315;
	setp.gt.s32 	%p120, %r4, 192;
	ld.shared.u64 	%rd317, [_ZZN3cub18CUB_300001_SM_10006detail6reduce18DeviceReduceKernelINS2_10policy_hubIlyN4cuda3std3__44plusIlEEE10Policy1000EN6thrust24THRUST_300001_SM_1000_NS18transform_iteratorI14maior_que_zeroNSD_6detail15normal_iteratorINSD_10device_ptrIdEEEEllEEyS9_lNS7_10__identityEEEvT0_PT3_T1_NS0_13GridEvenShareISQ_EET2_T4_E12temp_storage+64];
	selp.b64 	%rd318, %rd317, 0, %p120;
	add.s64 	%rd319, %rd316, %rd318;
	setp.gt.s32 	%p121, %r4, 224;
	ld.shared.u64 	%rd320, [_ZZN3cub18CUB_300001_SM_10006detail6reduce18DeviceReduceKernelINS2_10policy_hubIlyN4cuda3std3__44plusIlEEE10Policy1000EN6thrust24THRUST_300001_SM_1000_NS18transform_iteratorI14maior_que_zeroNSD_6detail15normal_iteratorINSD_10device_ptrIdEEEEllEEyS9_lNS7_10__identityEEEvT0_PT3_T1_NS0_13GridEvenShareISQ_EET2_T4_E12temp_storage+72];
	selp.b64 	%rd321, %rd320, 0, %p121;
	add.s64 	%rd322, %rd319, %rd321;
	setp.gt.s32 	%p122, %r4, 256;
	ld.shared.u64 	%rd323, [_ZZN3cub18CUB_300001_SM_10006detail6reduce18DeviceReduceKernelINS2_10policy_hubIlyN4cuda3std3__44plusIlEEE10Policy1000EN6thrust24THRUST_300001_SM_1000_NS18transform_iteratorI14maior_que_zeroNSD_6detail15normal_iteratorINSD_10device_ptrIdEEEEllEEyS9_lNS7_10__identityEEEvT0_PT3_T1_NS0_13GridEvenShareISQ_EET2_T4_E12temp_storage+80];
	selp.b64 	%rd324, %rd323, 0, %p122;
	add.s64 	%rd325, %rd322, %rd324;
	setp.gt.s32 	%p123, %r4, 288;
	ld.shared.u64 	%rd326, [_ZZN3cub18CUB_300001_SM_10006detail6reduce18DeviceReduceKernelINS2_10policy_hubIlyN4cuda3std3__44plusIlEEE10Policy1000EN6thrust24THRUST_300001_SM_1000_NS18transform_iteratorI14maior_que_zeroNSD_6detail15normal_iteratorINSD_10device_ptrIdEEEEllEEyS9_lNS7_10__identityEEEvT0_PT3_T1_NS0_13GridEvenShareISQ_EET2_T4_E12temp_storage+88];
	selp.b64 	%rd327, %rd326, 0, %p123;
	add.s64 	%rd328, %rd325, %rd327;
	setp.gt.s32 	%p124, %r4, 320;
	ld.shared.u64 	%rd329, [_ZZN3cub18CUB_300001_SM_10006detail6reduce18DeviceReduceKernelINS2_10policy_hubIlyN4cuda3std3__44plusIlEEE10Policy1000EN6thrust24THRUST_300001_SM_1000_NS18transform_iteratorI14maior_que_zeroNSD_6detail15normal_iteratorINSD_10device_ptrIdEEEEllEEyS9_lNS7_10__identityEEEvT0_PT3_T1_NS0_13GridEvenShareISQ_EET2_T4_E12temp_storage+96];
	selp.b64 	%rd330, %rd329, 0, %p124;
	add.s64 	%rd331, %rd328, %rd330;
	setp.gt.s32 	%p125, %r4, 352;
	ld.shared.u64 	%rd332, [_ZZN3cub18CUB_300001_SM_10006detail6reduce18DeviceReduceKernelINS2_10policy_hubIlyN4cuda3std3__44plusIlEEE10Policy1000EN6thrust24THRUST_300001_SM_1000_NS18transform_iteratorI14maior_que_zeroNSD_6detail15normal_iteratorINSD_10device_ptrIdEEEEllEEyS9_lNS7_10__identityEEEvT0_PT3_T1_NS0_13GridEvenShareISQ_EET2_T4_E12temp_storage+104];
	selp.b64 	%rd333, %rd332, 0, %p125;
	add.s64 	%rd334, %rd331, %rd333;
	setp.gt.s32 	%p126, %r4, 384;
	ld.shared.u64 	%rd335, [_ZZN3cub18CUB_300001_SM_10006detail6reduce18DeviceReduceKernelINS2_10policy_hubIlyN4cuda3std3__44plusIlEEE10Policy1000EN6thrust24THRUST_300001_SM_1000_NS18transform_iteratorI14maior_que_zeroNSD_6detail15normal_iteratorINSD_10device_ptrIdEEEEllEEyS9_lNS7_10__identityEEEvT0_PT3_T1_NS0_13GridEvenShareISQ_EET2_T4_E12temp_storage+112];
	selp.b64 	%rd336, %rd335, 0, %p126;
	add.s64 	%rd337, %rd334, %rd336;
	setp.gt.s32 	%p127, %r4, 416;
	ld.shared.u64 	%rd338, [_ZZN3cub18CUB_300001_SM_10006detail6reduce18DeviceReduceKernelINS2_10policy_hubIlyN4cuda3std3__44plusIlEEE10Policy1000EN6thrust24THRUST_300001_SM_1000_NS18transform_iteratorI14maior_que_zeroNSD_6detail15normal_iteratorINSD_10device_ptrIdEEEEllEEyS9_lNS7_10__identityEEEvT0_PT3_T1_NS0_13GridEvenShareISQ_EET2_T4_E12temp_storage+120];
	selp.b64 	%rd339, %rd338, 0, %p127;
	add.s64 	%rd340, %rd337, %rd339;
	setp.gt.s32 	%p128, %r4, 448;
	ld.shared.u64 	%rd341, [_ZZN3cub18CUB_300001_SM_10006detail6reduce18DeviceReduceKernelINS2_10policy_hubIlyN4cuda3std3__44plusIlEEE10Policy1000EN6thrust24THRUST_300001_SM_1000_NS18transform_iteratorI14maior_que_zeroNSD_6detail15normal_iteratorINSD_10device_ptrIdEEEEllEEyS9_lNS7_10__identityEEEvT0_PT3_T1_NS0_13GridEvenShareISQ_EET2_T4_E12temp_storage+128];
	selp.b64 	%rd342, %rd341, 0, %p128;
	add.s64 	%rd343, %rd340, %rd342;
	setp.gt.s32 	%p129, %r4, 480;
	ld.shared.u64 	%rd344, [_ZZN3cub18CUB_300001_SM_10006detail6reduce18DeviceReduceKernelINS2_10policy_hubIlyN4cuda3std3__44plusIlEEE10Policy1000EN6thrust24THRUST_300001_SM_1000_NS18transform_iteratorI14maior_que_zeroNSD_6detail15normal_iteratorINSD_10device_ptrIdEEEEllEEyS9_lNS7_10__identityEEEvT0_PT3_T1_NS0_13GridEvenShareISQ_EET2_T4_E12temp_storage+136];
	selp.b64 	%rd345, %rd344, 0, %p129;
	add.s64 	%rd419, %rd343, %rd345;
	bra.uni 	$L__BB18_46;
$L__BB18_25:
	cvt.u32.u64 	%r52, %rd4;
	mov.u32 	%r27, %tid.x;
	add.s32 	%r53, %r52, %r27;
	mul.wide.u32 	%rd65, %r53, 8;
	add.s64 	%rd66, %rd2, %rd65;
	ld.global.f64 	%fd1, [%rd66];
	setp.ge.f64 	%p2, %fd1, 0d0000000000000000;
	selp.u64 	%rd67, 1, 0, %p2;
	ld.global.f64 	%fd2, [%rd66+4096];
	setp.ge.f64 	%p3, %fd2, 0d0000000000000000;
	selp.u64 	%rd68, 1, 0, %p3;
	ld.global.f64 	%fd3, [%rd66+8192];
	setp.ge.f64 	%p4, %fd3, 0d0000000000000000;
	selp.u64 	%rd69, 1, 0, %p4;
	ld.global.f64 	%fd4, [%rd66+12288];
	setp.ge.f64 	%p5, %fd4, 0d0000000000000000;
	selp.u64 	%rd70, 1, 0, %p5;
	ld.global.f64 	%fd5, [%rd66+16384];
	setp.ge.f64 	%p6, %fd5, 0d0000000000000000;
	selp.u64 	%rd71, 1, 0, %p6;
	ld.global.f64 	%fd6, [%rd66+20480];
	setp.ge.f64 	%p7, %fd6, 0d0000000000000000;
	selp.u64 	%rd72, 1, 0, %p7;
	ld.global.f64 	%fd7, [%rd66+24576];
	setp.ge.f64 	%p8, %fd7, 0d0000000000000000;
	selp.u64 	%rd73, 1, 0, %p8;
	add.s64 	%rd74, %rd68, %rd67;
	add.s64 	%rd75, %rd74, %rd69;
	add.s64 	%rd76, %rd75, %rd70;
	add.s64 	%rd77, %rd76, %rd71;
	add.s64 	%rd78, %rd77, %rd72;
	add.s64 	%rd418, %rd78, %rd73;
	setp.lt.u64 	%p9, %rd5, %rd3;
	@%p9 bra 	$L__BB18_42;
	cvt.u32.u64 	%r55, %rd3;
	cvt.u64.u32 	%rd30, %r27;
	add.s64 	%rd405, %rd4, %rd3;
	cvt.u32.u64 	%r28, %rd1;
	not.b32 	%r57, %r27;
	add.s32 	%r58, %r57, %r28;
	sub.s32 	%r59, %r58, %r55;
	sub.s32 	%r272, %r59, %r52;
	add.s64 	%rd79, %rd405, %rd30;
	shl.b64 	%rd80, %rd79, 3;
	add.s64 	%rd81, %rd80, %rd2;
	add.s64 	%rd404, %rd81, 32768;
	mov.b32 	%r273, 0;
	mov.u64 	%rd406, %rd4;
$L__BB18_27:
	cvt.s64.s32 	%rd37, %r50;
	add.s64 	%rd406, %rd406, %rd37;
	add.s64 	%rd82, %rd1, -3584;
	setp.gt.u64 	%p10, %rd406, %rd82;
	@%p10 bra 	$L__BB18_29;
	mul.lo.s32 	%r61, %r1, 3584;
	cvt.s64.s32 	%rd83, %r61;
	add.s64 	%rd84, %rd406, %rd30;
	shl.b64 	%rd85, %rd84, 3;
	add.s64 	%rd86, %rd2, %rd85;
	ld.global.f64 	%fd8, [%rd86];
	setp.ge.f64 	%p11, %fd8, 0d0000000000000000;
	selp.u64 	%rd87, 1, 0, %p11;
	ld.global.f64 	%fd9, [%rd86+4096];
	setp.ge.f64 	%p12, %fd9, 0d0000000000000000;
	selp.u64 	%rd88, 1, 0, %p12;
	ld.global.f64 	%fd10, [%rd86+8192];
	setp.ge.f64 	%p13, %fd10, 0d0000000000000000;
	selp.u64 	%rd89, 1, 0, %p13;
	ld.global.f64 	%fd11, [%rd86+12288];
	setp.ge.f64 	%p14, %fd11, 0d0000000000000000;
	selp.u64 	%rd90, 1, 0, %p14;
	ld.global.f64 	%fd12, [%rd86+16384];
	setp.ge.f64 	%p15, %fd12, 0d0000000000000000;
	selp.u64 	%rd91, 1, 0, %p15;
	ld.global.f64 	%fd13, [%rd86+20480];
	setp.ge.f64 	%p16, %fd13, 0d0000000000000000;
	selp.u64 	%rd92, 1, 0, %p16;
	ld.global.f64 	%fd14, [%rd86+24576];
	setp.ge.f64 	%p17, %fd14, 0d0000000000000000;
	selp.u64 	%rd93, 1, 0, %p17;
	add.s64 	%rd94, %rd418, %rd87;
	add.s64 	%rd95, %rd94, %rd88;
	add.s64 	%rd96, %rd95, %rd89;
	add.s64 	%rd97, %rd96, %rd90;
	add.s64 	%rd98, %rd97, %rd91;
	add.s64 	%rd99, %rd98, %rd92;
	add.s64 	%rd418, %rd99, %rd93;
	sub.s64 	%rd100, %rd1, %rd406;
	setp.lt.u64 	%p18, %rd100, %rd83;
	add.s32 	%r273, %r273, 1;
	add.s64 	%rd405, %rd405, %rd83;
	sub.s32 	%r272, %r272, %r61;
	mul.wide.s32 	%rd101, %r61, 8;
	add.s64 	%rd404, %rd404, %rd101;
	@%p18 bra 	$L__BB18_42;
	bra.uni 	$L__BB18_27;
$L__BB18_29:
	setp.le.u64 	%p19, %rd1, %rd406;
	cvt.u32.u64 	%r62, %rd406;
	cvt.u32.u64 	%r63, %rd1;
	sub.s32 	%r64, %r63, %r62;
	setp.ge.s32 	%p20, %r27, %r64;
	or.pred  	%p21, %p19, %p20;
	@%p21 bra 	$L__BB18_42;
	cvt.u32.u64 	%r66, %rd37;
	cvt.u32.u64 	%r67, %rd4;
	not.b32 	%r68, %r27;
	add.s32 	%r69, %r68, %r28;
	add.s32 	%r70, %r66, %r67;
	sub.s32 	%r71, %r69, %r70;
	mul.lo.s32 	%r72, %r1, %r273;
	mad.lo.s32 	%r73, %r72, -3584, %r71;
	shr.u32 	%r74, %r73, 9;
	add.s32 	%r34, %r74, 1;
	and.b32  	%r35, %r34, 15;
	setp.lt.u32 	%p22, %r73, 7680;
	mov.u32 	%r276, %r27;
	@%p22 bra 	$L__BB18_33;
	shr.u32 	%r75, %r272, 9;
	add.s32 	%r76, %r75, 1;
	and.b32  	%r77, %r76, 16777200;
	neg.s32 	%r274, %r77;
	mov.u32 	%r276, %r27;
$L__BB18_32:
	.pragma "nounroll";
	ld.global.f64 	%fd15, [%rd404+-32768];
	setp.ge.f64 	%p23, %fd15, 0d0000000000000000;
	selp.u64 	%rd103, 1, 0, %p23;
	add.s64 	%rd104, %rd418, %rd103;
	ld.global.f64 	%fd16, [%rd404+-28672];
	setp.ge.f64 	%p24, %fd16, 0d0000000000000000;
	selp.u64 	%rd105, 1, 0, %p24;
	add.s64 	%rd106, %rd104, %rd105;
	ld.global.f64 	%fd17, [%rd404+-24576];
	setp.ge.f64 	%p25, %fd17, 0d0000000000000000;
	selp.u64 	%rd107, 1, 0, %p25;
	add.s64 	%rd108, %rd106, %rd107;
	ld.global.f64 	%fd18, [%rd404+-20480];
	setp.ge.f64 	%p26, %fd18, 0d0000000000000000;
	selp.u64 	%rd109, 1, 0, %p26;
	add.s64 	%rd110, %rd108, %rd109;
	ld.global.f64 	%fd19, [%rd404+-16384];
	setp.ge.f64 	%p27, %fd19, 0d0000000000000000;
	selp.u64 	%rd111, 1, 0, %p27;
	add.s64 	%rd112, %rd110, %rd111;
	ld.global.f64 	%fd20, [%rd404+-12288];
	setp.ge.f64 	%p28, %fd20, 0d0000000000000000;
	selp.u64 	%rd113, 1, 0, %p28;
	add.s64 	%rd114, %rd112, %rd113;
	ld.global.f64 	%fd21, [%rd404+-8192];
	setp.ge.f64 	%p29, %fd21, 0d0000000000000000;
	selp.u64 	%rd115, 1, 0, %p29;
	add.s64 	%rd116, %rd114, %rd115;
	ld.global.f64 	%fd22, [%rd404+-4096];
	setp.ge.f64 	%p30, %fd22, 0d0000000000000000;
	selp.u64 	%rd117, 1, 0, %p30;
	add.s64 	%rd118, %rd116, %rd117;
	ld.global.f64 	%fd23, [%rd404];
	setp.ge.f64 	%p31, %fd23, 0d0000000000000000;
	selp.u64 	%rd119, 1, 0, %p31;
	add.s64 	%rd120, %rd118, %rd119;
	ld.global.f64 	%fd24, [%rd404+4096];
	setp.ge.f64 	%p32, %fd24, 0d0000000000000000;
	selp.u64 	%rd121, 1, 0, %p32;
	add.s64 	%rd122, %rd120, %rd121;
	ld.global.f64 	%fd25, [%rd404+8192];
	setp.ge.f64 	%p33, %fd25, 0d0000000000000000;
	selp.u64 	%rd123, 1, 0, %p33;
	add.s64 	%rd124, %rd122, %rd123;
	ld.global.f64 	%fd26, [%rd404+12288];
	setp.ge.f64 	%p34, %fd26, 0d0000000000000000;
	selp.u64 	%rd125, 1, 0, %p34;
	add.s64 	%rd126, %rd124, %rd125;
	ld.global.f64 	%fd27, [%rd404+16384];
	setp.ge.f64 	%p35, %fd27, 0d0000000000000000;
	selp.u64 	%rd127, 1, 0, %p35;
	add.s64 	%rd128, %rd126, %rd127;
	ld.global.f64 	%fd28, [%rd404+20480];
	setp.ge.f64 	%p36, %fd28, 0d0000000000000000;
	selp.u64 	%rd129, 1, 0, %p36;
	add.s64 	%rd130, %rd128, %rd129;
	ld.global.f64 	%fd29, [%rd404+24576];
	setp.ge.f64 	%p37, %fd29, 0d0000000000000000;
	selp.u64 	%rd131, 1, 0, %p37;
	add.s64 	%rd132, %rd130, %rd131;
	ld.global.f64 	%fd30, [%rd404+28672];
	setp.ge.f64 	%p38, %fd30, 0d0000000000000000;
	selp.u64 	%rd133, 1, 0, %p38;
	add.s64 	%rd418, %rd132, %rd133;
	add.s32 	%r276, %r276, 8192;
	add.s32 	%r274, %r274, 16;
	add.s64 	%rd404, %rd404, 65536;
	setp.ne.s32 	%p39, %r274, 0;
	@%p39 bra 	$L__BB18_32;
$L__BB18_33:
	setp.eq.s32 	%p40, %r35, 0;
	@%p40 bra 	$L__BB18_42;
	and.b32  	%r42, %r34, 7;
	setp.lt.u32 	%p41, %r35, 8;
	@%p41 bra 	$L__BB18_36;
	cvt.u64.u32 	%rd135, %r276;
	add.s64 	%rd136, %rd406, %rd135;
	shl.b64 	%rd137, %rd136, 3;
	add.s64 	%rd138, %rd2, %rd137;
	ld.global.f64 	%fd31, [%rd138];
	setp.ge.f64 	%p42, %fd31, 0d0000000000000000;
	selp.u64 	%rd139, 1, 0, %p42;
	add.s64 	%rd140, %rd418, %rd139;
	ld.global.f64 	%fd32, [%rd138+4096];
	setp.ge.f64 	%p43, %fd32, 0d0000000000000000;
	selp.u64 	%rd141, 1, 0, %p43;
	add.s64 	%rd142, %rd140, %rd141;
	ld.global.f64 	%fd33, [%rd138+8192];
	setp.ge.f64 	%p44, %fd33, 0d0000000000000000;
	selp.u64 	%rd143, 1, 0, %p44;
	add.s64 	%rd144, %rd142, %rd143;
	ld.global.f64 	%fd34, [%rd138+12288];
	setp.ge.f64 	%p45, %fd34, 0d0000000000000000;
	selp.u64 	%rd145, 1, 0, %p45;
	add.s64 	%rd146, %rd144, %rd145;
	ld.global.f64 	%fd35, [%rd138+16384];
	setp.ge.f64 	%p46, %fd35, 0d0000000000000000;
	selp.u64 	%rd147, 1, 0, %p46;
	add.s64 	%rd148, %rd146, %rd147;
	ld.global.f64 	%fd36, [%rd138+20480];
	setp.ge.f64 	%p47, %fd36, 0d0000000000000000;
	selp.u64 	%rd149, 1, 0, %p47;
	add.s64 	%rd150, %rd148, %rd149;
	ld.global.f64 	%fd37, [%rd138+24576];
	setp.ge.f64 	%p48, %fd37, 0d0000000000000000;
	selp.u64 	%rd151, 1, 0, %p48;
	add.s64 	%rd152, %rd150, %rd151;
	ld.global.f64 	%fd38, [%rd138+28672];
	setp.ge.f64 	%p49, %fd38, 0d0000000000000000;
	selp.u64 	%rd153, 1, 0, %p49;
	add.s64 	%rd418, %rd152, %rd153;
	add.s32 	%r276, %r276, 4096;
$L__BB18_36:
	setp.eq.s32 	%p50, %r42, 0;
	@%p50 bra 	$L__BB18_42;
	setp.lt.u32 	%p51, %r42, 4;
	@%p51 bra 	$L__BB18_39;
	cvt.u64.u32 	%rd155, %r276;
	add.s64 	%rd156, %rd406, %rd155;
	shl.b64 	%rd157, %rd156, 3;
	add.s64 	%rd158, %rd2, %rd157;
	ld.global.f64 	%fd39, [%rd158];
	setp.ge.f64 	%p52, %fd39, 0d0000000000000000;
	selp.u64 	%rd159, 1, 0, %p52;
	add.s64 	%rd160, %rd418, %rd159;
	ld.global.f64 	%fd40, [%rd158+4096];
	setp.ge.f64 	%p53, %fd40, 0d0000000000000000;
	selp.u64 	%rd161, 1, 0, %p53;
	add.s64 	%rd162, %rd160, %rd161;
	ld.global.f64 	%fd41, [%rd158+8192];
	setp.ge.f64 	%p54, %fd41, 0d0000000000000000;
	selp.u64 	%rd163, 1, 0, %p54;
	add.s64 	%rd164, %rd162, %rd163;
	ld.global.f64 	%fd42, [%rd158+12288];
	setp.ge.f64 	%p55, %fd42, 0d0000000000000000;
	selp.u64 	%rd165, 1, 0, %p55;
	add.s64 	%rd418, %rd164, %rd165;
	add.s32 	%r276, %r276, 2048;
$L__BB18_39:
	and.b32  	%r78, %r34, 3;
	setp.eq.s32 	%p56, %r78, 0;
	@%p56 bra 	$L__BB18_42;
	cvt.u64.u32 	%rd166, %r276;
	add.s64 	%rd167, %rd166, %rd405;
	shl.b64 	%rd168, %rd167, 3;
	add.s64 	%rd416, %rd2, %rd168;
	cvt.u16.u32 	%rs1, %r272;
	shr.u16 	%rs2, %rs1, 9;
	add.s16 	%rs3, %rs2, 1;
	cvt.u32.u16 	%r79, %rs3;
	and.b32  	%r80, %r79, 3;
	neg.s32 	%r279, %r80;
$L__BB18_41:
	.pragma "nounroll";
	ld.global.f64 	%fd43, [%rd416];
	setp.ge.f64 	%p57, %fd43, 0d0000000000000000;
	selp.u64 	%rd169, 1, 0, %p57;
	add.s64 	%rd418, %rd418, %rd169;
	add.s64 	%rd416, %rd416, 4096;
	add.s32 	%r279, %r279, 1;
	setp.ne.s32 	%p58, %r279, 0;
	@%p58 bra 	$L__BB18_41;
$L__BB18_42:
	// begin inline asm
	mov.u32 %r81, %laneid;
	// end inline asm
	mov.b64 	{%r83, %r88}, %rd418;
	mov.b32 	%r89, 1;
	mov.b32 	%r130, 31;
	mov.b32 	%r131, -1;
	// begin inline asm
	shfl.sync.down.b32 %r82, %r83, %r89, %r130, %r131;
	// end inline asm
	// begin inline asm
	shfl.sync.down.b32 %r87, %r88, %r89, %r130, %r131;
	// end inline asm
	mov.b64 	%rd170, {%r82, %r87};
	setp.gt.s32 	%p59, %r81, 30;
	selp.b64 	%rd171, 0, %rd170, %p59;
	add.s64 	%rd172, %rd171, %rd418;
	mov.b64 	{%r93, %r98}, %rd172;
	mov.b32 	%r99, 2;
	// begin inline asm
	shfl.sync.down.b32 %r92, %r93, %r99, %r130, %r131;
	// end inline asm
	// begin inline asm
	shfl.sync.down.b32 %r97, %r98, %r99, %r130, %r131;
	// end inline asm
	mov.b64 	%rd173, {%r92, %r97};
	setp.gt.s32 	%p60, %r81, 29;
	selp.b64 	%rd174, 0, %rd173, %p60;
	add.s64 	%rd175, %rd174, %rd172;
	mov.b64 	{%r103, %r108}, %rd175;
	mov.b32 	%r109, 4;
	// begin inline asm
	shfl.sync.down.b32 %r102, %r103, %r109, %r130, %r131;
	// end inline asm
	// begin inline asm
	shfl.sync.down.b32 %r107, %r108, %r109, %r130, %r131;
	// end inline asm
	mov.b64 	%rd176, {%r102, %r107};
	setp.gt.s32 	%p61, %r81, 27;
	selp.b64 	%rd177, 0, %rd176, %p61;
	add.s64 	%rd178, %rd177, %rd175;
	mov.b64 	{%r113, %r118}, %rd178;
	mov.b32 	%r119, 8;
	// begin inline asm
	shfl.sync.down.b32 %r112, %r113, %r119, %r130, %r131;
	// end inline asm
	// begin inline asm
	shfl.sync.down.b32 %r117, %r118, %r119, %r130, %r131;
	// end inline asm
	mov.b64 	%rd179, {%r112, %r117};
	setp.gt.s32 	%p62, %r81, 23;
	selp.b64 	%rd180, 0, %rd179, %p62;
	add.s64 	%rd181, %rd180, %rd178;
	mov.b64 	{%r123, %r128}, %rd181;
	mov.b32 	%r129, 16;
	// begin inline asm
	shfl.sync.down.b32 %r122, %r123, %r129, %r130, %r131;
	// end inline asm
	// begin inline asm
	shfl.sync.down.b32 %r127, %r128, %r129, %r130, %r131;
	// end inline asm
	mov.b64 	%rd182, {%r122, %r127};
	setp.gt.s32 	%p63, %r81, 15;
	selp.b64 	%rd183, 0, %rd182, %p63;
	add.s64 	%rd419, %rd183, %rd181;
	setp.ne.s32 	%p64, %r81, 0;
	@%p64 bra 	$L__BB18_44;
	shr.u32 	%r132, %r27, 2;
	and.b32  	%r133, %r132, 248;
	mov.u32 	%r134, _ZZN3cub18CUB_300001_SM_10006detail6reduce18DeviceReduceKernelINS2_10policy_hubIlyN4cuda3std3__44plusIlEEE10Policy1000EN6thrust24THRUST_300001_SM_1000_NS18transform_iteratorI14maior_que_zeroNSD_6detail15normal_iteratorINSD_10device_ptrIdEEEEllEEyS9_lNS7_10__identityEEEvT0_PT3_T1_NS0_13GridEvenShareISQ_EET2_T4_E12temp_storage;
	add.s32 	%r135, %r134, %r133;
	st.shared.u64 	[%r135+16], %rd419;
$L__BB18_44:
	bar.sync 	0;
	setp.ne.s32 	%p65, %r27, 0;
	@%p65 bra 	$L__BB18_46;
	ld.shared.u64 	%rd184, [_ZZN3cub18CUB_300001_SM_10006detail6reduce18DeviceReduceKernelINS2_10policy_hubIlyN4cuda3std3__44plusIlEEE10Policy1000EN6thrust24THRUST_300001_SM_1000_NS18transform_iteratorI14maior_que_zeroNSD_6detail15normal_iteratorINSD_10device_ptrIdEEEEllEEyS9_lNS7_10__identityEEEvT0_PT3_T1_NS0_13GridEvenShareISQ_EET2_T4_E12temp_storage+24];
	add.s64 	%rd185, %rd184, %rd419;
	ld.shared.u64 	%rd186, [_ZZN3cub18CUB_300001_SM_10006detail6reduce18DeviceReduceKernelINS2_10policy_hubIlyN4cuda3std3__44plusIlEEE10Policy1000EN6thrust24THRUST_300001_SM_1000_NS18transform_iteratorI14maior_que_zeroNSD_6detail15normal_iteratorINSD_10device_ptrIdEEEEllEEyS9_lNS7_10__identityEEEvT0_PT3_T1_NS0_13GridEvenShareISQ_EET2_T4_E12temp_storage+32];
	add.s64 	%rd187, %rd185, %rd186;
	ld.shared.u64 	%rd188, [_ZZN3cub18CUB_300001_SM_10006detail6reduce18DeviceReduceKernelINS2_10policy_hubIlyN4cuda3std3__44plusIlEEE10Policy1000EN6thrust24THRUST_300001_SM_1000_NS18transform_iteratorI14maior_que_zeroNSD_6detail15normal_iteratorINSD_10device_ptrIdEEEEllEEyS9_lNS7_10__identityEEEvT0_PT3_T1_NS0_13GridEvenShareISQ_EET2_T4_E12temp_storage+40];
	add.s64 	%rd189, %rd187, %rd188;
	ld.shared.u64 	%rd190, [_ZZN3cub18CUB_300001_SM_10006detail6reduce18DeviceReduceKernelINS2_10policy_hubIlyN4cuda3std3__44plusIlEEE10Policy1000EN6thrust24THRUST_300001_SM_1000_NS18transform_iteratorI14maior_que_zeroNSD_6detail15normal_iteratorINSD_10device_ptrIdEEEEllEEyS9_lNS7_10__identityEEEvT0_PT3_T1_NS0_13GridEvenShareISQ_EET2_T4_E12temp_storage+48];
	add.s64 	%rd191, %rd189, %rd190;
	ld.shared.u64 	%rd192, [_ZZN3cub18CUB_300001_SM_10006detail6reduce18DeviceReduceKernelINS2_10policy_hubIlyN4cuda3std3__44plusIlEEE10Policy1000EN6thrust24THRUST_300001_SM_1000_NS18transform_iteratorI14maior_que_zeroNSD_6detail15normal_iteratorINSD_10device_ptrIdEEEEllEEyS9_lNS7_10__identityEEEvT0_PT3_T1_NS0_13GridEvenShareISQ_EET2_T4_E12temp_storage+56];
	add.s64 	%rd193, %rd191, %rd192;
	ld.shared.u64 	%rd194, [_ZZN3cub18CUB_300001_SM_10006detail6reduce18DeviceReduceKernelINS2_10policy_hubIlyN4cuda3std3__44plusIlEEE10Policy1000EN6thrust24THRUST_300001_SM_1000_NS18transform_iteratorI14maior_que_zeroNSD_6detail15normal_iteratorINSD_10device_ptrIdEEEEllEEyS9_lNS7_10__identityEEEvT0_PT3_T1_NS0_13GridEvenShareISQ_EET2_T4_E12temp_storage+64];
	add.s64 	%rd195, %rd193, %rd194;
	ld.shared.u64 	%rd196, [_ZZN3cub18CUB_300001_SM_10006detail6reduce18DeviceReduceKernelINS2_10policy_hubIlyN4cuda3std3__44plusIlEEE10Policy1000EN6thrust24THRUST_300001_SM_1000_NS18transform_iteratorI14maior_que_zeroNSD_6detail15normal_iteratorINSD_10device_ptrIdEEEEllEEyS9_lNS7_10__identityEEEvT0_PT3_T1_NS0_13GridEvenShareISQ_EET2_T4_E12temp_storage+72];
	add.s64 	%rd197, %rd195, %rd196;
	ld.shared.u64 	%rd198, [_ZZN3cub18CUB_300001_SM_10006detail6reduce18DeviceReduceKernelINS2_10policy_hubIlyN4cuda3std3__44plusIlEEE10Policy1000EN6thrust24THRUST_300001_SM_1000_NS18transform_iteratorI14maior_que_zeroNSD_6detail15normal_iteratorINSD_10device_ptrIdEEEEllEEyS9_lNS7_10__identityEEEvT0_PT3_T1_NS0_13GridEvenShareISQ_EET2_T4_E12temp_storage+80];
	add.s64 	%rd199, %rd197, %rd198;
	ld.shared.u64 	%rd200, [_ZZN3cub18CUB_300001_SM_10006detail6reduce18DeviceReduceKernelINS2_10policy_hubIlyN4cuda3std3__44plusIlEEE10Policy1000EN6thrust24THRUST_300001_SM_1000_NS18transform_iteratorI14maior_que_zeroNSD_6detail15normal_iteratorINSD_10device_ptrIdEEEEllEEyS9_lNS7_10__identityEEEvT0_PT3_T1_NS0_13GridEvenShareISQ_EET2_T4_E12temp_storage+88];
	add.s64 	%rd201, %rd199, %rd200;
	ld.shared.u64 	%rd202, [_ZZN3cub18CUB_300001_SM_10006detail6reduce18DeviceReduceKernelINS2_10policy_hubIlyN4cuda3std3__44plusIlEEE10Policy1000EN6thrust24THRUST_300001_SM_1000_NS18transform_iteratorI14maior_que_zeroNSD_6detail15normal_iteratorINSD_10device_ptrIdEEEEllEEyS9_lNS7_10__identityEEEvT0_PT3_T1_NS0_13GridEvenShareISQ_EET2_T4_E12temp_storage+96];
	add.s64 	%rd203, %rd201, %rd202;
	ld.shared.u64 	%rd204, [_ZZN3cub18CUB_300001_SM_10006detail6reduce18DeviceReduceKernelINS2_10policy_hubIlyN4cuda3std3__44plusIlEEE10Policy1000EN6thrust24THRUST_300001_SM_1000_NS18transform_iteratorI14maior_que_zeroNSD_6detail15normal_iteratorINSD_10device_ptrIdEEEEllEEyS9_lNS7_10__identityEEEvT0_PT3_T1_NS0_13GridEvenShareISQ_EET2_T4_E12temp_storage+104];
	add.s64 	%rd205, %rd203, %rd204;
	ld.shared.u64 	%rd206, [_ZZN3cub18CUB_300001_SM_10006detail6reduce18DeviceReduceKernelINS2_10policy_hubIlyN4cuda3std3__44plusIlEEE10Policy1000EN6thrust24THRUST_300001_SM_1000_NS18transform_iteratorI14maior_que_zeroNSD_6detail15normal_iteratorINSD_10device_ptrIdEEEEllEEyS9_lNS7_10__identityEEEvT0_PT3_T1_NS0_13GridEvenShareISQ_EET2_T4_E12temp_storage+112];
	add.s64 	%rd207, %rd205, %rd206;
	ld.shared.u64 	%rd208, [_ZZN3cub18CUB_300001_SM_10006detail6reduce18DeviceReduceKernelINS2_10policy_hubIlyN4cuda3std3__44plusIlEEE10Policy1000EN6thrust24THRUST_300001_SM_1000_NS18transform_iteratorI14maior_que_zeroNSD_6detail15normal_iteratorINSD_10device_ptrIdEEEEllEEyS9_lNS7_10__identityEEEvT0_PT3_T1_NS0_13GridEvenShareISQ_EET2_T4_E12temp_storage+120];
	add.s64 	%rd209, %rd207, %rd208;
	ld.shared.u64 	%rd210, [_ZZN3cub18CUB_300001_SM_10006detail6reduce18DeviceReduceKernelINS2_10policy_hubIlyN4cuda3std3__44plusIlEEE10Policy1000EN6thrust24THRUST_300001_SM_1000_NS18transform_iteratorI14maior_que_zeroNSD_6detail15normal_iteratorINSD_10device_ptrIdEEEEllEEyS9_lNS7_10__identityEEEvT0_PT3_T1_NS0_13GridEvenShareISQ_EET2_T4_E12temp_storage+128];
	add.s64 	%rd211, %rd209, %rd210;
	ld.shared.u64 	%rd212, [_ZZN3cub18CUB_300001_SM_10006detail6reduce18DeviceReduceKernelINS2_10policy_hubIlyN4cuda3std3__44plusIlEEE10Policy1000EN6thrust24THRUST_300001_SM_1000_NS18transform_iteratorI14maior_que_zeroNSD_6detail15normal_iteratorINSD_10device_ptrIdEEEEllEEyS9_lNS7_10__identityEEEvT0_PT3_T1_NS0_13GridEvenShareISQ_EET2_T4_E12temp_storage+136];
	add.s64 	%rd419, %rd211, %rd212;
$L__BB18_46:
	mov.u32 	%r263, %tid.x;
	setp.ne.s32 	%p137, %r263, 0;
	@%p137 bra 	$L__BB18_48;
	ld.param.u64 	%rd392, [_ZN3cub18CUB_300001_SM_10006detail6reduce18DeviceReduceKernelINS2_10policy_hubIlyN4cuda3std3__44plusIlEEE10Policy1000EN6thrust24THRUST_300001_SM_1000_NS18transform_iteratorI14maior_que_zeroNSD_6detail15normal_iteratorINSD_10device_ptrIdEEEEllEEyS9_lNS7_10__identityEEEvT0_PT3_T1_NS0_13GridEvenShareISQ_EET2_T4__param_1];
	cvta.to.global.u64 	%rd389, %rd392;
	mul.wide.u32 	%rd390, %r2, 8;
	add.s64 	%rd391, %rd389, %rd390;
	st.global.u64 	[%rd391], %rd419;
$L__BB18_48:
	ret;

}
	// .globl	_ZN3cub18CUB_300001_SM_10006detail6reduce28DeviceReduceSingleTileKernelINS2_10policy_hubIlyN4cuda3std3__44plusIlEEE10Policy1000EPlSC_iS9_llNS7_10__identityEEEvT0_T1_T2_T3_T4_T6_
.visible .entry _ZN3cub18CUB_300001_SM_10006detail6reduce28DeviceReduceSingleTileKernelINS2_10policy_hubIlyN4cuda3std3__44plusIlEEE10Policy1000EPlSC_iS9_llNS7_10__identityEEEvT0_T1_T2_T3_T4_T6_(
	.param .u64 .ptr .align 1 _ZN3cub18CUB_300001_SM_10006detail6reduce28DeviceReduceSingleTileKernelINS2_10policy_hubIlyN4cuda3std3__44plusIlEEE10Policy1000EPlSC_iS9_llNS7_10__identityEEEvT0_T1_T2_T3_T4_T6__param_0,
	.param .u64 .ptr .align 1 _ZN3cub18CUB_300001_SM_10006detail6reduce28DeviceReduceSingleTileKernelINS2_10policy_hubIlyN4cuda3std3__44plusIlEEE10Policy1000EPlSC_iS9_llNS7_10__identityEEEvT0_T1_T2_T3_T4_T6__param_1,
	.param .u32 _ZN3cub18CUB_300001_SM_10006detail6reduce28DeviceReduceSingleTileKernelINS2_10policy_hubIlyN4cuda3std3__44plusIlEEE10Policy1000EPlSC_iS9_llNS7_10__identityEEEvT0_T1_T2_T3_T4_T6__param_2,
	.param .align 1 .b8 _ZN3cub18CUB_300001_SM_10006detail6reduce28DeviceReduceSingleTileKernelINS2_10policy_hubIlyN4cuda3std3__44plusIlEEE10Policy1000EPlSC_iS9_llNS7_10__identityEEEvT0_T1_T2_T3_T4_T6__param_3[1],
	.param .u64 _ZN3cub18CUB_300001_SM_10006detail6reduce28DeviceReduceSingleTileKernelINS2_10policy_hubIlyN4cuda3std3__44plusIlEEE10Policy1000EPlSC_iS9_llNS7_10__identityEEEvT0_T1_T2_T3_T4_T6__param_4,
	.param .align 1 .b8 _ZN3cub18CUB_300001_SM_10006detail6reduce28DeviceReduceSingleTileKernelINS2_10policy_hubIlyN4cuda3std3__44plusIlEEE10Policy1000EPlSC_iS9_llNS7_10__identityEEEvT0_T1_T2_T3_T4_T6__param_5[1]
)
.maxntid 512
.minnctapersm 1
{
	.reg .pred 	%p<58>;
	.reg .b32 	%r<238>;
	.reg .b64 	%rd<281>;
	// demoted variable
	.shared .align 8 .b8 _ZZN3cub18CUB_300001_SM_10006detail6reduce28DeviceReduceSingleTileKernelINS2_10policy_hubIlyN4cuda3std3__44plusIlEEE10Policy1000EPlSC_iS9_llNS7_10__identityEEEvT0_T1_T2_T3_T4_T6_E12temp_storage[152];
	ld.param.u64 	%rd35, [_ZN3cub18CUB_300001_SM_10006detail6reduce28DeviceReduceSingleTileKernelINS2_10policy_hubIlyN4cuda3std3__44plusIlEEE10Policy1000EPlSC_iS9_llNS7_10__identityEEEvT0_T1_T2_T3_T4_T6__param_0];
	ld.param.u64 	%rd37, [_ZN3cub18CUB_300001_SM_10006detail6reduce28DeviceReduceSingleTileKernelINS2_10policy_hubIlyN4cuda3std3__44plusIlEEE10Policy1000EPlSC_iS9_llNS7_10__identityEEEvT0_T1_T2_T3_T4_T6__param_1];
	ld.param.u32 	%r34, [_ZN3cub18CUB_300001_SM_10006detail6reduce28DeviceReduceSingleTileKernelINS2_10policy_hubIlyN4cuda3std3__44plusIlEEE10Policy1000EPlSC_iS9_llNS7_10__identityEEEvT0_T1_T2_T3_T4_T6__param_2];
	ld.param.u64 	%rd36, [_ZN3cub18CUB_300001_SM_10006detail6reduce28DeviceReduceSingleTileKernelINS2_10policy_hubIlyN4cuda3std3__44plusIlEEE10Policy1000EPlSC_iS9_llNS7_10__identityEEEvT0_T1_T2_T3_T4_T6__param_4];
	cvta.to.global.u64 	%rd1, %rd37;
	setp.ne.s32 	%p1, %r34, 0;
	@%p1 bra 	$L__BB19_3;
	mov.u32 	%r224, %tid.x;
	setp.ne.s32 	%p57, %r224, 0;
	@%p57 bra 	$L__BB19_39;
	st.global.u64 	[%rd1], %rd36;
	bra.uni 	$L__BB19_39;
$L__BB19_3:
	setp.gt.s32 	%p2, %r34, 3583;
	@%p2 bra 	$L__BB19_21;
	mov.u32 	%r1, %tid.x;
	setp.ge.s32 	%p19, %r1, %r34;
	mov.b64 	%rd271, 0;
	mov.u32 	%r228, %r1;
	@%p19 bra 	$L__BB19_6;
	mul.wide.u32 	%rd146, %r1, 8;
	add.s64 	%rd145, %rd35, %rd146;
	// begin inline asm
	ld.global.nc.u64 %rd271, [%rd145];
	// end inline asm
	add.s32 	%r228, %r1, 512;
$L__BB19_6:
	setp.ge.s32 	%p20, %r228, %r34;
	@%p20 bra 	$L__BB19_12;
	not.b32 	%r100, %r228;
	add.s32 	%r4, %r34, %r100;
	and.b32  	%r101, %r4, 1536;
	setp.eq.s32 	%p21, %r101, 1536;
	@%p21 bra 	$L__BB19_10;
	mul.wide.u32 	%rd148, %r228, 8;
	add.s64 	%rd266, %rd35, %rd148;
	shr.u32 	%r102, %r4, 9;
	add.s32 	%r103, %r102, 1;
	and.b32  	%r104, %r103, 3;
	neg.s32 	%r226, %r104;
$L__BB19_9:
	.pragma "nounroll";
	// begin inline asm
	ld.global.nc.u64 %rd149, [%rd266];
	// end inline asm
	add.s64 	%rd271, %rd149, %rd271;
	add.s32 	%r228, %r228, 512;
	add.s64 	%rd266, %rd266, 4096;
	add.s32 	%r226, %r226, 1;
	setp.ne.s32 	%p22, %r226, 0;
	@%p22 bra 	$L__BB19_9;
$L__BB19_10:
	setp.lt.u32 	%p23, %r4, 1536;
	@%p23 bra 	$L__BB19_12;
$L__BB19_11:
	mul.wide.s32 	%rd159, %r228, 8;
	add.s64 	%rd152, %rd35, %rd159;
	// begin inline asm
	ld.global.nc.u64 %rd151, [%rd152];
	// end inline asm
	add.s64 	%rd160, %rd151, %rd271;
	add.s64 	%rd154, %rd152, 4096;
	// begin inline asm
	ld.global.nc.u64 %rd153, [%rd154];
	// end inline asm
	add.s64 	%rd161, %rd153, %rd160;
	add.s64 	%rd156, %rd152, 8192;
	// begin inline asm
	ld.global.nc.u64 %rd155, [%rd156];
	// end inline asm
	add.s64 	%rd162, %rd155, %rd161;
	add.s64 	%rd158, %rd152, 12288;
	// begin inline asm
	ld.global.nc.u64 %rd157, [%rd158];
	// end inline asm
	add.s64 	%rd271, %rd157, %rd162;
	add.s32 	%r228, %r228, 2048;
	setp.lt.s32 	%p24, %r228, %r34;
	@%p24 bra 	$L__BB19_11;
$L__BB19_12:
	setp.lt.s32 	%p25, %r34, 512;
	@%p25 bra 	$L__BB19_17;
	// begin inline asm
	mov.u32 %r168, %laneid;
	// end inline asm
	mov.b64 	{%r170, %r175}, %rd271;
	mov.b32 	%r176, 1;
	mov.b32 	%r217, 31;
	mov.b32 	%r218, -1;
	// begin inline asm
	shfl.sync.down.b32 %r169, %r170, %r176, %r217, %r218;
	// end inline asm
	// begin inline asm
	shfl.sync.down.b32 %r174, %r175, %r176, %r217, %r218;
	// end inline asm
	mov.b64 	%rd221, {%r169, %r174};
	setp.gt.s32 	%p49, %r168, 30;
	selp.b64 	%rd222, 0, %rd221, %p49;
	add.s64 	%rd223, %rd222, %rd271;
	mov.b64 	{%r180, %r185}, %rd223;
	mov.b32 	%r186, 2;
	// begin inline asm
	shfl.sync.down.b32 %r179, %r180, %r186, %r217, %r218;
	// end inline asm
	// begin inline asm
	shfl.sync.down.b32 %r184, %r185, %r186, %r217, %r218;
	// end inline asm
	mov.b64 	%rd224, {%r179, %r184};
	setp.gt.s32 	%p50, %r168, 29;
	selp.b64 	%rd225, 0, %rd224, %p50;
	add.s64 	%rd226, %rd225, %rd223;
	mov.b64 	{%r190, %r195}, %rd226;
	mov.b32 	%r196, 4;
	// begin inline asm
	shfl.sync.down.b32 %r189, %r190, %r196, %r217, %r218;
	// end inline asm
	// begin inline asm
	shfl.sync.down.b32 %r194, %r195, %r196, %r217, %r218;
	// end inline asm
	mov.b64 	%rd227, {%r189, %r194};
	setp.gt.s32 	%p51, %r168, 27;
	selp.b64 	%rd228, 0, %rd227, %p51;
	add.s64 	%rd229, %rd228, %rd226;
	mov.b64 	{%r200, %r205}, %rd229;
	mov.b32 	%r206, 8;
	// begin inline asm
	shfl.sync.down.b32 %r199, %r200, %r206, %r217, %r218;
	// end inline asm
	// begin inline asm
	shfl.sync.down.b32 %r204, %r205, %r206, %r217, %r218;
	// end inline asm
	mov.b64 	%rd230, {%r199, %r204};
	setp.gt.s32 	%p52, %r168, 23;
	selp.b64 	%rd231, 0, %rd230, %p52;
	add.s64 	%rd232, %rd231, %rd229;
	mov.b64 	{%r210, %r215}, %rd232;
	mov.b32 	%r216, 16;
	// begin inline asm
	shfl.sync.down.b32 %r209, %r210, %r216, %r217, %r218;
	// end inline asm
	// begin inline asm
	shfl.sync.down.b32 %r214, %r215, %r216, %r217, %r218;
	// end inline asm
	mov.b64 	%rd233, {%r209, %r214};
	setp.gt.s32 	%p53, %r168, 15;
	selp.b64 	%rd234, 0, %rd233, %p53;
	add.s64 	%rd280, %rd234, %rd232;
	setp.ne.s32 	%p54, %r168, 0;
	@%p54 bra 	$L__BB19_15;
	shr.u32 	%r219, %r1, 2;
	and.b32  	%r220, %r219, 248;
	mov.u32 	%r221, _ZZN3cub18CUB_300001_SM_10006detail6reduce28DeviceReduceSingleTileKernelINS2_10policy_hubIlyN4cuda3std3__44plusIlEEE10Policy1000EPlSC_iS9_llNS7_10__identityEEEvT0_T1_T2_T3_T4_T6_E12temp_storage;
	add.s32 	%r222, %r221, %r220;
	st.shared.u64 	[%r222+16], %rd280;
$L__BB19_15:
	bar.sync 	0;
	setp.ne.s32 	%p55, %r1, 0;
	@%p55 bra 	$L__BB19_37;
	ld.shared.u64 	%rd235, [_ZZN3cub18CUB_300001_SM_10006detail6reduce28DeviceReduceSingleTileKernelINS2_10policy_hubIlyN4cuda3std3__44plusIlEEE10Policy1000EPlSC_iS9_llNS7_10__identityEEEvT0_T1_T2_T3_T4_T6_E12temp_storage+24];
	add.s64 	%rd236, %rd235, %rd280;
	ld.shared.u64 	%rd237, [_ZZN3cub18CUB_300001_SM_10006detail6reduce28DeviceReduceSingleTileKernelINS2_10policy_hubIlyN4cuda3std3__44plusIlEEE10Policy1000EPlSC_iS9_llNS7_10__identityEEEvT0_T1_T2_T3_T4_T6_E12temp_storage+32];
	add.s64 	%rd238, %rd236, %rd237;
	ld.shared.u64 	%rd239, [_ZZN3cub18CUB_300001_SM_10006detail6reduce28DeviceReduceSingleTileKernelINS2_10policy_hubIlyN4cuda3std3__44plusIlEEE10Policy1000EPlSC_iS9_llNS7_10__identityEEEvT0_T1_T2_T3_T4_T6_E12temp_storage+40];
	add.s64 	%rd240, %rd238, %rd239;
	ld.shared.u64 	%rd241, [_ZZN3cub18CUB_300001_SM_10006detail6reduce28DeviceReduceSingleTileKernelINS2_10policy_hubIlyN4cuda3std3__44plusIlEEE10Policy1000EPlSC_iS9_llNS7_10__identityEEEvT0_T1_T2_T3_T4_T6_E12temp_storage+48];
	add.s64 	%rd242, %rd240, %rd241;
	ld.shared.u64 	%rd243, [_ZZN3cub18CUB_300001_SM_10006detail6reduce28DeviceReduceSingleTileKernelINS2_10policy_hubIlyN4cuda3std3__44plusIlEEE10Policy1000EPlSC_iS9_llNS7_10__identityEEEvT0_T1_T2_T3_T4_T6_E12temp_storage+56];
	add.s64 	%rd244, %rd242, %rd243;
	ld.shared.u64 	%rd245, [_ZZN3cub18CUB_300001_SM_10006detail6reduce28DeviceReduceSingleTileKernelINS2_10policy_hubIlyN4cuda3std3__44plusIlEEE10Policy1000EPlSC_iS9_llNS7_10__identityEEEvT0_T1_T2_T3_T4_T6_E12temp_storage+64];
	add.s64 	%rd246, %rd244, %rd245;
	ld.shared.u64 	%rd247, [_ZZN3cub18CUB_300001_SM_10006detail6reduce28DeviceReduceSingleTileKernelINS2_10policy_hubIlyN4cuda3std3__44plusIlEEE10Policy1000EPlSC_iS9_llNS7_10__identityEEEvT0_T1_T2_T3_T4_T6_E12temp_storage+72];
	add.s64 	%rd248, %rd246, %rd247;
	ld.shared.u64 	%rd249, [_ZZN3cub18CUB_300001_SM_10006detail6reduce28DeviceReduceSingleTileKernelINS2_10policy_hubIlyN4cuda3std3__44plusIlEEE10Policy1000EPlSC_iS9_llNS7_10__identityEEEvT0_T1_T2_T3_T4_T6_E12temp_storage+80];
	add.s64 	%rd250, %rd248, %rd249;
	ld.shared.u64 	%rd251, [_ZZN3cub18CUB_300001_SM_10006detail6reduce28DeviceReduceSingleTileKernelINS2_10policy_hubIlyN4cuda3std3__44plusIlEEE10Policy1000EPlSC_iS9_llNS7_10__identityEEEvT0_T1_T2_T3_T4_T6_E12temp_storage+88];
	add.s64 	%rd252, %rd250, %rd251;
	ld.shared.u64 	%rd253, [_ZZN3cub18CUB_300001_SM_10006detail6reduce28DeviceReduceSingleTileKernelINS2_10policy_hubIlyN4cuda3std3__44plusIlEEE10Policy1000EPlSC_iS9_llNS7_10__identityEEEvT0_T1_T2_T3_T4_T6_E12temp_storage+96];
	add.s64 	%rd254, %rd252, %rd253;
	ld.shared.u64 	%rd255, [_ZZN3cub18CUB_300001_SM_10006detail6reduce28DeviceReduceSingleTileKernelINS2_10policy_hubIlyN4cuda3std3__44plusIlEEE10Policy1000EPlSC_iS9_llNS7_10__identityEEEvT0_T1_T2_T3_T4_T6_E12temp_storage+104];
	add.s64 	%rd256, %rd254, %rd255;
	ld.shared.u64 	%rd257, [_ZZN3cub18CUB_300001_SM_10006detail6reduce28DeviceReduceSingleTileKernelINS2_10policy_hubIlyN4cuda3std3__44plusIlEEE10Policy1000EPlSC_iS9_llNS7_10__identityEEEvT0_T1_T2_T3_T4_T6_E12temp_storage+112];
	add.s64 	%rd258, %rd256, %rd257;
	ld.shared.u64 	%rd259, [_ZZN3cub18CUB_300001_SM_10006detail6reduce28DeviceReduceSingleTileKernelINS2_10policy_hubIlyN4cuda3std3__44plusIlEEE10Policy1000EPlSC_iS9_llNS7_10__identityEEEvT0_T1_T2_T3_T4_T6_E12temp_storage+120];
	add.s64 	%rd260, %rd258, %rd259;
	ld.shared.u64 	%rd261, [_ZZN3cub18CUB_300001_SM_10006detail6reduce28DeviceReduceSingleTileKernelINS2_10policy_hubIlyN4cuda3std3__44plusIlEEE10Policy1000EPlSC_iS9_llNS7_10__identityEEEvT0_T1_T2_T3_T4_T6_E12temp_storage+128];
	add.s64 	%rd262, %rd260, %rd261;
	ld.shared.u64 	%rd263, [_ZZN3cub18CUB_300001_SM_10006detail6reduce28DeviceReduceSingleTileKernelINS2_10policy_hubIlyN4cuda3std3__44plusIlEEE10Policy1000EPlSC_iS9_llNS7_10__identityEEEvT0_T1_T2_T3_T4_T6_E12temp_storage+136];
	add.s64 	%rd280, %rd262, %rd263;
	bra.uni 	$L__BB19_37;
$L__BB19_17:
	// begin inline asm
	mov.u32 %r105, %laneid;
	// end inline asm
	and.b32  	%r156, %r1, 992;
	add.s32 	%r157, %r156, 32;
	setp.gt.s32 	%p26, %r157, %r34;
	not.b32 	%r158, %r156;
	add.s32 	%r159, %r34, %r158;
	selp.b32 	%r154, %r159, 31, %p26;
	mov.b64 	{%r107, %r112}, %rd271;
	mov.b32 	%r113, 1;
	mov.b32 	%r155, -1;
	// begin inline asm
	shfl.sync.down.b32 %r106, %r107, %r113, %r154, %r155;
	// end inline asm
	// begin inline asm
	shfl.sync.down.b32 %r111, %r112, %r113, %r154, %r155;
	// end inline asm
	mov.b64 	%rd163, {%r106, %r111};
	setp.lt.s32 	%p27, %r105, %r154;
	selp.b64 	%rd164, %rd163, 0, %p27;
	add.s64 	%rd165, %rd164, %rd271;
	mov.b64 	{%r117, %r122}, %rd165;
	mov.b32 	%r123, 2;
	// begin inline asm
	shfl.sync.down.b32 %r116, %r117, %r123, %r154, %r155;
	// end inline asm
	// begin inline asm
	shfl.sync.down.b32 %r121, %r122, %r123, %r154, %r155;
	// end inline asm
	mov.b64 	%rd166, {%r116, %r121};
	add.s32 	%r160, %r105, 2;
	setp.gt.s32 	%p28, %r160, %r154;
	selp.b64 	%rd167, 0, %rd166, %p28;
	add.s64 	%rd168, %rd167, %rd165;
	mov.b64 	{%r127, %r132}, %rd168;
	mov.b32 	%r133, 4;
	// begin inline asm
	shfl.sync.down.b32 %r126, %r127, %r133, %r154, %r155;
	// end inline asm
	// begin inline asm
	shfl.sync.down.b32 %r131, %r132, %r133, %r154, %r155;
	// end inline asm
	mov.b64 	%rd169, {%r126, %r131};
	add.s32 	%r161, %r105, 4;
	setp.gt.s32 	%p29, %r161, %r154;
	selp.b64 	%rd170, 0, %rd169, %p29;
	add.s64 	%rd171, %rd170, %rd168;
	mov.b64 	{%r137, %r142}, %rd171;
	mov.b32 	%r143, 8;
	// begin inline asm
	shfl.sync.down.b32 %r136, %r137, %r143, %r154, %r155;
	// end inline asm
	// begin inline asm
	shfl.sync.down.b32 %r141, %r142, %r143, %r154, %r155;
	// end inline asm
	mov.b64 	%rd172, {%r136, %r141};
	add.s32 	%r162, %r105, 8;
	setp.gt.s32 	%p30, %r162, %r154;
	selp.b64 	%rd173, 0, %rd172, %p30;
	add.s64 	%rd174, %rd173, %rd171;
	mov.b64 	{%r147, %r152}, %rd174;
	mov.b32 	%r153, 16;
	// begin inline asm
	shfl.sync.down.b32 %r146, %r147, %r153, %r154, %r155;
	// end inline asm
	// begin inline asm
	shfl.sync.down.b32 %r151, %r152, %r153, %r154, %r155;
	// end inline asm
	mov.b64 	%rd175, {%r146, %r151};
	add.s32 	%r163, %r105, 16;
	setp.gt.s32 	%p31, %r163, %r154;
	selp.b64 	%rd176, 0, %rd175, %p31;
	add.s64 	%rd280, %rd176, %rd174;
	setp.ne.s32 	%p32, %r105, 0;
	@%p32 bra 	$L__BB19_19;
	shr.u32 	%r164, %r1, 2;
	and.b32  	%r165, %r164, 248;
	mov.u32 	%r166, _ZZN3cub18CUB_300001_SM_10006detail6reduce28DeviceReduceSingleTileKernelINS2_10policy_hubIlyN4cuda3std3__44plusIlEEE10Policy1000EPlSC_iS9_llNS7_10__identityEEEvT0_T1_T2_T3_T4_T6_E12temp_storage;
	add.s32 	%r167, %r166, %r165;
	st.shared.u64 	[%r167+16], %rd280;
$L__BB19_19:
	bar.sync 	0;
	setp.ne.s32 	%p33, %r1, 0;
	@%p33 bra 	$L__BB19_37;
	setp.gt.s32 	%p34, %r34, 32;
	ld.shared.u64 	%rd177, [_ZZN3cub18CUB_300001_SM_10006detail6reduce28DeviceReduceSingleTileKernelINS2_10policy_hubIlyN4cuda3std3__44plusIlEEE10Policy1000EPlSC_iS9_llNS7_10__identityEEEvT0_T1_T2_T3_T4_T6_E12temp_storage+24];
	selp.b64 	%rd178, %rd177, 0, %p34;
	add.s64 	%rd179, %rd178, %rd280;
	setp.gt.s32 	%p35, %r34, 64;
	ld.shared.u64 	%rd180, [_ZZN3cub18CUB_300001_SM_10006detail6reduce28DeviceReduceSingleTileKernelINS2_10policy_hubIlyN4cuda3std3__44plusIlEEE10Policy1000EPlSC_iS9_llNS7_10__identityEEEvT0_T1_T2_T3_T4_T6_E12temp_storage+32];
	selp.b64 	%rd181, %rd180, 0, %p35;
	add.s64 	%rd182, %rd179, %rd181;
	setp.gt.s32 	%p36, %r34, 96;
	ld.shared.u64 	%rd183, [_ZZN3cub18CUB_300001_SM_10006detail6reduce28DeviceReduceSingleTileKernelINS2_10policy_hubIlyN4cuda3std3__44plusIlEEE10Policy1000EPlSC_iS9_llNS7_10__identityEEEvT0_T1_T2_T3_T4_T6_E12temp_storage+40];
	selp.b64 	%rd184, %rd183, 0, %p36;
	add.s64 	%rd185, %rd182, %rd184;
	setp.gt.s32 	%p37, %r34, 128;
	ld.shared.u64 	%rd186, [_ZZN3cub18CUB_300001_SM_10006detail6reduce28DeviceReduceSingleTileKernelINS2_10policy_hubIlyN4cuda3std3__44plusIlEEE10Policy1000EPlSC_iS9_llNS7_10__identityEEEvT0_T1_T2_T3_T4_T6_E12temp_storage+48];
	selp.b64 	%rd187, %rd186, 0, %p37;
	add.s64 	%rd188, %rd185, %rd187;
	setp.gt.s32 	%p38, %r34, 160;
	ld.shared.u64 	%rd189, [_ZZN3cub18CUB_300001_SM_10006detail6reduce28DeviceReduceSingleTileKernelINS2_10policy_hubIlyN4cuda3std3__44plusIlEEE10Policy1000EPlSC_iS9_llNS7_10__identityEEEvT0_T1_T2_T3_T4_T6_E12temp_storage+56];
	selp.b64 	%rd190, %rd189, 0, %p38;
	add.s64 	%rd191, %rd188, %rd190;
	setp.gt.s32 	%p39, %r34, 192;
	ld.shared.u64 	%rd192, [_ZZN3cub18CUB_300001_SM_10006detail6reduce28DeviceReduceSingleTileKernelINS2_10policy_hubIlyN4cuda3std3__44plusIlEEE10Policy1000EPlSC_iS9_llNS7_10__identityEEEvT0_T1_T2_T3_T4_T6_E12temp_storage+64];
	selp.b64 	%rd193, %rd192, 0, %p39;
	add.s64 	%rd194, %rd191, %rd193;
	setp.gt.s32 	%p40, %r34, 224;
	ld.shared.u64 	%rd195, [_ZZN3cub18CUB_300001_SM_10006detail6reduce28DeviceReduceSingleTileKernelINS2_10policy_hubIlyN4cuda3std3__44plusIlEEE10Policy1000EPlSC_iS9_llNS7_10__identityEEEvT0_T1_T2_T3_T4_T6_E12temp_storage+72];
	selp.b64 	%rd196, %rd195, 0, %p40;
	add.s64 	%rd197, %rd194, %rd196;
	setp.gt.s32 	%p41, %r34, 256;
	ld.shared.u64 	%rd198, [_ZZN3cub18CUB_300001_SM_10006detail6reduce28DeviceReduceSingleTileKernelINS2_10policy_hubIlyN4cuda3std3__44plusIlEEE10Policy1000EPlSC_iS9_llNS7_10__identityEEEvT0_T1_T2_T3_T4_T6_E12temp_storage+80];
	selp.b64 	%rd199, %rd198, 0, %p41;
	add.s64 	%rd200, %rd197, %rd199;
	setp.gt.s32 	%p42, %r34, 288;
	ld.shared.u64 	%rd201, [_ZZN3cub18CUB_300001_SM_10006detail6reduce28DeviceReduceSingleTileKernelINS2_10policy_hubIlyN4cuda3std3__44plusIlEEE10Policy1000EPlSC_iS9_llNS7_10__identityEEEvT0_T1_T2_T3_T4_T6_E12temp_storage+88];
	selp.b64 	%rd202, %rd201, 0, %p42;
	add.s64 	%rd203, %rd200, %rd202;
	setp.gt.s32 	%p43, %r34, 320;
	ld.shared.u64 	%rd204, [_ZZN3cub18CUB_300001_SM_10006detail6reduce28DeviceReduceSingleTileKernelINS2_10policy_hubIlyN4cuda3std3__44plusIlEEE10Policy1000EPlSC_iS9_llNS7_10__identityEEEvT0_T1_T2_T3_T4_T6_E12temp_storage+96];
	selp.b64 	%rd205, %rd204, 0, %p43;
	add.s64 	%rd206, %rd203, %rd205;
	setp.gt.s32 	%p44, %r34, 352;
	ld.shared.u64 	%rd207, [_ZZN3cub18CUB_300001_SM_10006detail6reduce28DeviceReduceSingleTileKernelINS2_10policy_hubIlyN4cuda3std3__44plusIlEEE10Policy1000EPlSC_iS9_llNS7_10__identityEEEvT0_T1_T2_T3_T4_T6_E12temp_storage+104];
	selp.b64 	%rd208, %rd207, 0, %p44;
	add.s64 	%rd209, %rd206, %rd208;
	setp.gt.s32 	%p45, %r34, 384;
	ld.shared.u64 	%rd210, [_ZZN3cub18CUB_300001_SM_10006detail6reduce28DeviceReduceSingleTileKernelINS2_10policy_hubIlyN4cuda3std3__44plusIlEEE10Policy1000EPlSC_iS9_llNS7_10__identityEEEvT0_T1_T2_T3_T4_T6_E12temp_storage+112];
	selp.b64 	%rd211, %rd210, 0, %p45;
	add.s64 	%rd212, %rd209, %rd211;
	setp.gt.s32 	%p46, %r34, 416;
	ld.shared.u64 	%rd213, [_ZZN3cub18CUB_300001_SM_10006detail6reduce28DeviceReduceSingleTileKernelINS2_10policy_hubIlyN4cuda3std3__44plusIlEEE10Policy1000EPlSC_iS9_llNS7_10__identityEEEvT0_T1_T2_T3_T4_T6_E12temp_storage+120];
	selp.b64 	%rd214, %rd213, 0, %p46;
	add.s64 	%rd215, %rd212, %rd214;
	setp.gt.s32 	%p47, %r34, 448;
	ld.shared.u64 	%rd216, [_ZZN3cub18CUB_300001_SM_10006detail6reduce28DeviceReduceSingleTileKernelINS2_10policy_hubIlyN4cuda3std3__44plusIlEEE10Policy1000EPlSC_iS9_llNS7_10__identityEEEvT0_T1_T2_T3_T4_T6_E12temp_storage+128];
	selp.b64 	%rd217, %rd216, 0, %p47;
	add.s64 	%rd218, %rd215, %rd217;
	setp.gt.s32 	%p48, %r34, 480;
	ld.shared.u64 	%rd219, [_ZZN3cub18CUB_300001_SM_10006detail6reduce28DeviceReduceSingleTileKernelINS2_10policy_hubIlyN4cuda3std3__44plusIlEEE10Policy1000EPlSC_iS9_llNS7_10__identityEEEvT0_T1_T2_T3_T4_T6_E12temp_storage+136];
	selp.b64 	%rd220, %rd219, 0, %p48;
	add.s64 	%rd280, %rd218, %rd220;
	bra.uni 	$L__BB19_37;
$L__BB19_21:
	mov.u32 	%r13, %tid.x;
	mul.wide.u32 	%rd52, %r13, 8;
	add.s64 	%rd39, %rd35, %rd52;
	// begin inline asm
	ld.global.nc.u64 %rd38, [%rd39];
	// end inline asm
	add.s64 	%rd41, %rd39, 4096;
	// begin inline asm
	ld.global.nc.u64 %rd40, [%rd41];
	// end inline asm
	add.s64 	%rd43, %rd39, 8192;
	// begin inline asm
	ld.global.nc.u64 %rd42, [%rd43];
	// end inline asm
	add.s64 	%rd45, %rd39, 12288;
	// begin inline asm
	ld.global.nc.u64 %rd44, [%rd45];
	// end inline asm
	add.s64 	%rd47, %rd39, 16384;
	// begin inline asm
	ld.global.nc.u64 %rd46, [%rd47];
	// end inline asm
	add.s64 	%rd49, %rd39, 20480;
	// begin inline asm
	ld.global.nc.u64 %rd48, [%rd49];
	// end inline asm
	add.s64 	%rd51, %rd39, 24576;
	// begin inline asm
	ld.global.nc.u64 %rd50, [%rd51];
	// end inline asm
	add.s64 	%rd53, %rd40, %rd38;
	add.s64 	%rd54, %rd42, %rd53;
	add.s64 	%rd55, %rd44, %rd54;
	add.s64 	%rd56, %rd46, %rd55;
	add.s64 	%rd57, %rd48, %rd56;
	add.s64 	%rd279, %rd50, %rd57;
	setp.lt.u32 	%p3, %r34, 7168;
	mov.b32 	%r231, 3584;
	@%p3 bra 	$L__BB19_25;
	add.s32 	%r14, %r34, -3584;
	mov.b32 	%r231, 3584;
$L__BB19_23:
	add.s32 	%r37, %r231, %r13;
	mul.wide.u32 	%rd72, %r37, 8;
	add.s64 	%rd59, %rd35, %rd72;
	// begin inline asm
	ld.global.nc.u64 %rd58, [%rd59];
	// end inline asm
	add.s64 	%rd61, %rd59, 4096;
	// begin inline asm
	ld.global.nc.u64 %rd60, [%rd61];
	// end inline asm
	add.s64 	%rd63, %rd59, 8192;
	// begin inline asm
	ld.global.nc.u64 %rd62, [%rd63];
	// end inline asm
	add.s64 	%rd65, %rd59, 12288;
	// begin inline asm
	ld.global.nc.u64 %rd64, [%rd65];
	// end inline asm
	add.s64 	%rd67, %rd59, 16384;
	// begin inline asm
	ld.global.nc.u64 %rd66, [%rd67];
	// end inline asm
	add.s64 	%rd69, %rd59, 20480;
	// begin inline asm
	ld.global.nc.u64 %rd68, [%rd69];
	// end inline asm
	add.s64 	%rd71, %rd59, 24576;
	// begin inline asm
	ld.global.nc.u64 %rd70, [%rd71];
	// end inline asm
	add.s64 	%rd73, %rd58, %rd279;
	add.s64 	%rd74, %rd60, %rd73;
	add.s64 	%rd75, %rd62, %rd74;
	add.s64 	%rd76, %rd64, %rd75;
	add.s64 	%rd77, %rd66, %rd76;
	add.s64 	%rd78, %rd68, %rd77;
	add.s64 	%rd279, %rd70, %rd78;
	sub.s32 	%r38, %r34, %r231;
	setp.lt.s32 	%p4, %r38, 3584;
	@%p4 bra 	$L__BB19_33;
	add.s32 	%r231, %r231, 3584;
	setp.le.s32 	%p5, %r231, %r14;
	@%p5 bra 	$L__BB19_23;
$L__BB19_25:
	setp.le.s32 	%p6, %r34, %r231;
	@%p6 bra 	$L__BB19_33;
	sub.s32 	%r18, %r34, %r231;
	setp.ge.s32 	%p7, %r13, %r18;
	@%p7 bra 	$L__BB19_33;
	not.b32 	%r39, %r13;
	add.s32 	%r40, %r34, %r39;
	sub.s32 	%r19, %r40, %r231;
	and.b32  	%r41, %r19, 1536;
	setp.eq.s32 	%p8, %r41, 1536;
	mov.u32 	%r235, %r13;
	@%p8 bra 	$L__BB19_30;
	add.s32 	%r233, %r13, %r231;
	shr.u32 	%r42, %r19, 9;
	add.s32 	%r43, %r42, 1;
	and.b32  	%r44, %r43, 3;
	neg.s32 	%r232, %r44;
	mov.u32 	%r235, %r13;
$L__BB19_29:
	.pragma "nounroll";
	mul.wide.u32 	%rd82, %r233, 8;
	add.s64 	%rd81, %rd35, %rd82;
	// begin inline asm
	ld.global.nc.u64 %rd80, [%rd81];
	// end inline asm
	add.s64 	%rd279, %rd80, %rd279;
	add.s32 	%r235, %r235, 512;
	add.s32 	%r233, %r233, 512;
	add.s32 	%r232, %r232, 1;
	setp.ne.s32 	%p9, %r232, 0;
	@%p9 bra 	$L__BB19_29;
$L__BB19_30:
	setp.lt.u32 	%p10, %r19, 1536;
	@%p10 bra 	$L__BB19_33;
	cvt.u64.u32 	%rd83, %r235;
	cvt.u64.u32 	%rd84, %r231;
	add.s64 	%rd85, %rd83, %rd84;
	shl.b64 	%rd86, %rd85, 3;
	add.s64 	%rd87, %rd86, %rd35;
	add.s64 	%rd277, %rd87, 8192;
	add.s32 	%r236, %r235, %r231;
$L__BB19_32:
	mul.wide.u32 	%rd96, %r236, 8;
	add.s64 	%rd89, %rd35, %rd96;
	// begin inline asm
	ld.global.nc.u64 %rd88, [%rd89];
	// end inline asm
	add.s64 	%rd97, %rd88, %rd279;
	add.s64 	%rd91, %rd277, -4096;
	// begin inline asm
	ld.global.nc.u64 %rd90, [%rd91];
	// end inline asm
	add.s64 	%rd98, %rd90, %rd97;
	// begin inline asm
	ld.global.nc.u64 %rd92, [%rd277];
	// end inline asm
	add.s64 	%rd99, %rd92, %rd98;
	add.s64 	%rd95, %rd277, 4096;
	// begin inline asm
	ld.global.nc.u64 %rd94, [%rd95];
	// end inline asm
	add.s64 	%rd279, %rd94, %rd99;
	add.s32 	%r235, %r235, 2048;
	add.s64 	%rd277, %rd277, 16384;
	add.s32 	%r236, %r236, 2048;
	setp.lt.s32 	%p11, %r235, %r18;
	@%p11 bra 	$L__BB19_32;
$L__BB19_33:
	// begin inline asm
	mov.u32 %r45, %laneid;
	// end inline asm
	mov.b64 	{%r47, %r52}, %rd279;
	mov.b32 	%r53, 1;
	mov.b32 	%r94, 31;
	mov.b32 	%r95, -1;
	// begin inline asm
	shfl.sync.down.b32 %r46, %r47, %r53, %r94, %r95;
	// end inline asm
	// begin inline asm
	shfl.sync.down.b32 %r51, %r52, %r53, %r94, %r95;
	// end inline asm
	mov.b64 	%rd100, {%r46, %r51};
	setp.gt.s32 	%p12, %r45, 30;
	selp.b64 	%rd101, 0, %rd100, %p12;
	add.s64 	%rd102, %rd101, %rd279;
	mov.b64 	{%r57, %r62}, %rd102;
	mov.b32 	%r63, 2;
	// begin inline asm
	shfl.sync.down.b32 %r56, %r57, %r63, %r94, %r95;
	// end inline asm
	// begin inline asm
	shfl.sync.down.b32 %r61, %r62, %r63, %r94, %r95;
	// end inline asm
	mov.b64 	%rd103, {%r56, %r61};
	setp.gt.s32 	%p13, %r45, 29;
	selp.b64 	%rd104, 0, %rd103, %p13;
	add.s64 	%rd105, %rd104, %rd102;
	mov.b64 	{%r67, %r72}, %rd105;
	mov.b32 	%r73, 4;
	// begin inline asm
	shfl.sync.down.b32 %r66, %r67, %r73, %r94, %r95;
	// end inline asm
	// begin inline asm
	shfl.sync.down.b32 %r71, %r72, %r73, %r94, %r95;
	// end inline asm
	mov.b64 	%rd106, {%r66, %r71};
	setp.gt.s32 	%p14, %r45, 27;
	selp.b64 	%rd107, 0, %rd106, %p14;
	add.s64 	%rd108, %rd107, %rd105;
	mov.b64 	{%r77, %r82}, %rd108;
	mov.b32 	%r83, 8;
	// begin inline asm
	shfl.sync.down.b32 %r76, %r77, %r83, %r94, %r95;
	// end inline asm
	// begin inline asm
	shfl.sync.down.b32 %r81, %r82, %r83, %r94, %r95;
	// end inline asm
	mov.b64 	%rd109, {%r76, %r81};
	setp.gt.s32 	%p15, %r45, 23;
	selp.b64 	%rd110, 0, %rd109, %p15;
	add.s64 	%rd111, %rd110, %rd108;
	mov.b64 	{%r87, %r92}, %rd111;
	mov.b32 	%r93, 16;
	// begin inline asm
	shfl.sync.down.b32 %r86, %r87, %r93, %r94, %r95;
	// end inline asm
	// begin inline asm
	shfl.sync.down.b32 %r91, %r92, %r93, %r94, %r95;
	// end inline asm
	mov.b64 	%rd112, {%r86, %r91};
	setp.gt.s32 	%p16, %r45, 15;
	selp.b64 	%rd113, 0, %rd112, %p16;
	add.s64 	%rd280, %rd113, %rd111;
	setp.ne.s32 	%p17, %r45, 0;
	@%p17 bra 	$L__BB19_35;
	shr.u32 	%r96, %r13, 2;
	and.b32  	%r97, %r96, 248;
	mov.u32 	%r98, _ZZN3cub18CUB_300001_SM_10006detail6reduce28DeviceReduceSingleTileKernelINS2_10policy_hubIlyN4cuda3std3__44plusIlEEE10Policy1000EPlSC_iS9_llNS7_10__identityEEEvT0_T1_T2_T3_T4_T6_E12temp_storage;
	add.s32 	%r99, %r98, %r97;
	st.shared.u64 	[%r99+16], %rd280;
$L__BB19_35:
	bar.sync 	0;
	setp.ne.s32 	%p18, %r13, 0;
	@%p18 bra 	$L__BB19_37;
	ld.shared.u64 	%rd114, [_ZZN3cub18CUB_300001_SM_10006detail6reduce28DeviceReduceSingleTileKernelINS2_10policy_hubIlyN4cuda3std3__44plusIlEEE10Policy1000EPlSC_iS9_llNS7_10__identityEEEvT0_T1_T2_T3_T4_T6_E12temp_storage+24];
	add.s64 	%rd115, %rd114, %rd280;
	ld.shared.u64 	%rd116, [_ZZN3cub18CUB_300001_SM_10006detail6reduce28DeviceReduceSingleTileKernelINS2_10policy_hubIlyN4cuda3std3__44plusIlEEE10Policy1000EPlSC_iS9_llNS7_10__identityEEEvT0_T1_T2_T3_T4_T6_E12temp_storage+32];
	add.s64 	%rd117, %rd115, %rd116;
	ld.shared.u64 	%rd118, [_ZZN3cub18CUB_300001_SM_10006detail6reduce28DeviceReduceSingleTileKernelINS2_10policy_hubIlyN4cuda3std3__44plusIlEEE10Policy1000EPlSC_iS9_llNS7_10__identityEEEvT0_T1_T2_T3_T4_T6_E12temp_storage+40];
	add.s64 	%rd119, %rd117, %rd118;
	ld.shared.u64 	%rd120, [_ZZN3cub18CUB_300001_SM_10006detail6reduce28DeviceReduceSingleTileKernelINS2_10policy_hubIlyN4cuda3std3__44plusIlEEE10Policy1000EPlSC_iS9_llNS7_10__identityEEEvT0_T1_T2_T3_T4_T6_E12temp_storage+48];
	add.s64 	%rd121, %rd119, %rd120;
	ld.shared.u64 	%rd122, [_ZZN3cub18CUB_300001_SM_10006detail6reduce28DeviceReduceSingleTileKernelINS2_10policy_hubIlyN4cuda3std3__44plusIlEEE10Policy1000EPlSC_iS9_llNS7_10__identityEEEvT0_T1_T2_T3_T4_T6_E12temp_storage+56];
	add.s64 	%rd123, %rd121, %rd122;
	ld.shared.u64 	%rd124, [_ZZN3cub18CUB_300001_SM_10006detail6reduce28DeviceReduceSingleTileKernelINS2_10policy_hubIlyN4cuda3std3__44plusIlEEE10Policy1000EPlSC_iS9_llNS7_10__identityEEEvT0_T1_T2_T3_T4_T6_E12temp_storage+64];
	add.s64 	%rd125, %rd123, %rd124;
	ld.shared.u64 	%rd126, [_ZZN3cub18CUB_300001_SM_10006detail6reduce28DeviceReduceSingleTileKernelINS2_10policy_hubIlyN4cuda3std3__44plusIlEEE10Policy1000EPlSC_iS9_llNS7_10__identityEEEvT0_T1_T2_T3_T4_T6_E12temp_storage+72];
	add.s64 	%rd127, %rd125, %rd126;
	ld.shared.u64 	%rd128, [_ZZN3cub18CUB_300001_SM_10006detail6reduce28DeviceReduceSingleTileKernelINS2_10policy_hubIlyN4cuda3std3__44plusIlEEE10Policy1000EPlSC_iS9_llNS7_10__identityEEEvT0_T1_T2_T3_T4_T6_E12temp_storage+80];
	add.s64 	%rd129, %rd127, %rd128;
	ld.shared.u64 	%rd130, [_ZZN3cub18CUB_300001_SM_10006detail6reduce28DeviceReduceSingleTileKernelINS2_10policy_hubIlyN4cuda3std3__44plusIlEEE10Policy1000EPlSC_iS9_llNS7_10__identityEEEvT0_T1_T2_T3_T4_T6_E12temp_storage+88];
	add.s64 	%rd131, %rd129, %rd130;
	ld.shared.u64 	%rd132, [_ZZN3cub18CUB_300001_SM_10006detail6reduce28DeviceReduceSingleTileKernelINS2_10policy_hubIlyN4cuda3std3__44plusIlEEE10Policy1000EPlSC_iS9_llNS7_10__identityEEEvT0_T1_T2_T3_T4_T6_E12temp_storage+96];
	add.s64 	%rd133, %rd131, %rd132;
	ld.shared.u64 	%rd134, [_ZZN3cub18CUB_300001_SM_10006detail6reduce28DeviceReduceSingleTileKernelINS2_10policy_hubIlyN4cuda3std3__44plusIlEEE10Policy1000EPlSC_iS9_llNS7_10__identityEEEvT0_T1_T2_T3_T4_T6_E12temp_storage+104];
	add.s64 	%rd135, %rd133, %rd134;
	ld.shared.u64 	%rd136, [_ZZN3cub18CUB_300001_SM_10006detail6reduce28DeviceReduceSingleTileKernelINS2_10policy_hubIlyN4cuda3std3__44plusIlEEE10Policy1000EPlSC_iS9_llNS7_10__identityEEEvT0_T1_T2_T3_T4_T6_E12temp_storage+112];
	add.s64 	%rd137, %rd135, %rd136;
	ld.shared.u64 	%rd138, [_ZZN3cub18CUB_300001_SM_10006detail6reduce28DeviceReduceSingleTileKernelINS2_10policy_hubIlyN4cuda3std3__44plusIlEEE10Policy1000EPlSC_iS9_llNS7_10__identityEEEvT0_T1_T2_T3_T4_T6_E12temp_storage+120];
	add.s64 	%rd139, %rd137, %rd138;
	ld.shared.u64 	%rd140, [_ZZN3cub18CUB_300001_SM_10006detail6reduce28DeviceReduceSingleTileKernelINS2_10policy_hubIlyN4cuda3std3__44plusIlEEE10Policy1000EPlSC_iS9_llNS7_10__identityEEEvT0_T1_T2_T3_T4_T6_E12temp_storage+128];
	add.s64 	%rd141, %rd139, %rd140;
	ld.shared.u64 	%rd142, [_ZZN3cub18CUB_300001_SM_10006detail6reduce28DeviceReduceSingleTileKernelINS2_10policy_hubIlyN4cuda3std3__44plusIlEEE10Policy1000EPlSC_iS9_llNS7_10__identityEEEvT0_T1_T2_T3_T4_T6_E12temp_storage+136];
	add.s64 	%rd280, %rd141, %rd142;
$L__BB19_37:
	mov.u32 	%r223, %tid.x;
	setp.ne.s32 	%p56, %r223, 0;
	@%p56 bra 	$L__BB19_39;
	add.s64 	%rd264, %rd280, %rd36;
	st.global.u64 	[%rd1], %rd264;
$L__BB19_39:
	ret;

}


// ===== COMPILED SASS (sm_100) =====

	.target	sm_100

	.elftype	@"ET_EXEC"


//--------------------- .note.nv.tkinfo           --------------------------
	.section	.note.nv.tkinfo,"",@"SHT_NOTE"
	.sectionflags	@"SHF_NOTE_NV_TKINFO"
	.tkinfo
        /*0018*/ 	.word	0x00000002
        /*0030*/ 	.string	""
        /*0030*/ 	.string	"ptxas"
        /*0030*/ 	.string	"Cuda compilation tools, release 13.0, V13.0.88"
        /*0030*/ 	.string	"Build cuda_13.0.r13.0/compiler.36424714_0"
        /*0030*/ 	.string	"-arch sm_100 -m 64 "



//--------------------- .note.nv.cuinfo           --------------------------
	.section	.note.nv.cuinfo,"",@"SHT_NOTE"
	.sectionflags	@"SHF_NOTE_NV_CUINFO"
        /*0018*/ 	.short	0x0002
        /*001a*/ 	.short	0x0064
        /*001c*/ 	.short	0x0082
	.zero		2


//--------------------- .nv.info                  --------------------------
	.section	.nv.info,"",@"SHT_CUDA_INFO"
	.align	4


	//----- nvinfo : EIATTR_REGCOUNT
	.align		4
        /*0000*/ 	.byte	0x04, 0x2f
        /*0002*/ 	.short	(.L_44 - .L_43)
	.align		4
.L_43:
        /*0004*/ 	.word	index@(_ZN3cub18CUB_300001_SM_10006detail11EmptyKernelIvEEvv)
        /*0008*/ 	.word	0x00000004


	//----- nvinfo : EIATTR_FRAME_SIZE
	.align		4
.L_44:
        /*000c*/ 	.byte	0x04, 0x11
        /*000e*/ 	.short	(.L_46 - .L_45)
	.align		4
.L_45:
        /*0010*/ 	.word	index@(_ZN3cub18CUB_300001_SM_10006detail11EmptyKernelIvEEvv)
        /*0014*/ 	.word	0x00000000


	//----- nvinfo : EIATTR_REGCOUNT
	.align		4
.L_46:
        /*0018*/ 	.byte	0x04, 0x2f
        /*001a*/ 	.short	(.L_48 - .L_47)
	.align		4
.L_47:
        /*001c*/ 	.word	index@(_ZN3cub18CUB_300001_SM_10006detail8for_each13static_kernelINS2_12policy_hub_t12policy_500_tEmN6thrust24THRUST_300001_SM_1000_NS8cuda_cub20__uninitialized_fill7functorINS7_10device_ptrIdEEdEEEEvT0_T1_)
        /*0020*/ 	.word	0x00000009


	//----- nvinfo : EIATTR_FRAME_SIZE
	.align		4
.L_48:
        /*0024*/ 	.byte	0x04, 0x11
        /*0026*/ 	.short	(.L_50 - .L_49)
	.align		4
.L_49:
        /*0028*/ 	.word	index@(_ZN3cub18CUB_300001_SM_10006detail8for_each13static_kernelINS2_12policy_hub_t12policy_500_tEmN6thrust24THRUST_300001_SM_1000_NS8cuda_cub20__uninitialized_fill7functorINS7_10device_ptrIdEEdEEEEvT0_T1_)
        /*002c*/ 	.word	0x00000000


	//----- nvinfo : EIATTR_REGCOUNT
	.align		4
.L_50:
        /*0030*/ 	.byte	0x04, 0x2f
        /*0032*/ 	.short	(.L_52 - .L_51)
	.align		4
.L_51:
        /*0034*/ 	.word	index@(_ZN3cub18CUB_300001_SM_10006detail9transform16transform_kernelINS2_10policy_hubILb0EN4cuda3std3__45tupleIJN6thrust24THRUST_300001_SM_1000_NS6detail15normal_iteratorINSA_10device_ptrIdEEEESF_EEEE10policy1000EiNS7_5minusIdEESF_JPdSL_EEEvT0_iT1_T2_DpNS2_10kernel_argIT3_EE)
        /*0038*/ 	.word	0x00000020


	//----- nvinfo : EIATTR_FRAME_SIZE
	.align		4
.L_52:
        /*003c*/ 	.byte	0x04, 0x11
        /*003e*/ 	.short	(.L_54 - .L_53)
	.align		4
.L_53:
        /*0040*/ 	.word	index@($__internal_3_$__cuda_sm20_div_u64)
        /*0044*/ 	.word	0x00000000


	//----- nvinfo : EIATTR_FRAME_SIZE
	.align		4
.L_54:
        /*0048*/ 	.byte	0x04, 0x11
        /*004a*/ 	.short	(.L_56 - .L_55)
	.align		4
.L_55:
        /*004c*/ 	.word	index@(_ZN3cub18CUB_300001_SM_10006detail9transform16transform_kernelINS2_10policy_hubILb0EN4cuda3std3__45tupleIJN6thrust24THRUST_300001_SM_1000_NS6detail15normal_iteratorINSA_10device_ptrIdEEEESF_EEEE10policy1000EiNS7_5minusIdEESF_JPdSL_EEEvT0_iT1_T2_DpNS2_10kernel_argIT3_EE)
        /*0050*/ 	.word	0x00000000


	//----- nvinfo : EIATTR_REGCOUNT
	.align		4
.L_56:
        /*0054*/ 	.byte	0x04, 0x2f
        /*0056*/ 	.short	(.L_58 - .L_57)
	.align		4
.L_57:
        /*0058*/ 	.word	index@(_ZN3cub18CUB_300001_SM_10006detail9transform16transform_kernelINS2_10policy_hubILb0EN4cuda3std3__45tupleIJN6thrust24THRUST_300001_SM_1000_NS6detail15normal_iteratorINSA_10device_ptrIdEEEESF_EEEE10policy1000ElNS7_5minusIdEESF_JPdSL_EEEvT0_iT1_T2_DpNS2_10kernel_argIT3_EE)
        /*005c*/ 	.word	0x00000020


	//----- nvinfo : EIATTR_FRAME_SIZE
	.align		4
.L_58:
        /*0060*/ 	.byte	0x04, 0x11
        /*0062*/ 	.short	(.L_60 - .L_59)
	.align		4
.L_59:
        /*0064*/ 	.word	index@($__internal_2_$__cuda_sm20_div_u64)
        /*0068*/ 	.word	0x00000000


	//----- nvinfo : EIATTR_FRAME_SIZE
	.align		4
.L_60:
        /*006c*/ 	.byte	0x04, 0x11
        /*006e*/ 	.short	(.L_62 - .L_61)
	.align		4
.L_61:
        /*0070*/ 	.word	index@(_ZN3cub18CUB_300001_SM_10006detail9transform16transform_kernelINS2_10policy_hubILb0EN4cuda3std3__45tupleIJN6thrust24THRUST_300001_SM_1000_NS6detail15normal_iteratorINSA_10device_ptrIdEEEESF_EEEE10policy1000ElNS7_5minusIdEESF_JPdSL_EEEvT0_iT1_T2_DpNS2_10kernel_argIT3_EE)
        /*0074*/ 	.word	0x00000000


	//----- nvinfo : EIATTR_REGCOUNT
	.align		4
.L_62:
        /*0078*/ 	.byte	0x04, 0x2f
        /*007a*/ 	.short	(.L_64 - .L_63)
	.align		4
.L_63:
        /*007c*/ 	.word	index@(_ZN3cub18CUB_300001_SM_10006detail9transform16transform_kernelINS2_10policy_hubILb0EN4cuda3std3__45tupleIJN6thrust24THRUST_300001_SM_1000_NS6detail15normal_iteratorINSA_10device_ptrIdEEEENSA_17constant_iteratorIdNSA_11use_defaultESH_EEEEEE10policy1000EiNS7_5minusIdEESF_JPdSI_EEEvT0_iT1_T2_DpNS2_10kernel_argIT3_EE)
        /*0080*/ 	.word	0x00000020


	//----- nvinfo : EIATTR_FRAME_SIZE
	.align		4
.L_64:
        /*0084*/ 	.byte	0x04, 0x11
        /*0086*/ 	.short	(.L_66 - .L_65)
	.align		4
.L_65:
        /*0088*/ 	.word	index@(_ZN3cub18CUB_300001_SM_10006detail9transform16transform_kernelINS2_10policy_hubILb0EN4cuda3std3__45tupleIJN6thrust24THRUST_300001_SM_1000_NS6detail15normal_iteratorINSA_10device_ptrIdEEEENSA_17constant_iteratorIdNSA_11use_defaultESH_EEEEEE10policy1000EiNS7_5minusIdEESF_JPdSI_EEEvT0_iT1_T2_DpNS2_10kernel_argIT3_EE)
        /*008c*/ 	.word	0x00000000


	//----- nvinfo : EIATTR_REGCOUNT
	.align		4
.L_66:
        /*0090*/ 	.byte	0x04, 0x2f
        /*0092*/ 	.short	(.L_68 - .L_67)
	.align		4
.L_67:
        /*0094*/ 	.word	index@(_ZN3cub18CUB_300001_SM_10006detail9transform16transform_kernelINS2_10policy_hubILb0EN4cuda3std3__45tupleIJN6thrust24THRUST_300001_SM_1000_NS6detail15normal_iteratorINSA_10device_ptrIdEEEENSA_17constant_iteratorIdNSA_11use_defaultESH_EEEEEE10policy1000ElNS7_5minusIdEESF_JPdSI_EEEvT0_iT1_T2_DpNS2_10kernel_argIT3_EE)
        /*0098*/ 	.word	0x00000020


	//----- nvinfo : EIATTR_FRAME_SIZE
	.align		4
.L_68:
        /*009c*/ 	.byte	0x04, 0x11
        /*009e*/ 	.short	(.L_70 - .L_69)
	.align		4
.L_69:
        /*00a0*/ 	.word	index@(_ZN3cub18CUB_300001_SM_10006detail9transform16transform_kernelINS2_10policy_hubILb0EN4cuda3std3__45tupleIJN6thrust24THRUST_300001_SM_1000_NS6detail15normal_iteratorINSA_10device_ptrIdEEEENSA_17constant_iteratorIdNSA_11use_defaultESH_EEEEEE10policy1000ElNS7_5minusIdEESF_JPdSI_EEEvT0_iT1_T2_DpNS2_10kernel_argIT3_EE)
        /*00a4*/ 	.word	0x00000000


	//----- nvinfo : EIATTR_REGCOUNT
	.align		4
.L_70:
        /*00a8*/ 	.byte	0x04, 0x2f
        /*00aa*/ 	.short	(.L_72 - .L_71)
	.align		4
.L_71:
        /*00ac*/ 	.word	index@(_ZN3cub18CUB_300001_SM_10006detail9transform16transform_kernelINS2_10policy_hubILb0EN4cuda3std3__45tupleIJN6thrust24THRUST_300001_SM_1000_NS6detail15normal_iteratorINSA_10device_ptrIdEEEESF_EEEE10policy1000EiNS7_10multipliesIdEESF_JPdSL_EEEvT0_iT1_T2_DpNS2_10kernel_argIT3_EE)
        /*00b0*/ 	.word	0x00000020


	//----- nvinfo : EIATTR_FRAME_SIZE
	.align		4
.L_72:
        /*00b4*/ 	.byte	0x04, 0x11
        /*00b6*/ 	.short	(.L_74 - .L_73)
	.align		4
.L_73:
        /*00b8*/ 	.word	index@($__internal_1_$__cuda_sm20_div_u64)
        /*00bc*/ 	.word	0x00000000


	//----- nvinfo : EIATTR_FRAME_SIZE
	.align		4
.L_74:
        /*00c0*/ 	.byte	0x04, 0x11
        /*00c2*/ 	.short	(.L_76 - .L_75)
	.align		4
.L_75:
        /*00c4*/ 	.word	index@(_ZN3cub18CUB_300001_SM_10006detail9transform16transform_kernelINS2_10policy_hubILb0EN4cuda3std3__45tupleIJN6thrust24THRUST_300001_SM_1000_NS6detail15normal_iteratorINSA_10device_ptrIdEEEESF_EEEE10policy1000EiNS7_10multipliesIdEESF_JPdSL_EEEvT0_iT1_T2_DpNS2_10kernel_argIT3_EE)
        /*00c8*/ 	.word	0x00000000


	//----- nvinfo : EIATTR_REGCOUNT
	.align		4
.L_76:
        /*00cc*/ 	.byte	0x04, 0x2f
        /*00ce*/ 	.short	(.L_78 - .L_77)
	.align		4
.L_77:
        /*00d0*/ 	.word	index@(_ZN3cub18CUB_300001_SM_10006detail9transform16transform_kernelINS2_10policy_hubILb0EN4cuda3std3__45tupleIJN6thrust24THRUST_300001_SM_1000_NS6detail15normal_iteratorINSA_10device_ptrIdEEEESF_EEEE10policy1000ElNS7_10multipliesIdEESF_JPdSL_EEEvT0_iT1_T2_DpNS2_10kernel_argIT3_EE)
        /*00d4*/ 	.word	0x00000020


	//----- nvinfo : EIATTR_FRAME_SIZE
	.align		4
.L_78:
        /*00d8*/ 	.byte	0x04, 0x11
        /*00da*/ 	.short	(.L_80 - .L_79)
	.align		4
.L_79:
        /*00dc*/ 	.word	index@($__internal_0_$__cuda_sm20_div_u64)
        /*00e0*/ 	.word	0x00000000


	//----- nvinfo : EIATTR_FRAME_SIZE
	.align		4
.L_80:
        /*00e4*/ 	.byte	0x04, 0x11
        /*00e6*/ 	.short	(.L_82 - .L_81)
	.align		4
.L_81:
        /*00e8*/ 	.word	index@(_ZN3cub18CUB_300001_SM_10006detail9transform16transform_kernelINS2_10policy_hubILb0EN4cuda3std3__45tupleIJN6thrust24THRUST_300001_SM_1000_NS6detail15normal_iteratorINSA_10device_ptrIdEEEESF_EEEE10policy1000ElNS7_10multipliesIdEESF_JPdSL_EEEvT0_iT1_T2_DpNS2_10kernel_argIT3_EE)
        /*00ec*/ 	.word	0x00000000


	//----- nvinfo : EIATTR_REGCOUNT
	.align		4
.L_82:
        /*00f0*/ 	.byte	0x04, 0x2f
        /*00f2*/ 	.short	(.L_84 - .L_83)
	.align		4
.L_83:
        /*00f4*/ 	.word	index@(_ZN3cub18CUB_300001_SM_10006detail6reduce28DeviceReduceSingleTileKernelINS2_10policy_hubIdjN4cuda3std3__44plusIdEEE10Policy1000EN6thrust24THRUST_300001_SM_1000_NS6detail15normal_iteratorINSD_10device_ptrIdEEEEPdjS9_ddNS7_10__identityEEEvT0_T1_T2_T3_T4_T6_)
        /*00f8*/ 	.word	0x0000002d


	//----- nvinfo : EIATTR_FRAME_SIZE
	.align		4
.L_84:
        /*00fc*/ 	.byte	0x04, 0x11
        /*00fe*/ 	.short	(.L_86 - .L_85)
	.align		4
.L_85:
        /*0100*/ 	.word	index@(_ZN3cub18CUB_300001_SM_10006detail6reduce28DeviceReduceSingleTileKernelINS2_10policy_hubIdjN4cuda3std3__44plusIdEEE10Policy1000EN6thrust24THRUST_300001_SM_1000_NS6detail15normal_iteratorINSD_10device_ptrIdEEEEPdjS9_ddNS7_10__identityEEEvT0_T1_T2_T3_T4_T6_)
        /*0104*/ 	.word	0x00000000


	//----- nvinfo : EIATTR_REGCOUNT
	.align		4
.L_86:
        /*0108*/ 	.byte	0x04, 0x2f
        /*010a*/ 	.short	(.L_88 - .L_87)
	.align		4
.L_87:
        /*010c*/ 	.word	index@(_ZN3cub18CUB_300001_SM_10006detail6reduce18DeviceReduceKernelINS2_10policy_hubIdjN4cuda3std3__44plusIdEEE10Policy1000EN6thrust24THRUST_300001_SM_1000_NS6detail15normal_iteratorINSD_10device_ptrIdEEEEjS9_dNS7_10__identityEEEvT0_PT3_T1_NS0_13GridEvenShareISN_EET2_T4_)
        /*0110*/ 	.word	0x00000020


	//----- nvinfo : EIATTR_FRAME_SIZE
	.align		4
.L_88:
        /*0114*/ 	.byte	0x04, 0x11
        /*0116*/ 	.short	(.L_90 - .L_89)
	.align		4
.L_89:
        /*0118*/ 	.word	index@(_ZN3cub18CUB_300001_SM_10006detail6reduce18DeviceReduceKernelINS2_10policy_hubIdjN4cuda3std3__44plusIdEEE10Policy1000EN6thrust24THRUST_300001_SM_1000_NS6detail15normal_iteratorINSD_10device_ptrIdEEEEjS9_dNS7_10__identityEEEvT0_PT3_T1_NS0_13GridEvenShareISN_EET2_T4_)
        /*011c*/ 	.word	0x00000000


	//----- nvinfo : EIATTR_REGCOUNT
	.align		4
.L_90:
        /*0120*/ 	.byte	0x04, 0x2f
        /*0122*/ 	.short	(.L_92 - .L_91)
	.align		4
.L_91:
        /*0124*/ 	.word	index@(_ZN3cub18CUB_300001_SM_10006detail6reduce28DeviceReduceSingleTileKernelINS2_10policy_hubIdjN4cuda3std3__44plusIdEEE10Policy1000EPdSC_iS9_ddNS7_10__identityEEEvT0_T1_T2_T3_T4_T6_)
        /*0128*/ 	.word	0x00000030


	//----- nvinfo : EIATTR_FRAME_SIZE
	.align		4
.L_92:
        /*012c*/ 	.byte	0x04, 0x11
        /*012e*/ 	.short	(.L_94 - .L_93)
	.align		4
.L_93:
        /*0130*/ 	.word	index@(_ZN3cub18CUB_300001_SM_10006detail6reduce28DeviceReduceSingleTileKernelINS2_10policy_hubIdjN4cuda3std3__44plusIdEEE10Policy1000EPdSC_iS9_ddNS7_10__identityEEEvT0_T1_T2_T3_T4_T6_)
        /*0134*/ 	.word	0x00000000


	//----- nvinfo : EIATTR_REGCOUNT
	.align		4
.L_94:
        /*0138*/ 	.byte	0x04, 0x2f
        /*013a*/ 	.short	(.L_96 - .L_95)
	.align		4
.L_95:
        /*013c*/ 	.word	index@(_ZN3cub18CUB_300001_SM_10006detail6reduce28DeviceReduceSingleTileKernelINS2_10policy_hubIdyN4cuda3std3__44plusIdEEE10Policy1000EN6thrust24THRUST_300001_SM_1000_NS6detail15normal_iteratorINSD_10device_ptrIdEEEEPdyS9_ddNS7_10__identityEEEvT0_T1_T2_T3_T4_T6_)
        /*0140*/ 	.word	0x0000002e


	//----- nvinfo : EIATTR_FRAME_SIZE
	.align		4
.L_96:
        /*0144*/ 	.byte	0x04, 0x11
        /*0146*/ 	.short	(.L_98 - .L_97)
	.align		4
.L_97:
        /*0148*/ 	.word	index@(_ZN3cub18CUB_300001_SM_10006detail6reduce28DeviceReduceSingleTileKernelINS2_10policy_hubIdyN4cuda3std3__44plusIdEEE10Policy1000EN6thrust24THRUST_300001_SM_1000_NS6detail15normal_iteratorINSD_10device_ptrIdEEEEPdyS9_ddNS7_10__identityEEEvT0_T1_T2_T3_T4_T6_)
        /*014c*/ 	.word	0x00000000


	//----- nvinfo : EIATTR_REGCOUNT
	.align		4
.L_98:
        /*0150*/ 	.byte	0x04, 0x2f
        /*0152*/ 	.short	(.L_100 - .L_99)
	.align		4
.L_99:
        /*0154*/ 	.word	index@(_ZN3cub18CUB_300001_SM_10006detail6reduce18DeviceReduceKernelINS2_10policy_hubIdyN4cuda3std3__44plusIdEEE10Policy1000EN6thrust24THRUST_300001_SM_1000_NS6detail15normal_iteratorINSD_10device_ptrIdEEEEyS9_dNS7_10__identityEEEvT0_PT3_T1_NS0_13GridEvenShareISN_EET2_T4_)
        /*0158*/ 	.word	0x0000001d


	//----- nvinfo : EIATTR_FRAME_SIZE
	.align		4
.L_100:
        /*015c*/ 	.byte	0x04, 0x11
        /*015e*/ 	.short	(.L_102 - .L_101)
	.align		4
.L_101:
        /*0160*/ 	.word	index@(_ZN3cub18CUB_300001_SM_10006detail6reduce18DeviceReduceKernelINS2_10policy_hubIdyN4cuda3std3__44plusIdEEE10Policy1000EN6thrust24THRUST_300001_SM_1000_NS6detail15normal_iteratorINSD_10device_ptrIdEEEEyS9_dNS7_10__identityEEEvT0_PT3_T1_NS0_13GridEvenShareISN_EET2_T4_)
        /*0164*/ 	.word	0x00000000


	//----- nvinfo : EIATTR_REGCOUNT
	.align		4
.L_102:
        /*0168*/ 	.byte	0x04, 0x2f
        /*016a*/ 	.short	(.L_104 - .L_103)
	.align		4
.L_103:
        /*016c*/ 	.word	index@(_ZN3cub18CUB_300001_SM_10006detail6reduce28DeviceReduceSingleTileKernelINS2_10policy_hubIdyN4cuda3std3__44plusIdEEE10Policy1000EPdSC_iS9_ddNS7_10__identityEEEvT0_T1_T2_T3_T4_T6_)
        /*0170*/ 	.word	0x00000030


	//----- nvinfo : EIATTR_FRAME_SIZE
	.align		4
.L_104:
        /*0174*/ 	.byte	0x04, 0x11
        /*0176*/ 	.short	(.L_106 - .L_105)
	.align		4
.L_105:
        /*0178*/ 	.word	index@(_ZN3cub18CUB_300001_SM_10006detail6reduce28DeviceReduceSingleTileKernelINS2_10policy_hubIdyN4cuda3std3__44plusIdEEE10Policy1000EPdSC_iS9_ddNS7_10__identityEEEvT0_T1_T2_T3_T4_T6_)
        /*017c*/ 	.word	0x00000000


	//----- nvinfo : EIATTR_REGCOUNT
	.align		4
.L_106:
        /*0180*/ 	.byte	0x04, 0x2f
        /*0182*/ 	.short	(.L_108 - .L_107)
	.align		4
.L_107:
        /*0184*/ 	.word	index@(_ZN3cub18CUB_300001_SM_10006detail6reduce28DeviceReduceSingleTileKernelINS2_10policy_hubIljN4cuda3std3__44plusIlEEE10Policy1000EN6thrust24THRUST_300001_SM_1000_NS18transform_iteratorI14maior_que_zeroNSD_6detail15normal_iteratorINSD_10device_ptrIdEEEEllEEPljS9_llNS7_10__identityEEEvT0_T1_T2_T3_T4_T6_)
        /*0188*/ 	.word	0x0000002e


	//----- nvinfo : EIATTR_FRAME_SIZE
	.align		4
.L_108:
        /*018c*/ 	.byte	0x04, 0x11
        /*018e*/ 	.short	(.L_110 - .L_109)
	.align		4
.L_109:
        /*0190*/ 	.word	index@(_ZN3cub18CUB_300001_SM_10006detail6reduce28DeviceReduceSingleTileKernelINS2_10policy_hubIljN4cuda3std3__44plusIlEEE10Policy1000EN6thrust24THRUST_300001_SM_1000_NS18transform_iteratorI14maior_que_zeroNSD_6detail15normal_iteratorINSD_10device_ptrIdEEEEllEEPljS9_llNS7_10__identityEEEvT0_T1_T2_T3_T4_T6_)
        /*0194*/ 	.word	0x00000000


	//----- nvinfo : EIATTR_REGCOUNT
	.align		4
.L_110:
        /*0198*/ 	.byte	0x04, 0x2f
        /*019a*/ 	.short	(.L_112 - .L_111)
	.align		4
.L_111:
        /*019c*/ 	.word	index@(_ZN3cub18CUB_300001_SM_10006detail6reduce18DeviceReduceKernelINS2_10policy_hubIljN4cuda3std3__44plusIlEEE10Policy1000EN6thrust24THRUST_300001_SM_1000_NS18transform_iteratorI14maior_que_zeroNSD_6detail15normal_iteratorINSD_10device_ptrIdEEEEllEEjS9_lNS7_10__identityEEEvT0_PT3_T1_NS0_13GridEvenShareISQ_EET2_T4_)
        /*01a0*/ 	.word	0x00000020


	//----- nvinfo : EIATTR_FRAME_SIZE
	.align		4
.L_112:
        /*01a4*/ 	.byte	0x04, 0x11
        /*01a6*/ 	.short	(.L_114 - .L_113)
	.align		4
.L_113:
        /*01a8*/ 	.word	index@(_ZN3cub18CUB_300001_SM_10006detail6reduce18DeviceReduceKernelINS2_10policy_hubIljN4cuda3std3__44plusIlEEE10Policy1000EN6thrust24THRUST_300001_SM_1000_NS18transform_iteratorI14maior_que_zeroNSD_6detail15normal_iteratorINSD_10device_ptrIdEEEEllEEjS9_lNS7_10__identityEEEvT0_PT3_T1_NS0_13GridEvenShareISQ_EET2_T4_)
        /*01ac*/ 	.word	0x00000000


	//----- nvinfo : EIATTR_REGCOUNT
	.align		4
.L_114:
        /*01b0*/ 	.byte	0x04, 0x2f
        /*01b2*/ 	.short	(.L_116 - .L_115)
	.align		4
.L_115:
        /*01b4*/ 	.word	index@(_ZN3cub18CUB_300001_SM_10006detail6reduce28DeviceReduceSingleTileKernelINS2_10policy_hubIljN4cuda3std3__44plusIlEEE10Policy1000EPlSC_iS9_llNS7_10__identityEEEvT0_T1_T2_T3_T4_T6_)
        /*01b8*/ 	.word	0x00000030


	//----- nvinfo : EIATTR_FRAME_SIZE
	.align		4
.L_116:
        /*01bc*/ 	.byte	0x04, 0x11
        /*01be*/ 	.short	(.L_118 - .L_117)
	.align		4
.L_117:
        /*01c0*/ 	.word	index@(_ZN3cub18CUB_300001_SM_10006detail6reduce28DeviceReduceSingleTileKernelINS2_10policy_hubIljN4cuda3std3__44plusIlEEE10Policy1000EPlSC_iS9_llNS7_10__identityEEEvT0_T1_T2_T3_T4_T6_)
        /*01c4*/ 	.word	0x00000000


	//----- nvinfo : EIATTR_REGCOUNT
	.align		4
.L_118:
        /*01c8*/ 	.byte	0x04, 0x2f
        /*01ca*/ 	.short	(.L_120 - .L_119)
	.align		4
.L_119:
        /*01cc*/ 	.word	index@(_ZN3cub18CUB_300001_SM_10006detail6reduce28DeviceReduceSingleTileKernelINS2_10policy_hubIlyN4cuda3std3__44plusIlEEE10Policy1000EN6thrust24THRUST_300001_SM_1000_NS18transform_iteratorI14maior_que_zeroNSD_6detail15normal_iteratorINSD_10device_ptrIdEEEEllEEPlyS9_llNS7_10__identityEEEvT0_T1_T2_T3_T4_T6_)
        /*01d0*/ 	.word	0x0000002e


	//----- nvinfo : EIATTR_FRAME_SIZE
	.align		4
.L_120:
        /*01d4*/ 	.byte	0x04, 0x11
        /*01d6*/ 	.short	(.L_122 - .L_121)
	.align		4
.L_121:
        /*01d8*/ 	.word	index@(_ZN3cub18CUB_300001_SM_10006detail6reduce28DeviceReduceSingleTileKernelINS2_10policy_hubIlyN4cuda3std3__44plusIlEEE10Policy1000EN6thrust24THRUST_300001_SM_1000_NS18transform_iteratorI14maior_que_zeroNSD_6detail15normal_iteratorINSD_10device_ptrIdEEEEllEEPlyS9_llNS7_10__identityEEEvT0_T1_T2_T3_T4_T6_)
        /*01dc*/ 	.word	0x00000000


	//----- nvinfo : EIATTR_REGCOUNT
	.align		4
.L_122:
        /*01e0*/ 	.byte	0x04, 0x2f
        /*01e2*/ 	.short	(.L_124 - .L_123)
	.align		4
.L_123:
        /*01e4*/ 	.word	index@(_ZN3cub18CUB_300001_SM_10006detail6reduce18DeviceReduceKernelINS2_10policy_hubIlyN4cuda3std3__44plusIlEEE10Policy1000EN6thrust24THRUST_300001_SM_1000_NS18transform_iteratorI14maior_que_zeroNSD_6detail15normal_iteratorINSD_10device_ptrIdEEEEllEEyS9_lNS7_10__identityEEEvT0_PT3_T1_NS0_13GridEvenShareISQ_EET2_T4_)
        /*01e8*/ 	.word	0x0000001e


	//----- nvinfo : EIATTR_FRAME_SIZE
	.align		4
.L_124:
        /*01ec*/ 	.byte	0x04, 0x11
        /*01ee*/ 	.short	(.L_126 - .L_125)
	.align		4
.L_125:
        /*01f0*/ 	.word	index@(_ZN3cub18CUB_300001_SM_10006detail6reduce18DeviceReduceKernelINS2_10policy_hubIlyN4cuda3std3__44plusIlEEE10Policy1000EN6thrust24THRUST_300001_SM_1000_NS18transform_iteratorI14maior_que_zeroNSD_6detail15normal_iteratorINSD_10device_ptrIdEEEEllEEyS9_lNS7_10__identityEEEvT0_PT3_T1_NS0_13GridEvenShareISQ_EET2_T4_)
        /*01f4*/ 	.word	0x00000000


	//----- nvinfo : EIATTR_REGCOUNT
	.align		4
.L_126:
        /*01f8*/ 	.byte	0x04, 0x2f
        /*01fa*/ 	.short	(.L_128 - .L_127)
	.align		4
.L_127:
        /*01fc*/ 	.word	index@(_ZN3cub18CUB_300001_SM_10006detail6reduce28DeviceReduceSingleTileKernelINS2_10policy_hubIlyN4cuda3std3__44plusIlEEE10Policy1000EPlSC_iS9_llNS7_10__identityEEEvT0_T1_T2_T3_T4_T6_)
        /*0200*/ 	.word	0x00000030


	//----- nvinfo : EIATTR_FRAME_SIZE
	.align		4
.L_128:
        /*0204*/ 	.byte	0x04, 0x11
        /*0206*/ 	.short	(.L_130 - .L_129)
	.align		4
.L_129:
        /*0208*/ 	.word	index@(_ZN3cub18CUB_300001_SM_10006detail6reduce28DeviceReduceSingleTileKernelINS2_10policy_hubIlyN4cuda3std3__44plusIlEEE10Policy1000EPlSC_iS9_llNS7_10__identityEEEvT0_T1_T2_T3_T4_T6_)
        /*020c*/ 	.word	0x00000000


	//----- nvinfo : EIATTR_MIN_STACK_SIZE
	.align		4
.L_130:
        /*0210*/ 	.byte	0x04, 0x12
        /*0212*/ 	.short	(.L_132 - .L_131)
	.align		4
.L_131:
        /*0214*/ 	.word	index@(_ZN3cub18CUB_300001_SM_10006detail6reduce28DeviceReduceSingleTileKernelINS2_10policy_hubIlyN4cuda3std3__44plusIlEEE10Policy1000EPlSC_iS9_llNS7_10__identityEEEvT0_T1_T2_T3_T4_T6_)
        /*0218*/ 	.word	0x00000000


	//----- nvinfo : EIATTR_MIN_STACK_SIZE
	.align		4
.L_132:
        /*021c*/ 	.byte	0x04, 0x12
        /*021e*/ 	.short	(.L_134 - .L_133)
	.align		4
.L_133:
        /*0220*/ 	.word	index@(_ZN3cub18CUB_300001_SM_10006detail6reduce18DeviceReduceKernelINS2_10policy_hubIlyN4cuda3std3__44plusIlEEE10Policy1000EN6thrust24THRUST_300001_SM_1000_NS18transform_iteratorI14maior_que_zeroNSD_6detail15normal_iteratorINSD_10device_ptrIdEEEEllEEyS9_lNS7_10__identityEEEvT0_PT3_T1_NS0_13GridEvenShareISQ_EET2_T4_)
        /*0224*/ 	.word	0x00000000


	//----- nvinfo : EIATTR_MIN_STACK_SIZE
	.align		4
.L_134:
        /*0228*/ 	.byte	0x04, 0x12
        /*022a*/ 	.short	(.L_136 - .L_135)
	.align		4
.L_135:
        /*022c*/ 	.word	index@(_ZN3cub18CUB_300001_SM_10006detail6reduce28DeviceReduceSingleTileKernelINS2_10policy_hubIlyN4cuda3std3__44plusIlEEE10Policy1000EN6thrust24THRUST_300001_SM_1000_NS18transform_iteratorI14maior_que_zeroNSD_6detail15normal_iteratorINSD_10device_ptrIdEEEEllEEPlyS9_llNS7_10__identityEEEvT0_T1_T2_T3_T4_T6_)
        /*0230*/ 	.word	0x00000000


	//----- nvinfo : EIATTR_MIN_STACK_SIZE
	.align		4
.L_136:
        /*0234*/ 	.byte	0x04, 0x12
        /*0236*/ 	.short	(.L_138 - .L_137)
	.align		4
.L_137:
        /*0238*/ 	.word	index@(_ZN3cub18CUB_300001_SM_10006detail6reduce28DeviceReduceSingleTileKernelINS2_10policy_hubIljN4cuda3std3__44plusIlEEE10Policy1000EPlSC_iS9_llNS7_10__identityEEEvT0_T1_T2_T3_T4_T6_)
        /*023c*/ 	.word	0x00000000


	//----- nvinfo : EIATTR_MIN_STACK_SIZE
	.align		4
.L_138:
        /*0240*/ 	.byte	0x04, 0x12
        /*0242*/ 	.short	(.L_140 - .L_139)
	.align		4
.L_139:
        /*0244*/ 	.word	index@(_ZN3cub18CUB_300001_SM_10006detail6reduce18DeviceReduceKernelINS2_10policy_hubIljN4cuda3std3__44plusIlEEE10Policy1000EN6thrust24THRUST_300001_SM_1000_NS18transform_iteratorI14maior_que_zeroNSD_6detail15normal_iteratorINSD_10device_ptrIdEEEEllEEjS9_lNS7_10__identityEEEvT0_PT3_T1_NS0_13GridEvenShareISQ_EET2_T4_)
        /*0248*/ 	.word	0x00000000


	//----- nvinfo : EIATTR_MIN_STACK_SIZE
	.align		4
.L_140:
        /*024c*/ 	.byte	0x04, 0x12
        /*024e*/ 	.short	(.L_142 - .L_141)
	.align		4
.L_141:
        /*0250*/ 	.word	index@(_ZN3cub18CUB_300001_SM_10006detail6reduce28DeviceReduceSingleTileKernelINS2_10policy_hubIljN4cuda3std3__44plusIlEEE10Policy1000EN6thrust24THRUST_300001_SM_1000_NS18transform_iteratorI14maior_que_zeroNSD_6detail15normal_iteratorINSD_10device_ptrIdEEEEllEEPljS9_llNS7_10__identityEEEvT0_T1_T2_T3_T4_T6_)
        /*0254*/ 	.word	0x00000000


	//----- nvinfo : EIATTR_MIN_STACK_SIZE
	.align		4
.L_142:
        /*0258*/ 	.byte	0x04, 0x12
        /*025a*/ 	.short	(.L_144 - .L_143)
	.align		4
.L_143:
        /*025c*/ 	.word	index@(_ZN3cub18CUB_300001_SM_10006detail6reduce28DeviceReduceSingleTileKernelINS2_10policy_hubIdyN4cuda3std3__44plusIdEEE10Policy1000EPdSC_iS9_ddNS7_10__identityEEEvT0_T1_T2_T3_T4_T6_)
        /*0260*/ 	.word	0x00000000


	//----- nvinfo : EIATTR_MIN_STACK_SIZE
	.align		4
.L_144:
        /*0264*/ 	.byte	0x04, 0x12
        /*0266*/ 	.short	(.L_146 - .L_145)
	.align		4
.L_145:
        /*0268*/ 	.word	index@(_ZN3cub18CUB_300001_SM_10006detail6reduce18DeviceReduceKernelINS2_10policy_hubIdyN4cuda3std3__44plusIdEEE10Policy1000EN6thrust24THRUST_300001_SM_1000_NS6detail15normal_iteratorINSD_10device_ptrIdEEEEyS9_dNS7_10__identityEEEvT0_PT3_T1_NS0_13GridEvenShareISN_EET2_T4_)
        /*026c*/ 	.word	0x00000000


	//----- nvinfo : EIATTR_MIN_STACK_SIZE
	.align		4
.L_146:
        /*0270*/ 	.byte	0x04, 0x12
        /*0272*/ 	.short	(.L_148 - .L_147)
	.align		4
.L_147:
        /*0274*/ 	.word	index@(_ZN3cub18CUB_300001_SM_10006detail6reduce28DeviceReduceSingleTileKernelINS2_10policy_hubIdyN4cuda3std3__44plusIdEEE10Policy1000EN6thrust24THRUST_300001_SM_1000_NS6detail15normal_iteratorINSD_10device_ptrIdEEEEPdyS9_ddNS7_10__identityEEEvT0_T1_T2_T3_T4_T6_)
        /*0278*/ 	.word	0x00000000


	//----- nvinfo : EIATTR_MIN_STACK_SIZE
	.align		4
.L_148:
        /*027c*/ 	.byte	0x04, 0x12
        /*027e*/ 	.short	(.L_150 - .L_149)
	.align		4
.L_149:
        /*0280*/ 	.word	index@(_ZN3cub18CUB_300001_SM_10006detail6reduce28DeviceReduceSingleTileKernelINS2_10policy_hubIdjN4cuda3std3__44plusIdEEE10Policy1000EPdSC_iS9_ddNS7_10__identityEEEvT0_T1_T2_T3_T4_T6_)
        /*0284*/ 	.word	0x00000000


	//----- nvinfo : EIATTR_MIN_STACK_SIZE
	.align		4
.L_150:
        /*0288*/ 	.byte	0x04, 0x12
        /*028a*/ 	.short	(.L_152 - .L_151)
	.align		4
.L_151:
        /*028c*/ 	.word	index@(_ZN3cub18CUB_300001_SM_10006detail6reduce18DeviceReduceKernelINS2_10policy_hubIdjN4cuda3std3__44plusIdEEE10Policy1000EN6thrust24THRUST_300001_SM_1000_NS6detail15normal_iteratorINSD_10device_ptrIdEEEEjS9_dNS7_10__identityEEEvT0_PT3_T1_NS0_13GridEvenShareISN_EET2_T4_)
        /*0290*/ 	.word	0x00000000


	//----- nvinfo : EIATTR_MIN_STACK_SIZE
	.align		4
.L_152:
        /*0294*/ 	.byte	0x04, 0x12
        /*0296*/ 	.short	(.L_154 - .L_153)
	.align		4
.L_153:
        /*0298*/ 	.word	index@(_ZN3cub18CUB_300001_SM_10006detail6reduce28DeviceReduceSingleTileKernelINS2_10policy_hubIdjN4cuda3std3__44plusIdEEE10Policy1000EN6thrust24THRUST_300001_SM_1000_NS6detail15normal_iteratorINSD_10device_ptrIdEEEEPdjS9_ddNS7_10__identityEEEvT0_T1_T2_T3_T4_T6_)
        /*029c*/ 	.word	0x00000000


	//----- nvinfo : EIATTR_MIN_STACK_SIZE
	.align		4
.L_154:
        /*02a0*/ 	.byte	0x04, 0x12
        /*02a2*/ 	.short	(.L_156 - .L_155)
	.align		4
.L_155:
        /*02a4*/ 	.word	index@(_ZN3cub18CUB_300001_SM_10006detail9transform16transform_kernelINS2_10policy_hubILb0EN4cuda3std3__45tupleIJN6thrust24THRUST_300001_SM_1000_NS6detail15normal_iteratorINSA_10device_ptrIdEEEESF_EEEE10policy1000ElNS7_10multipliesIdEESF_JPdSL_EEEvT0_iT1_T2_DpNS2_10kernel_argIT3_EE)
        /*02a8*/ 	.word	0x00000000


	//----- nvinfo : EIATTR_MIN_STACK_SIZE
	.align		4
.L_156:
        /*02ac*/ 	.byte	0x04, 0x12
        /*02ae*/ 	.short	(.L_158 - .L_157)
	.align		4
.L_157:
        /*02b0*/ 	.word	index@(_ZN3cub18CUB_300001_SM_10006detail9transform16transform_kernelINS2_10policy_hubILb0EN4cuda3std3__45tupleIJN6thrust24THRUST_300001_SM_1000_NS6detail15normal_iteratorINSA_10device_ptrIdEEEESF_EEEE10policy1000EiNS7_10multipliesIdEESF_JPdSL_EEEvT0_iT1_T2_DpNS2_10kernel_argIT3_EE)
        /*02b4*/ 	.word	0x00000000


	//----- nvinfo : EIATTR_MIN_STACK_SIZE
	.align		4
.L_158:
        /*02b8*/ 	.byte	0x04, 0x12
        /*02ba*/ 	.short	(.L_160 - .L_159)
	.align		4
.L_159:
        /*02bc*/ 	.word	index@(_ZN3cub18CUB_300001_SM_10006detail9transform16transform_kernelINS2_10policy_hubILb0EN4cuda3std3__45tupleIJN6thrust24THRUST_300001_SM_1000_NS6detail15normal_iteratorINSA_10device_ptrIdEEEENSA_17constant_iteratorIdNSA_11use_defaultESH_EEEEEE10policy1000ElNS7_5minusIdEESF_JPdSI_EEEvT0_iT1_T2_DpNS2_10kernel_argIT3_EE)
        /*02c0*/ 	.word	0x00000000


	//----- nvinfo : EIATTR_MIN_STACK_SIZE
	.align		4
.L_160:
        /*02c4*/ 	.byte	0x04, 0x12
        /*02c6*/ 	.short	(.L_162 - .L_161)
	.align		4
.L_161:
        /*02c8*/ 	.word	index@(_ZN3cub18CUB_300001_SM_10006detail9transform16transform_kernelINS2_10policy_hubILb0EN4cuda3std3__45tupleIJN6thrust24THRUST_300001_SM_1000_NS6detail15normal_iteratorINSA_10device_ptrIdEEEENSA_17constant_iteratorIdNSA_11use_defaultESH_EEEEEE10policy1000EiNS7_5minusIdEESF_JPdSI_EEEvT0_iT1_T2_DpNS2_10kernel_argIT3_EE)
        /*02cc*/ 	.word	0x00000000


	//----- nvinfo : EIATTR_MIN_STACK_SIZE
	.align		4
.L_162:
        /*02d0*/ 	.byte	0x04, 0x12
        /*02d2*/ 	.short	(.L_164 - .L_163)
	.align		4
.L_163:
        /*02d4*/ 	.word	index@(_ZN3cub18CUB_300001_SM_10006detail9transform16transform_kernelINS2_10policy_hubILb0EN4cuda3std3__45tupleIJN6thrust24THRUST_300001_SM_1000_NS6detail15normal_iteratorINSA_10device_ptrIdEEEESF_EEEE10policy1000ElNS7_5minusIdEESF_JPdSL_EEEvT0_iT1_T2_DpNS2_10kernel_argIT3_EE)
        /*02d8*/ 	.word	0x00000000


	//----- nvinfo : EIATTR_MIN_STACK_SIZE
	.align		4
.L_164:
        /*02dc*/ 	.byte	0x04, 0x12
        /*02de*/ 	.short	(.L_166 - .L_165)
	.align		4
.L_165:
        /*02e0*/ 	.word	index@(_ZN3cub18CUB_300001_SM_10006detail9transform16transform_kernelINS2_10policy_hubILb0EN4cuda3std3__45tupleIJN6thrust24THRUST_300001_SM_1000_NS6detail15normal_iteratorINSA_10device_ptrIdEEEESF_EEEE10policy1000EiNS7_5minusIdEESF_JPdSL_EEEvT0_iT1_T2_DpNS2_10kernel_argIT3_EE)
        /*02e4*/ 	.word	0x00000000


	//----- nvinfo : EIATTR_MIN_STACK_SIZE
	.align		4
.L_166:
        /*02e8*/ 	.byte	0x04, 0x12
        /*02ea*/ 	.short	(.L_168 - .L_167)
	.align		4
.L_167:
        /*02ec*/ 	.word	index@(_ZN3cub18CUB_300001_SM_10006detail8for_each13static_kernelINS2_12policy_hub_t12policy_500_tEmN6thrust24THRUST_300001_SM_1000_NS8cuda_cub20__uninitialized_fill7functorINS7_10device_ptrIdEEdEEEEvT0_T1_)
        /*02f0*/ 	.word	0x00000000


	//----- nvinfo : EIATTR_MIN_STACK_SIZE
	.align		4
.L_168:
        /*02f4*/ 	.byte	0x04, 0x12
        /*02f6*/ 	.short	(.L_170 - .L_169)
	.align		4
.L_169:
        /*02f8*/ 	.word	index@(_ZN3cub18CUB_300001_SM_10006detail11EmptyKernelIvEEvv)
        /*02fc*/ 	.word	0x00000000
.L_170:


//--------------------- .nv.compat                --------------------------
	.section	.nv.compat,"",@"SHT_CUDA_COMPAT_INFO"
	.align	4
        /*0000*/ 	.byte	0x02, 0x09, 0x00, 0x00, 0x02, 0x02, 0x02, 0x00, 0x02, 0x05, 0x05, 0x00, 0x03, 0x07, 0x01, 0x01
        /*0010*/ 	.byte	0x02, 0x03, 0x00, 0x00, 0x02, 0x06, 0x01, 0x00, 0x04, 0x0b, 0x08, 0x00, 0x01, 0x00, 0x00, 0x00
        /*0020*/ 	.byte	0x00, 0x00, 0x00, 0x00


//--------------------- .nv.info._ZN3cub18CUB_300001_SM_10006detail6reduce28DeviceReduceSingleTileKernelINS2_10policy_hubIlyN4cuda3std3__44plusIlEEE10Policy1000EPlSC_iS9_llNS7_10__identityEEEvT0_T1_T2_T3_T4_T6_ --------------------------
	.section	.nv.info._ZN3cub18CUB_300001_SM_10006detail6reduce28DeviceReduceSingleTileKernelINS2_10policy_hubIlyN4cuda3std3__44plusIlEEE10Policy1000EPlSC_iS9_llNS7_10__identityEEEvT0_T1_T2_T3_T4_T6_,"",@"SHT_CUDA_INFO"
	.sectionflags	@""
	.align	4


	//----- nvinfo : EIATTR_CUDA_API_VERSION
	.align		4
        /*0000*/ 	.byte	0x04, 0x37
        /*0002*/ 	.short	(.L_172 - .L_171)
.L_171:
        /*0004*/ 	.word	0x00000082


	//----- nvinfo : EIATTR_KPARAM_INFO
	.align		4
.L_172:
        /*0008*/ 	.byte	0x04, 0x17
        /*000a*/ 	.short	(.L_174 - .L_173)
.L_173:
        /*000c*/ 	.word	0x00000000
        /*0010*/ 	.short	0x0005
        /*0012*/ 	.short	0x0020
        /*0014*/ 	.byte	0x00, 0xf0, 0x05, 0x00


	//----- nvinfo : EIATTR_KPARAM_INFO
	.align		4
.L_174:
        /*0018*/ 	.byte	0x04, 0x17
        /*001a*/ 	.short	(.L_176 - .L_175)
.L_175:
        /*001c*/ 	.word	0x00000000
        /*0020*/ 	.short	0x0004
        /*0022*/ 	.short	0x0018
        /*0024*/ 	.byte	0x00, 0xf0, 0x21, 0x00


	//----- nvinfo : EIATTR_KPARAM_INFO
	.align		4
.L_176:
        /*0028*/ 	.byte	0x04, 0x17
        /*002a*/ 	.short	(.L_178 - .L_177)
.L_177:
        /*002c*/ 	.word	0x00000000
        /*0030*/ 	.short	0x0003
        /*0032*/ 	.short	0x0014
        /*0034*/ 	.byte	0x00, 0xf0, 0x05, 0x00


	//----- nvinfo : EIATTR_KPARAM_INFO
	.align		4
.L_178:
        /*0038*/ 	.byte	0x04, 0x17
        /*003a*/ 	.short	(.L_180 - .L_179)
.L_179:
        /*003c*/ 	.word	0x00000000
        /*0040*/ 	.short	0x0002
        /*0042*/ 	.short	0x0010
        /*0044*/ 	.byte	0x00, 0xf0, 0x11, 0x00


	//----- nvinfo : EIATTR_KPARAM_INFO
	.align		4
.L_180:
        /*0048*/ 	.byte	0x04, 0x17
        /*004a*/ 	.short	(.L_182 - .L_181)
.L_181:
        /*004c*/ 	.word	0x00000000
        /*0050*/ 	.short	0x0001
        /*0052*/ 	.short	0x0008
        /*0054*/ 	.byte	0x00, 0xf5, 0x21, 0x00


	//----- nvinfo : EIATTR_KPARAM_INFO
	.align		4
.L_182:
        /*0058*/ 	.byte	0x04, 0x17
        /*005a*/ 	.short	(.L_184 - .L_183)
.L_183:
        /*005c*/ 	.word	0x00000000
        /*0060*/ 	.short	0x0000
        /*0062*/ 	.short	0x0000
        /*0064*/ 	.byte	0x00, 0xf5, 0x21, 0x00


	//----- nvinfo : EIATTR_SPARSE_MMA_MASK
	.align		4
.L_184:
        /*0068*/ 	.byte	0x03, 0x50
        /*006a*/ 	.short	0x0000


	//----- nvinfo : EIATTR_MAXREG_COUNT
	.align		4
        /*006c*/ 	.byte	0x03, 0x1b
        /*006e*/ 	.short	0x0080


	//----- nvinfo : EIATTR_NUM_BARRIERS
	.align		4
        /*0070*/ 	.byte	0x02, 0x4c
        /*0072*/ 	.byte	0x01
	.zero		1


	//----- nvinfo : EIATTR_MERCURY_ISA_VERSION
	.align		4
        /*0074*/ 	.byte	0x03, 0x5f
        /*0076*/ 	.short	0x0101


	//----- nvinfo : EIATTR_COOP_GROUP_MASK_REGIDS
	.align		4
        /*0078*/ 	.byte	0x04, 0x29
        /*007a*/ 	.short	(.L_186 - .L_185)


	//   ....[0]....
.L_185:
        /*007c*/ 	.word	0xffffffff


	//   ....[1]....
        /*0080*/ 	.word	0xffffffff


	//   ....[2]....
        /*0084*/ 	.word	0xffffffff


	//   ....[3]....
        /*0088*/ 	.word	0xffffffff


	//   ....[4]....
        /*008c*/ 	.word	0xffffffff


	//   ....[5]....
        /*0090*/ 	.word	0xffffffff


	//   ....[6]....
        /*0094*/ 	.word	0xffffffff


	//   ....[7]....
        /*0098*/ 	.word	0xffffffff


	//   ....[8]....
        /*009c*/ 	.word	0xffffffff


	//   ....[9]....
        /*00a0*/ 	.word	0xffffffff


	//   ....[10]....
        /*00a4*/ 	.word	0xffffffff


	//   ....[11]....
        /*00a8*/ 	.word	0xffffffff


	//   ....[12]....
        /*00ac*/ 	.word	0xffffffff


	//   ....[13]....
        /*00b0*/ 	.word	0xffffffff


	//   ....[14]....
        /*00b4*/ 	.word	0xffffffff


	//   ....[15]....
        /*00b8*/ 	.word	0xffffffff


	//   ....[16]....
        /*00bc*/ 	.word	0xffffffff


	//   ....[17]....
        /*00c0*/ 	.word	0xffffffff


	//   ....[18]....
        /*00c4*/ 	.word	0xffffffff


	//   ....[19]....
        /*00c8*/ 	.word	0xffffffff


	//   ....[20]....
        /*00cc*/ 	.word	0xffffffff


	//   ....[21]....
        /*00d0*/ 	.word	0xffffffff


	//   ....[22]....
        /*00d4*/ 	.word	0xffffffff


	//   ....[23]....
        /*00d8*/ 	.word	0xffffffff


	//   ....[24]....
        /*00dc*/ 	.word	0xffffffff


	//   ....[25]....
        /*00e0*/ 	.word	0xffffffff


	//   ....[26]....
        /*00e4*/ 	.word	0xffffffff


	//   ....[27]....
        /*00e8*/ 	.word	0xffffffff


	//   ....[28]....
        /*00ec*/ 	.word	0xffffffff


	//   ....[29]....
        /*00f0*/ 	.word	0xffffffff


	//----- nvinfo : EIATTR_COOP_GROUP_INSTR_OFFSETS
	.align		4
.L_186:
        /*00f4*/ 	.byte	0x04, 0x28
        /*00f6*/ 	.short	(.L_188 - .L_187)


	//   ....[0]....
.L_187:
        /*00f8*/ 	.word	0x00000970


	//   ....[1]....
        /*00fc*/ 	.word	0x00000980


	//   ....[2]....
        /*0100*/ 	.word	0x000009e0


	//   ....[3]....
        /*0104*/ 	.word	0x00000a00


	//   ....[4]....
        /*0108*/ 	.word	0x00000a50


	//   ....[5]....
        /*010c*/ 	.word	0x00000a70


	//   ....[6]....
        /*0110*/ 	.word	0x00000ab0


	//   ....[7]....
        /*0114*/ 	.word	0x00000af0


	//   ....[8]....
        /*0118*/ 	.word	0x00000b40


	//   ....[9]....
        /*011c*/ 	.word	0x00000b80


	//   ....[10]....
        /*0120*/ 	.word	0x00000e80


	//   ....[11]....
        /*0124*/ 	.word	0x00000e90


	//   ....[12]....
        /*0128*/ 	.word	0x00000f10


	//   ....[13]....
        /*012c*/ 	.word	0x00000f30


	//   ....[14]....
        /*0130*/ 	.word	0x00000f70


	//   ....[15]....
        /*0134*/ 	.word	0x00000fb0


	//   ....[16]....
        /*0138*/ 	.word	0x00001010


	//   ....[17]....
        /*013c*/ 	.word	0x00001040


	//   ....[18]....
        /*0140*/ 	.word	0x00001080


	//   ....[19]....
        /*0144*/ 	.word	0x000010c0


	//   ....[20]....
        /*0148*/ 	.word	0x000021b0


	//   ....[21]....
        /*014c*/ 	.word	0x000021c0


	//   ....[22]....
        /*0150*/ 	.word	0x00002240


	//   ....[23]....
        /*0154*/ 	.word	0x00002250


	//   ....[24]....
        /*0158*/ 	.word	0x000022b0


	//   ....[25]....
        /*015c*/ 	.word	0x000022d0


	//   ....[26]....
        /*0160*/ 	.word	0x00002310


	//   ....[27]....
        /*0164*/ 	.word	0x00002340


	//   ....[28]....
        /*0168*/ 	.word	0x00002380


	//   ....[29]....
        /*016c*/ 	.word	0x000023e0


	//----- nvinfo : EIATTR_VRC_CTA_INIT_COUNT
	.align		4
.L_188:
        /*0170*/ 	.byte	0x02, 0x4a
	.zero		1
	.zero		1


	//----- nvinfo : EIATTR_EXIT_INSTR_OFFSETS
	.align		4
        /*0174*/ 	.byte	0x04, 0x1c
        /*0176*/ 	.short	(.L_190 - .L_189)


	//   ....[0]....
.L_189:
        /*0178*/ 	.word	0x00000080


	//   ....[1]....
        /*017c*/ 	.word	0x000000c0


	//   ....[2]....
        /*0180*/ 	.word	0x00002650


	//   ....[3]....
        /*0184*/ 	.word	0x000026b0


	//----- nvinfo : EIATTR_MAX_THREADS
	.align		4
.L_190:
        /*0188*/ 	.byte	0x04, 0x05
        /*018a*/ 	.short	(.L_192 - .L_191)
.L_191:
        /*018c*/ 	.word	0x00000200
        /*0190*/ 	.word	0x00000001
        /*0194*/ 	.word	0x00000001


	//----- nvinfo : EIATTR_CRS_STACK_SIZE
	.align		4
.L_192:
        /*0198*/ 	.byte	0x04, 0x1e
        /*019a*/ 	.short	(.L_194 - .L_193)
.L_193:
        /*019c*/ 	.word	0x00000000


	//----- nvinfo : EIATTR_CBANK_PARAM_SIZE
	.align		4
.L_194:
        /*01a0*/ 	.byte	0x03, 0x19
        /*01a2*/ 	.short	0x0021


	//----- nvinfo : EIATTR_PARAM_CBANK
	.align		4
        /*01a4*/ 	.byte	0x04, 0x0a
        /*01a6*/ 	.short	(.L_196 - .L_195)
	.align		4
.L_195:
        /*01a8*/ 	.word	index@(.nv.constant0._ZN3cub18CUB_300001_SM_10006detail6reduce28DeviceReduceSingleTileKernelINS2_10policy_hubIlyN4cuda3std3__44plusIlEEE10Policy1000EPlSC_iS9_llNS7_10__identityEEEvT0_T1_T2_T3_T4_T6_)
        /*01ac*/ 	.short	0x0380
        /*01ae*/ 	.short	0x0021


	//----- nvinfo : EIATTR_SW_WAR
	.align		4
.L_196:
        /*01b0*/ 	.byte	0x04, 0x36
        /*01b2*/ 	.short	(.L_198 - .L_197)
.L_197:
        /*01b4*/ 	.word	0x00000008
.L_198:


//--------------------- .nv.info._ZN3cub18CUB_300001_SM_10006detail6reduce18DeviceReduceKernelINS2_10policy_hubIlyN4cuda3std3__44plusIlEEE10Policy1000EN6thrust24THRUST_300001_SM_1000_NS18transform_iteratorI14maior_que_zeroNSD_6detail15normal_iteratorINSD_10device_ptrIdEEEEllEEyS9_lNS7_10__identityEEEvT0_PT3_T1_NS0_13GridEvenShareISQ_EET2_T4_ --------------------------
	.section	.nv.info._ZN3cub18CUB_300001_SM_10006detail6reduce18DeviceReduceKernelINS2_10policy_hubIlyN4cuda3std3__44plusIlEEE10Policy1000EN6thrust24THRUST_300001_SM_1000_NS18transform_iteratorI14maior_que_zeroNSD_6detail15normal_iteratorINSD_10device_ptrIdEEEEllEEyS9_lNS7_10__identityEEEvT0_PT3_T1_NS0_13GridEvenShareISQ_EET2_T4_,"",@"SHT_CUDA_INFO"
	.sectionflags	@""
	.align	4


	//----- nvinfo : EIATTR_CUDA_API_VERSION
	.align		4
        /*0000*/ 	.byte	0x04, 0x37
        /*0002*/ 	.short	(.L_200 - .L_199)
.L_199:
        /*0004*/ 	.word	0x00000082


	//----- nvinfo : EIATTR_KPARAM_INFO
	.align		4
.L_200:
        /*0008*/ 	.byte	0x04, 0x17
        /*000a*/ 	.short	(.L_202 - .L_201)
.L_201:
        /*000c*/ 	.word	0x00000000
        /*0010*/ 	.short	0x0005
        /*0012*/ 	.short	0x0069
        /*0014*/ 	.byte	0x00, 0xf0, 0x05, 0x00


	//----- nvinfo : EIATTR_KPARAM_INFO
	.align		4
.L_202:
        /*0018*/ 	.byte	0x04, 0x17
        /*001a*/ 	.short	(.L_204 - .L_203)
.L_203:
        /*001c*/ 	.word	0x00000000
        /*0020*/ 	.short	0x0004
        /*0022*/ 	.short	0x0068
        /*0024*/ 	.byte	0x00, 0xf0, 0x05, 0x00


	//----- nvinfo : EIATTR_KPARAM_INFO
	.align		4
.L_204:
        /*0028*/ 	.byte	0x04, 0x17
        /*002a*/ 	.short	(.L_206 - .L_205)
.L_205:
        /*002c*/ 	.word	0x00000000
        /*0030*/ 	.short	0x0003
        /*0032*/ 	.short	0x0020
        /*0034*/ 	.byte	0x00, 0xf0, 0x21, 0x01


	//----- nvinfo : EIATTR_KPARAM_INFO
	.align		4
.L_206:
        /*0038*/ 	.byte	0x04, 0x17
        /*003a*/ 	.short	(.L_208 - .L_207)
.L_207:
        /*003c*/ 	.word	0x00000000
        /*0040*/ 	.short	0x0002
        /*0042*/ 	.short	0x0018
        /*0044*/ 	.byte	0x00, 0xf0, 0x21, 0x00


	//----- nvinfo : EIATTR_KPARAM_INFO
	.align		4
.L_208:
        /*0048*/ 	.byte	0x04, 0x17
        /*004a*/ 	.short	(.L_210 - .L_209)
.L_209:
        /*004c*/ 	.word	0x00000000
        /*0050*/ 	.short	0x0001
        /*0052*/ 	.short	0x0010
        /*0054*/ 	.byte	0x00, 0xf5, 0x21, 0x00


	//----- nvinfo : EIATTR_KPARAM_INFO
	.align		4
.L_210:
        /*0058*/ 	.byte	0x04, 0x17
        /*005a*/ 	.short	(.L_212 - .L_211)
.L_211:
        /*005c*/ 	.word	0x00000000
        /*0060*/ 	.short	0x0000
        /*0062*/ 	.short	0x0000
        /*0064*/ 	.byte	0x00, 0xf0, 0x41, 0x00


	//----- nvinfo : EIATTR_SPARSE_MMA_MASK
	.align		4
.L_212:
        /*0068*/ 	.byte	0x03, 0x50
        /*006a*/ 	.short	0x0000


	//----- nvinfo : EIATTR_MAXREG_COUNT
	.align		4
        /*006c*/ 	.byte	0x03, 0x1b
        /*006e*/ 	.short	0x0080


	//----- nvinfo : EIATTR_NUM_BARRIERS
	.align		4
        /*0070*/ 	.byte	0x02, 0x4c
        /*0072*/ 	.byte	0x01
	.zero		1


	//----- nvinfo : EIATTR_MERCURY_ISA_VERSION
	.align		4
        /*0074*/ 	.byte	0x03, 0x5f
        /*0076*/ 	.short	0x0101


	//----- nvinfo : EIATTR_COOP_GROUP_MASK_REGIDS
	.align		4
        /*0078*/ 	.byte	0x04, 0x29
        /*007a*/ 	.short	(.L_214 - .L_213)


	//   ....[0]....
.L_213:
        /*007c*/ 	.word	0xffffffff


	//   ....[1]....
        /*0080*/ 	.word	0xffffffff


	//   ....[2]....
        /*0084*/ 	.word	0xffffffff


	//   ....[3]....
        /*0088*/ 	.word	0xffffffff


	//   ....[4]....
        /*008c*/ 	.word	0xffffffff


	//   ....[5]....
        /*0090*/ 	.word	0xffffffff


	//   ....[6]....
        /*0094*/ 	.word	0xffffffff


	//   ....[7]....
        /*0098*/ 	.word	0xffffffff


	//   ....[8]....
        /*009c*/ 	.word	0xffffffff


	//   ....[9]....
        /*00a0*/ 	.word	0xffffffff


	//   ....[10]....
        /*00a4*/ 	.word	0xffffffff


	//   ....[11]....
        /*00a8*/ 	.word	0xffffffff


	//   ....[12]....
        /*00ac*/ 	.word	0xffffffff


	//   ....[13]....
        /*00b0*/ 	.word	0xffffffff


	//   ....[14]....
        /*00b4*/ 	.word	0xffffffff


	//   ....[15]....
        /*00b8*/ 	.word	0xffffffff


	//   ....[16]....
        /*00bc*/ 	.word	0xffffffff


	//   ....[17]....
        /*00c0*/ 	.word	0xffffffff


	//   ....[18]....
        /*00c4*/ 	.word	0xffffffff


	//   ....[19]....
        /*00c8*/ 	.word	0xffffffff


	//   ....[20]....
        /*00cc*/ 	.word	0xffffffff


	//   ....[21]....
        /*00d0*/ 	.word	0xffffffff


	//   ....[22]....
        /*00d4*/ 	.word	0xffffffff


	//   ....[23]....
        /*00d8*/ 	.word	0xffffffff


	//   ....[24]....
        /*00dc*/ 	.word	0xffffffff


	//   ....[25]....
        /*00e0*/ 	.word	0xffffffff


	//   ....[26]....
        /*00e4*/ 	.word	0xffffffff


	//   ....[27]....
        /*00e8*/ 	.word	0xffffffff


	//   ....[28]....
        /*00ec*/ 	.word	0xffffffff


	//   ....[29]....
        /*00f0*/ 	.word	0xffffffff


	//----- nvinfo : EIATTR_COOP_GROUP_INSTR_OFFSETS
	.align		4
.L_214:
        /*00f4*/ 	.byte	0x04, 0x28
        /*00f6*/ 	.short	(.L_216 - .L_215)


	//   ....[0]....
.L_215:
        /*00f8*/ 	.word	0x00000d90


	//   ....[1]....
        /*00fc*/ 	.word	0x00000da0


	//   ....[2]....
        /*0100*/ 	.word	0x00000e00


	//   ....[3]....
        /*0104*/ 	.word	0x00000e20


	//   ....[4]....
        /*0108*/ 	.word	0x00000e70


	//   ....[5]....
        /*010c*/ 	.word	0x00000e90


	//   ....[6]....
        /*0110*/ 	.word	0x00000ed0


	//   ....[7]....
        /*0114*/ 	.word	0x00000f10


	//   ....[8]....
        /*0118*/ 	.word	0x00000f70


	//   ....[9]....
        /*011c*/ 	.word	0x00000fb0


	//   ....[10]....
        /*0120*/ 	.word	0x000012b0


	//   ....[11]....
        /*0124*/ 	.word	0x000012c0


	//   ....[12]....
        /*0128*/ 	.word	0x00001350


	//   ....[13]....
        /*012c*/ 	.word	0x00001370


	//   ....[14]....
        /*0130*/ 	.word	0x000013d0


	//   ....[15]....
        /*0134*/ 	.word	0x00001410


	//   ....[16]....
        /*0138*/ 	.word	0x00001450


	//   ....[17]....
        /*013c*/ 	.word	0x00001480


	//   ....[18]....
        /*0140*/ 	.word	0x000014d0


	//   ....[19]....
        /*0144*/ 	.word	0x00001530


	//   ....[20]....
        /*0148*/ 	.word	0x00002d90


	//   ....[21]....
        /*014c*/ 	.word	0x00002da0


	//   ....[22]....
        /*0150*/ 	.word	0x00002e20


	//   ....[23]....
        /*0154*/ 	.word	0x00002e30


	//   ....[24]....
        /*0158*/ 	.word	0x00002e90


	//   ....[25]....
        /*015c*/ 	.word	0x00002eb0


	//   ....[26]....
        /*0160*/ 	.word	0x00002ef0


	//   ....[27]....
        /*0164*/ 	.word	0x00002f20


	//   ....[28]....
        /*0168*/ 	.word	0x00002f70


	//   ....[29]....
        /*016c*/ 	.word	0x00002fc0


	//----- nvinfo : EIATTR_VRC_CTA_INIT_COUNT
	.align		4
.L_216:
        /*0170*/ 	.byte	0x02, 0x4a
	.zero		1
	.zero		1


	//----- nvinfo : EIATTR_EXIT_INSTR_OFFSETS
	.align		4
        /*0174*/ 	.byte	0x04, 0x1c
        /*0176*/ 	.short	(.L_218 - .L_217)


	//   ....[0]....
.L_217:
        /*0178*/ 	.word	0x00003250


	//   ....[1]....
        /*017c*/ 	.word	0x000032c0


	//----- nvinfo : EIATTR_MAX_THREADS
	.align		4
.L_218:
        /*0180*/ 	.byte	0x04, 0x05
        /*0182*/ 	.short	(.L_220 - .L_219)
.L_219:
        /*0184*/ 	.word	0x00000200
        /*0188*/ 	.word	0x00000001
        /*018c*/ 	.word	0x00000001


	//----- nvinfo : EIATTR_CRS_STACK_SIZE
	.align		4
.L_220:
        /*0190*/ 	.byte	0x04, 0x1e
        /*0192*/ 	.short	(.L_222 - .L_221)
.L_221:
        /*0194*/ 	.word	0x00000000


	//----- nvinfo : EIATTR_CBANK_PARAM_SIZE
	.align		4
.L_222:
        /*0198*/ 	.byte	0x03, 0x19
        /*019a*/ 	.short	0x006a


	//----- nvinfo : EIATTR_PARAM_CBANK
	.align		4
        /*019c*/ 	.byte	0x04, 0x0a
        /*019e*/ 	.short	(.L_224 - .L_223)
	.align		4
.L_223:
        /*01a0*/ 	.word	index@(.nv.constant0._ZN3cub18CUB_300001_SM_10006detail6reduce18DeviceReduceKernelINS2_10policy_hubIlyN4cuda3std3__44plusIlEEE10Policy1000EN6thrust24THRUST_300001_SM_1000_NS18transform_iteratorI14maior_que_zeroNSD_6detail15normal_iteratorINSD_10device_ptrIdEEEEllEEyS9_lNS7_10__identityEEEvT0_PT3_T1_NS0_13GridEvenShareISQ_EET2_T4_)
        /*01a4*/ 	.short	0x0380
        /*01a6*/ 	.short	0x006a


	//----- nvinfo : EIATTR_SW_WAR
	.align		4
.L_224:
        /*01a8*/ 	.byte	0x04, 0x36
        /*01aa*/ 	.short	(.L_226 - .L_225)
.L_225:
        /*01ac*/ 	.word	0x00000008
.L_226:


//--------------------- .nv.info._ZN3cub18CUB_300001_SM_10006detail6reduce28DeviceReduceSingleTileKernelINS2_10policy_hubIlyN4cuda3std3__44plusIlEEE10Policy1000EN6thrust24THRUST_300001_SM_1000_NS18transform_iteratorI14maior_que_zeroNSD_6detail15normal_iteratorINSD_10device_ptrIdEEEEllEEPlyS9_llNS7_10__identityEEEvT0_T1_T2_T3_T4_T6_ --------------------------
	.section	.nv.info._ZN3cub18CUB_300001_SM_10006detail6reduce28DeviceReduceSingleTileKernelINS2_10policy_hubIlyN4cuda3std3__44plusIlEEE10Policy1000EN6thrust24THRUST_300001_SM_1000_NS18transform_iteratorI14maior_que_zeroNSD_6detail15normal_iteratorINSD_10device_ptrIdEEEEllEEPlyS9_llNS7_10__identityEEEvT0_T1_T2_T3_T4_T6_,"",@"SHT_CUDA_INFO"
	.sectionflags	@""
	.align	4


	//----- nvinfo : EIATTR_CUDA_API_VERSION
	.align		4
        /*0000*/ 	.byte	0x04, 0x37
        /*0002*/ 	.short	(.L_228 - .L_227)
.L_227:
        /*0004*/ 	.word	0x00000082


	//----- nvinfo : EIATTR_KPARAM_INFO
	.align		4
.L_228:
        /*0008*/ 	.byte	0x04, 0x17
        /*000a*/ 	.short	(.L_230 - .L_229)
.L_229:
        /*000c*/ 	.word	0x00000000
        /*0010*/ 	.short	0x0005
        /*0012*/ 	.short	0x0030
        /*0014*/ 	.byte	0x00, 0xf0, 0x05, 0x00


	//----- nvinfo : EIATTR_KPARAM_INFO
	.align		4
.L_230:
        /*0018*/ 	.byte	0x04, 0x17
        /*001a*/ 	.short	(.L_232 - .L_231)
.L_231:
        /*001c*/ 	.word	0x00000000
        /*0020*/ 	.short	0x0004
        /*0022*/ 	.short	0x0028
        /*0024*/ 	.byte	0x00, 0xf0, 0x21, 0x00


	//----- nvinfo : EIATTR_KPARAM_INFO
	.align		4
.L_232:
        /*0028*/ 	.byte	0x04, 0x17
        /*002a*/ 	.short	(.L_234 - .L_233)
.L_233:
        /*002c*/ 	.word	0x00000000
        /*0030*/ 	.short	0x0003
        /*0032*/ 	.short	0x0020
        /*0034*/ 	.byte	0x00, 0xf0, 0x05, 0x00


	//----- nvinfo : EIATTR_KPARAM_INFO
	.align		4
.L_234:
        /*0038*/ 	.byte	0x04, 0x17
        /*003a*/ 	.short	(.L_236 - .L_235)
.L_235:
        /*003c*/ 	.word	0x00000000
        /*0040*/ 	.short	0x0002
        /*0042*/ 	.short	0x0018
        /*0044*/ 	.byte	0x00, 0xf0, 0x21, 0x00


	//----- nvinfo : EIATTR_KPARAM_INFO
	.align		4
.L_236:
        /*0048*/ 	.byte	0x04, 0x17
        /*004a*/ 	.short	(.L_238 - .L_237)
.L_237:
        /*004c*/ 	.word	0x00000000
        /*0050*/ 	.short	0x0001
        /*0052*/ 	.short	0x0010
        /*0054*/ 	.byte	0x00, 0xf5, 0x21, 0x00


	//----- nvinfo : EIATTR_KPARAM_INFO
	.align		4
.L_238:
        /*0058*/ 	.byte	0x04, 0x17
        /*005a*/ 	.short	(.L_240 - .L_239)
.L_239:
        /*005c*/ 	.word	0x00000000
        /*0060*/ 	.short	0x0000
        /*0062*/ 	.short	0x0000
        /*0064*/ 	.byte	0x00, 0xf0, 0x41, 0x00


	//----- nvinfo : EIATTR_SPARSE_MMA_MASK
	.align		4
.L_240:
        /*0068*/ 	.byte	0x03, 0x50
        /*006a*/ 	.short	0x0000


	//----- nvinfo : EIATTR_MAXREG_COUNT
	.align		4
        /*006c*/ 	.byte	0x03, 0x1b
        /*006e*/ 	.short	0x0080


	//----- nvinfo : EIATTR_NUM_BARRIERS
	.align		4
        /*0070*/ 	.byte	0x02, 0x4c
        /*0072*/ 	.byte	0x01
	.zero		1


	//----- nvinfo : EIATTR_MERCURY_ISA_VERSION
	.align		4
        /*0074*/ 	.byte	0x03, 0x5f
        /*0076*/ 	.short	0x0101


	//----- nvinfo : EIATTR_COOP_GROUP_MASK_REGIDS
	.align		4
        /*0078*/ 	.byte	0x04, 0x29
        /*007a*/ 	.short	(.L_242 - .L_241)


	//   ....[0]....
.L_241:
        /*007c*/ 	.word	0xffffffff


	//   ....[1]....
        /*0080*/ 	.word	0xffffffff


	//   ....[2]....
        /*0084*/ 	.word	0xffffffff


	//   ....[3]....
        /*0088*/ 	.word	0xffffffff


	//   ....[4]....
        /*008c*/ 	.word	0xffffffff


	//   ....[5]....
        /*0090*/ 	.word	0xffffffff


	//   ....[6]....
        /*0094*/ 	.word	0xffffffff


	//   ....[7]....
        /*0098*/ 	.word	0xffffffff


	//   ....[8]....
        /*009c*/ 	.word	0xffffffff


	//   ....[9]....
        /*00a0*/ 	.word	0xffffffff


	//   ....[10]....
        /*00a4*/ 	.word	0xffffffff


	//   ....[11]....
        /*00a8*/ 	.word	0xffffffff


	//   ....[12]....
        /*00ac*/ 	.word	0xffffffff


	//   ....[13]....
        /*00b0*/ 	.word	0xffffffff


	//   ....[14]....
        /*00b4*/ 	.word	0xffffffff


	//   ....[15]....
        /*00b8*/ 	.word	0xffffffff


	//   ....[16]....
        /*00bc*/ 	.word	0xffffffff


	//   ....[17]....
        /*00c0*/ 	.word	0xffffffff


	//   ....[18]....
        /*00c4*/ 	.word	0xffffffff


	//   ....[19]....
        /*00c8*/ 	.word	0xffffffff


	//   ....[20]....
        /*00cc*/ 	.word	0xffffffff


	//   ....[21]....
        /*00d0*/ 	.word	0xffffffff


	//   ....[22]....
        /*00d4*/ 	.word	0xffffffff


	//   ....[23]....
        /*00d8*/ 	.word	0xffffffff


	//   ....[24]....
        /*00dc*/ 	.word	0xffffffff


	//   ....[25]....
        /*00e0*/ 	.word	0xffffffff


	//   ....[26]....
        /*00e4*/ 	.word	0xffffffff


	//   ....[27]....
        /*00e8*/ 	.word	0xffffffff


	//   ....[28]....
        /*00ec*/ 	.word	0xffffffff


	//   ....[29]....
        /*00f0*/ 	.word	0xffffffff


	//----- nvinfo : EIATTR_COOP_GROUP_INSTR_OFFSETS
	.align		4
.L_242:
        /*00f4*/ 	.byte	0x04, 0x28
        /*00f6*/ 	.short	(.L_244 - .L_243)


	//   ....[0]....
.L_243:
        /*00f8*/ 	.word	0x00000d00


	//   ....[1]....
        /*00fc*/ 	.word	0x00000d10


	//   ....[2]....
        /*0100*/ 	.word	0x00000d70


	//   ....[3]....
        /*0104*/ 	.word	0x00000d90


	//   ....[4]....
        /*0108*/ 	.word	0x00000de0


	//   ....[5]....
        /*010c*/ 	.word	0x00000e00


	//   ....[6]....
        /*0110*/ 	.word	0x00000e40


	//   ....[7]....
        /*0114*/ 	.word	0x00000e80


	//   ....[8]....
        /*0118*/ 	.word	0x00000ee0


	//   ....[9]....
        /*011c*/ 	.word	0x00000f10


	//   ....[10]....
        /*0120*/ 	.word	0x00001220


	//   ....[11]....
        /*0124*/ 	.word	0x00001230


	//   ....[12]....
        /*0128*/ 	.word	0x000012c0


	//   ....[13]....
        /*012c*/ 	.word	0x000012f0


	//   ....[14]....
        /*0130*/ 	.word	0x00001340


	//   ....[15]....
        /*0134*/ 	.word	0x00001370


	//   ....[16]....
        /*0138*/ 	.word	0x000013b0


	//   ....[17]....
        /*013c*/ 	.word	0x000013e0


	//   ....[18]....
        /*0140*/ 	.word	0x00001420


	//   ....[19]....
        /*0144*/ 	.word	0x00001460


	//   ....[20]....
        /*0148*/ 	.word	0x00002bc0


	//   ....[21]....
        /*014c*/ 	.word	0x00002bd0


	//   ....[22]....
        /*0150*/ 	.word	0x00002c50


	//   ....[23]....
        /*0154*/ 	.word	0x00002c60


	//   ....[24]....
        /*0158*/ 	.word	0x00002cc0


	//   ....[25]....
        /*015c*/ 	.word	0x00002ce0


	//   ....[26]....
        /*0160*/ 	.word	0x00002d20


	//   ....[27]....
        /*0164*/ 	.word	0x00002d50


	//   ....[28]....
        /*0168*/ 	.word	0x00002da0


	//   ....[29]....
        /*016c*/ 	.word	0x00002df0


	//----- nvinfo : EIATTR_VRC_CTA_INIT_COUNT
	.align		4
.L_244:
        /*0170*/ 	.byte	0x02, 0x4a
	.zero		1
	.zero		1


	//----- nvinfo : EIATTR_EXIT_INSTR_OFFSETS
	.align		4
        /*0174*/ 	.byte	0x04, 0x1c
        /*0176*/ 	.short	(.L_246 - .L_245)


	//   ....[0]....
.L_245:
        /*0178*/ 	.word	0x000000a0


	//   ....[1]....
        /*017c*/ 	.word	0x000000e0


	//   ....[2]....
        /*0180*/ 	.word	0x00003060


	//   ....[3]....
        /*0184*/ 	.word	0x000030c0


	//----- nvinfo : EIATTR_MAX_THREADS
	.align		4
.L_246:
        /*0188*/ 	.byte	0x04, 0x05
        /*018a*/ 	.short	(.L_248 - .L_247)
.L_247:
        /*018c*/ 	.word	0x00000200
        /*0190*/ 	.word	0x00000001
        /*0194*/ 	.word	0x00000001


	//----- nvinfo : EIATTR_CRS_STACK_SIZE
	.align		4
.L_248:
        /*0198*/ 	.byte	0x04, 0x1e
        /*019a*/ 	.short	(.L_250 - .L_249)
.L_249:
        /*019c*/ 	.word	0x00000000


	//----- nvinfo : EIATTR_CBANK_PARAM_SIZE
	.align		4
.L_250:
        /*01a0*/ 	.byte	0x03, 0x19
        /*01a2*/ 	.short	0x0031


	//----- nvinfo : EIATTR_PARAM_CBANK
	.align		4
        /*01a4*/ 	.byte	0x04, 0x0a
        /*01a6*/ 	.short	(.L_252 - .L_251)
	.align		4
.L_251:
        /*01a8*/ 	.word	index@(.nv.constant0._ZN3cub18CUB_300001_SM_10006detail6reduce28DeviceReduceSingleTileKernelINS2_10policy_hubIlyN4cuda3std3__44plusIlEEE10Policy1000EN6thrust24THRUST_300001_SM_1000_NS18transform_iteratorI14maior_que_zeroNSD_6detail15normal_iteratorINSD_10device_ptrIdEEEEllEEPlyS9_llNS7_10__identityEEEvT0_T1_T2_T3_T4_T6_)
        /*01ac*/ 	.short	0x0380
        /*01ae*/ 	.short	0x0031


	//----- nvinfo : EIATTR_SW_WAR
	.align		4
.L_252:
        /*01b0*/ 	.byte	0x04, 0x36
        /*01b2*/ 	.short	(.L_254 - .L_253)
.L_253:
        /*01b4*/ 	.word	0x00000008
.L_254:


//--------------------- .nv.info._ZN3cub18CUB_300001_SM_10006detail6reduce28DeviceReduceSingleTileKernelINS2_10policy_hubIljN4cuda3std3__44plusIlEEE10Policy1000EPlSC_iS9_llNS7_10__identityEEEvT0_T1_T2_T3_T4_T6_ --------------------------
	.section	.nv.info._ZN3cub18CUB_300001_SM_10006detail6reduce28DeviceReduceSingleTileKernelINS2_10policy_hubIljN4cuda3std3__44plusIlEEE10Policy1000EPlSC_iS9_llNS7_10__identityEEEvT0_T1_T2_T3_T4_T6_,"",@"SHT_CUDA_INFO"
	.sectionflags	@""
	.align	4


	//----- nvinfo : EIATTR_CUDA_API_VERSION
	.align		4
        /*0000*/ 	.byte	0x04, 0x37
        /*0002*/ 	.short	(.L_256 - .L_255)
.L_255:
        /*0004*/ 	.word	0x00000082


	//----- nvinfo : EIATTR_KPARAM_INFO
	.align		4
.L_256:
        /*0008*/ 	.byte	0x04, 0x17
        /*000a*/ 	.short	(.L_258 - .L_257)
.L_257:
        /*000c*/ 	.word	0x00000000
        /*0010*/ 	.short	0x0005
        /*0012*/ 	.short	0x0020
        /*0014*/ 	.byte	0x00, 0xf0, 0x05, 0x00


	//----- nvinfo : EIATTR_KPARAM_INFO
	.align		4
.L_258:
        /*0018*/ 	.byte	0x04, 0x17
        /*001a*/ 	.short	(.L_260 - .L_259)
.L_259:
        /*001c*/ 	.word	0x00000000
        /*0020*/ 	.short	0x0004
        /*0022*/ 	.short	0x0018
        /*0024*/ 	.byte	0x00, 0xf0, 0x21, 0x00


	//----- nvinfo : EIATTR_KPARAM_INFO
	.align		4
.L_260:
        /*0028*/ 	.byte	0x04, 0x17
        /*002a*/ 	.short	(.L_262 - .L_261)
.L_261:
        /*002c*/ 	.word	0x00000000
        /*0030*/ 	.short	0x0003
        /*0032*/ 	.short	0x0014
        /*0034*/ 	.byte	0x00, 0xf0, 0x05, 0x00


	//----- nvinfo : EIATTR_KPARAM_INFO
	.align		4
.L_262:
        /*0038*/ 	.byte	0x04, 0x17
        /*003a*/ 	.short	(.L_264 - .L_263)
.L_263:
        /*003c*/ 	.word	0x00000000
        /*0040*/ 	.short	0x0002
        /*0042*/ 	.short	0x0010
        /*0044*/ 	.byte	0x00, 0xf0, 0x11, 0x00


	//----- nvinfo : EIATTR_KPARAM_INFO
	.align		4
.L_264:
        /*0048*/ 	.byte	0x04, 0x17
        /*004a*/ 	.short	(.L_266 - .L_265)
.L_265:
        /*004c*/ 	.word	0x00000000
        /*0050*/ 	.short	0x0001
        /*0052*/ 	.short	0x0008
        /*0054*/ 	.byte	0x00, 0xf5, 0x21, 0x00


	//----- nvinfo : EIATTR_KPARAM_INFO
	.align		4
.L_266:
        /*0058*/ 	.byte	0x04, 0x17
        /*005a*/ 	.short	(.L_268 - .L_267)
.L_267:
        /*005c*/ 	.word	0x00000000
        /*0060*/ 	.short	0x0000
        /*0062*/ 	.short	0x0000
        /*0064*/ 	.byte	0x00, 0xf5, 0x21, 0x00


	//----- nvinfo : EIATTR_SPARSE_MMA_MASK
	.align		4
.L_268:
        /*0068*/ 	.byte	0x03, 0x50
        /*006a*/ 	.short	0x0000


	//----- nvinfo : EIATTR_MAXREG_COUNT
	.align		4
        /*006c*/ 	.byte	0x03, 0x1b
        /*006e*/ 	.short	0x0080


	//----- nvinfo : EIATTR_NUM_BARRIERS
	.align		4
        /*0070*/ 	.byte	0x02, 0x4c
        /*0072*/ 	.byte	0x01
	.zero		1


	//----- nvinfo : EIATTR_MERCURY_ISA_VERSION
	.align		4
        /*0074*/ 	.byte	0x03, 0x5f
        /*0076*/ 	.short	0x0101


	//----- nvinfo : EIATTR_COOP_GROUP_MASK_REGIDS
	.align		4
        /*0078*/ 	.byte	0x04, 0x29
        /*007a*/ 	.short	(.L_270 - .L_269)


	//   ....[0]....
.L_269:
        /*007c*/ 	.word	0xffffffff


	//   ....[1]....
        /*0080*/ 	.word	0xffffffff


	//   ....[2]....
        /*0084*/ 	.word	0xffffffff


	//   ....[3]....
        /*0088*/ 	.word	0xffffffff


	//   ....[4]....
        /*008c*/ 	.word	0xffffffff


	//   ....[5]....
        /*0090*/ 	.word	0xffffffff


	//   ....[6]....
        /*0094*/ 	.word	0xffffffff


	//   ....[7]....
        /*0098*/ 	.word	0xffffffff


	//   ....[8]....
        /*009c*/ 	.word	0xffffffff


	//   ....[9]....
        /*00a0*/ 	.word	0xffffffff


	//   ....[10]....
        /*00a4*/ 	.word	0xffffffff


	//   ....[11]....
        /*00a8*/ 	.word	0xffffffff


	//   ....[12]....
        /*00ac*/ 	.word	0xffffffff


	//   ....[13]....
        /*00b0*/ 	.word	0xffffffff


	//   ....[14]....
        /*00b4*/ 	.word	0xffffffff


	//   ....[15]....
        /*00b8*/ 	.word	0xffffffff


	//   ....[16]....
        /*00bc*/ 	.word	0xffffffff


	//   ....[17]....
        /*00c0*/ 	.word	0xffffffff


	//   ....[18]....
        /*00c4*/ 	.word	0xffffffff


	//   ....[19]....
        /*00c8*/ 	.word	0xffffffff


	//   ....[20]....
        /*00cc*/ 	.word	0xffffffff


	//   ....[21]....
        /*00d0*/ 	.word	0xffffffff


	//   ....[22]....
        /*00d4*/ 	.word	0xffffffff


	//   ....[23]....
        /*00d8*/ 	.word	0xffffffff


	//   ....[24]....
        /*00dc*/ 	.word	0xffffffff


	//   ....[25]....
        /*00e0*/ 	.word	0xffffffff


	//   ....[26]....
        /*00e4*/ 	.word	0xffffffff


	//   ....[27]....
        /*00e8*/ 	.word	0xffffffff


	//   ....[28]....
        /*00ec*/ 	.word	0xffffffff


	//   ....[29]....
        /*00f0*/ 	.word	0xffffffff


	//----- nvinfo : EIATTR_COOP_GROUP_INSTR_OFFSETS
	.align		4
.L_270:
        /*00f4*/ 	.byte	0x04, 0x28
        /*00f6*/ 	.short	(.L_272 - .L_271)


	//   ....[0]....
.L_271:
        /*00f8*/ 	.word	0x00000970


	//   ....[1]....
        /*00fc*/ 	.word	0x00000980


	//   ....[2]....
        /*0100*/ 	.word	0x000009e0


	//   ....[3]....
        /*0104*/ 	.word	0x00000a00


	//   ....[4]....
        /*0108*/ 	.word	0x00000a50


	//   ....[5]....
        /*010c*/ 	.word	0x00000a70


	//   ....[6]....
        /*0110*/ 	.word	0x00000ab0


	//   ....[7]....
        /*0114*/ 	.word	0x00000af0


	//   ....[8]....
        /*0118*/ 	.word	0x00000b40


	//   ....[9]....
        /*011c*/ 	.word	0x00000b80


	//   ....[10]....
        /*0120*/ 	.word	0x00000e80


	//   ....[11]....
        /*0124*/ 	.word	0x00000e90


	//   ....[12]....
        /*0128*/ 	.word	0x00000f10


	//   ....[13]....
        /*012c*/ 	.word	0x00000f30


	//   ....[14]....
        /*0130*/ 	.word	0x00000f70


	//   ....[15]....
        /*0134*/ 	.word	0x00000fb0


	//   ....[16]....
        /*0138*/ 	.word	0x00001010


	//   ....[17]....
        /*013c*/ 	.word	0x00001040


	//   ....[18]....
        /*0140*/ 	.word	0x00001080


	//   ....[19]....
        /*0144*/ 	.word	0x000010c0


	//   ....[20]....
        /*0148*/ 	.word	0x000021b0


	//   ....[21]....
        /*014c*/ 	.word	0x000021c0


	//   ....[22]....
        /*0150*/ 	.word	0x00002240


	//   ....[23]....
        /*0154*/ 	.word	0x00002250


	//   ....[24]....
        /*0158*/ 	.word	0x000022b0


	//   ....[25]....
        /*015c*/ 	.word	0x000022d0


	//   ....[26]....
        /*0160*/ 	.word	0x00002310


	//   ....[27]....
        /*0164*/ 	.word	0x00002340


	//   ....[28]....
        /*0168*/ 	.word	0x00002380


	//   ....[29]....
        /*016c*/ 	.word	0x000023e0


	//----- nvinfo : EIATTR_VRC_CTA_INIT_COUNT
	.align		4
.L_272:
        /*0170*/ 	.byte	0x02, 0x4a
	.zero		1
	.zero		1


	//----- nvinfo : EIATTR_EXIT_INSTR_OFFSETS
	.align		4
        /*0174*/ 	.byte	0x04, 0x1c
        /*0176*/ 	.short	(.L_274 - .L_273)


	//   ....[0]....
.L_273:
        /*0178*/ 	.word	0x00000080


	//   ....[1]....
        /*017c*/ 	.word	0x000000c0


	//   ....[2]....
        /*0180*/ 	.word	0x00002650


	//   ....[3]....
        /*0184*/ 	.word	0x000026b0


	//----- nvinfo : EIATTR_MAX_THREADS
	.align		4
.L_274:
        /*0188*/ 	.byte	0x04, 0x05
        /*018a*/ 	.short	(.L_276 - .L_275)
.L_275:
        /*018c*/ 	.word	0x00000200
        /*0190*/ 	.word	0x00000001
        /*0194*/ 	.word	0x00000001


	//----- nvinfo : EIATTR_CRS_STACK_SIZE
	.align		4
.L_276:
        /*0198*/ 	.byte	0x04, 0x1e
        /*019a*/ 	.short	(.L_278 - .L_277)
.L_277:
        /*019c*/ 	.word	0x00000000


	//----- nvinfo : EIATTR_CBANK_PARAM_SIZE
	.align		4
.L_278:
        /*01a0*/ 	.byte	0x03, 0x19
        /*01a2*/ 	.short	0x0021


	//----- nvinfo : EIATTR_PARAM_CBANK
	.align		4
        /*01a4*/ 	.byte	0x04, 0x0a
        /*01a6*/ 	.short	(.L_280 - .L_279)
	.align		4
.L_279:
        /*01a8*/ 	.word	index@(.nv.constant0._ZN3cub18CUB_300001_SM_10006detail6reduce28DeviceReduceSingleTileKernelINS2_10policy_hubIljN4cuda3std3__44plusIlEEE10Policy1000EPlSC_iS9_llNS7_10__identityEEEvT0_T1_T2_T3_T4_T6_)
        /*01ac*/ 	.short	0x0380
        /*01ae*/ 	.short	0x0021


	//----- nvinfo : EIATTR_SW_WAR
	.align		4
.L_280:
        /*01b0*/ 	.byte	0x04, 0x36
        /*01b2*/ 	.short	(.L_282 - .L_281)
.L_281:
        /*01b4*/ 	.word	0x00000008
.L_282:


//--------------------- .nv.info._ZN3cub18CUB_300001_SM_10006detail6reduce18DeviceReduceKernelINS2_10policy_hubIljN4cuda3std3__44plusIlEEE10Policy1000EN6thrust24THRUST_300001_SM_1000_NS18transform_iteratorI14maior_que_zeroNSD_6detail15normal_iteratorINSD_10device_ptrIdEEEEllEEjS9_lNS7_10__identityEEEvT0_PT3_T1_NS0_13GridEvenShareISQ_EET2_T4_ --------------------------
	.section	.nv.info._ZN3cub18CUB_300001_SM_10006detail6reduce18DeviceReduceKernelINS2_10policy_hubIljN4cuda3std3__44plusIlEEE10Policy1000EN6thrust24THRUST_300001_SM_1000_NS18transform_iteratorI14maior_que_zeroNSD_6detail15normal_iteratorINSD_10device_ptrIdEEEEllEEjS9_lNS7_10__identityEEEvT0_PT3_T1_NS0_13GridEvenShareISQ_EET2_T4_,"",@"SHT_CUDA_INFO"
	.sectionflags	@""
	.align	4


	//----- nvinfo : EIATTR_CUDA_API_VERSION
	.align		4
        /*0000*/ 	.byte	0x04, 0x37
        /*0002*/ 	.short	(.L_284 - .L_283)
.L_283:
        /*0004*/ 	.word	0x00000082


	//----- nvinfo : EIATTR_KPARAM_INFO
	.align		4
.L_284:
        /*0008*/ 	.byte	0x04, 0x17
        /*000a*/ 	.short	(.L_286 - .L_285)
.L_285:
        /*000c*/ 	.word	0x00000000
        /*0010*/ 	.short	0x0005
        /*0012*/ 	.short	0x0045
        /*0014*/ 	.byte	0x00, 0xf0, 0x05, 0x00


	//----- nvinfo : EIATTR_KPARAM_INFO
	.align		4
.L_286:
        /*0018*/ 	.byte	0x04, 0x17
        /*001a*/ 	.short	(.L_288 - .L_287)
.L_287:
        /*001c*/ 	.word	0x00000000
        /*0020*/ 	.short	0x0004
        /*0022*/ 	.short	0x0044
        /*0024*/ 	.byte	0x00, 0xf0, 0x05, 0x00


	//----- nvinfo : EIATTR_KPARAM_INFO
	.align		4
.L_288:
        /*0028*/ 	.byte	0x04, 0x17
        /*002a*/ 	.short	(.L_290 - .L_289)
.L_289:
        /*002c*/ 	.word	0x00000000
        /*0030*/ 	.short	0x0003
        /*0032*/ 	.short	0x001c
        /*0034*/ 	.byte	0x00, 0xf0, 0xa1, 0x00


	//----- nvinfo : EIATTR_KPARAM_INFO
	.align		4
.L_290:
        /*0038*/ 	.byte	0x04, 0x17
        /*003a*/ 	.short	(.L_292 - .L_291)
.L_291:
        /*003c*/ 	.word	0x00000000
        /*0040*/ 	.short	0x0002
        /*0042*/ 	.short	0x0018
        /*0044*/ 	.byte	0x00, 0xf0, 0x11, 0x00


	//----- nvinfo : EIATTR_KPARAM_INFO
	.align		4
.L_292:
        /*0048*/ 	.byte	0x04, 0x17
        /*004a*/ 	.short	(.L_294 - .L_293)
.L_293:
        /*004c*/ 	.word	0x00000000
        /*0050*/ 	.short	0x0001
        /*0052*/ 	.short	0x0010
        /*0054*/ 	.byte	0x00, 0xf5, 0x21, 0x00


	//----- nvinfo : EIATTR_KPARAM_INFO
	.align		4
.L_294:
        /*0058*/ 	.byte	0x04, 0x17
        /*005a*/ 	.short	(.L_296 - .L_295)
.L_295:
        /*005c*/ 	.word	0x00000000
        /*0060*/ 	.short	0x0000
        /*0062*/ 	.short	0x0000
        /*0064*/ 	.byte	0x00, 0xf0, 0x41, 0x00


	//----- nvinfo : EIATTR_SPARSE_MMA_MASK
	.align		4
.L_296:
        /*0068*/ 	.byte	0x03, 0x50
        /*006a*/ 	.short	0x0000


	//----- nvinfo : EIATTR_MAXREG_COUNT
	.align		4
        /*006c*/ 	.byte	0x03, 0x1b
        /*006e*/ 	.short	0x0080


	//----- nvinfo : EIATTR_NUM_BARRIERS
	.align		4
        /*0070*/ 	.byte	0x02, 0x4c
        /*0072*/ 	.byte	0x01
	.zero		1


	//----- nvinfo : EIATTR_MERCURY_ISA_VERSION
	.align		4
        /*0074*/ 	.byte	0x03, 0x5f
        /*0076*/ 	.short	0x0101


	//----- nvinfo : EIATTR_COOP_GROUP_MASK_REGIDS
	.align		4
        /*0078*/ 	.byte	0x04, 0x29
        /*007a*/ 	.short	(.L_298 - .L_297)


	//   ....[0]....
.L_297:
        /*007c*/ 	.word	0xffffffff


	//   ....[1]....
        /*0080*/ 	.word	0xffffffff


	//   ....[2]....
        /*0084*/ 	.word	0xffffffff


	//   ....[3]....
        /*0088*/ 	.word	0xffffffff


	//   ....[4]....
        /*008c*/ 	.word	0xffffffff


	//   ....[5]....
        /*0090*/ 	.word	0xffffffff


	//   ....[6]....
        /*0094*/ 	.word	0xffffffff


	//   ....[7]....
        /*0098*/ 	.word	0xffffffff


	//   ....[8]....
        /*009c*/ 	.word	0xffffffff


	//   ....[9]....
        /*00a0*/ 	.word	0xffffffff


	//   ....[10]....
        /*00a4*/ 	.word	0xffffffff


	//   ....[11]....
        /*00a8*/ 	.word	0xffffffff


	//   ....[12]....
        /*00ac*/ 	.word	0xffffffff


	//   ....[13]....
        /*00b0*/ 	.word	0xffffffff


	//   ....[14]....
        /*00b4*/ 	.word	0xffffffff


	//   ....[15]....
        /*00b8*/ 	.word	0xffffffff


	//   ....[16]....
        /*00bc*/ 	.word	0xffffffff


	//   ....[17]....
        /*00c0*/ 	.word	0xffffffff


	//   ....[18]....
        /*00c4*/ 	.word	0xffffffff


	//   ....[19]....
        /*00c8*/ 	.word	0xffffffff


	//   ....[20]....
        /*00cc*/ 	.word	0xffffffff


	//   ....[21]....
        /*00d0*/ 	.word	0xffffffff


	//   ....[22]....
        /*00d4*/ 	.word	0xffffffff


	//   ....[23]....
        /*00d8*/ 	.word	0xffffffff


	//   ....[24]....
        /*00dc*/ 	.word	0xffffffff


	//   ....[25]....
        /*00e0*/ 	.word	0xffffffff


	//   ....[26]....
        /*00e4*/ 	.word	0xffffffff


	//   ....[27]....
        /*00e8*/ 	.word	0xffffffff


	//   ....[28]....
        /*00ec*/ 	.word	0xffffffff


	//   ....[29]....
        /*00f0*/ 	.word	0xffffffff


	//----- nvinfo : EIATTR_COOP_GROUP_INSTR_OFFSETS
	.align		4
.L_298:
        /*00f4*/ 	.byte	0x04, 0x28
        /*00f6*/ 	.short	(.L_300 - .L_299)


	//   ....[0]....
.L_299:
        /*00f8*/ 	.word	0x00000fd0


	//   ....[1]....
        /*00fc*/ 	.word	0x00000fe0


	//   ....[2]....
        /*0100*/ 	.word	0x00001040


	//   ....[3]....
        /*0104*/ 	.word	0x00001060


	//   ....[4]....
        /*0108*/ 	.word	0x000010b0


	//   ....[5]....
        /*010c*/ 	.word	0x000010d0


	//   ....[6]....
        /*0110*/ 	.word	0x00001110


	//   ....[7]....
        /*0114*/ 	.word	0x00001150


	//   ....[8]....
        /*0118*/ 	.word	0x000011b0


	//   ....[9]....
        /*011c*/ 	.word	0x000011f0


	//   ....[10]....
        /*0120*/ 	.word	0x000014e0


	//   ....[11]....
        /*0124*/ 	.word	0x000014f0


	//   ....[12]....
        /*0128*/ 	.word	0x00001570


	//   ....[13]....
        /*012c*/ 	.word	0x000015a0


	//   ....[14]....
        /*0130*/ 	.word	0x000015f0


	//   ....[15]....
        /*0134*/ 	.word	0x00001630


	//   ....[16]....
        /*0138*/ 	.word	0x00001670


	//   ....[17]....
        /*013c*/ 	.word	0x000016b0


	//   ....[18]....
        /*0140*/ 	.word	0x000016e0


	//   ....[19]....
        /*0144*/ 	.word	0x00001750


	//   ....[20]....
        /*0148*/ 	.word	0x000030e0


	//   ....[21]....
        /*014c*/ 	.word	0x000030f0


	//   ....[22]....
        /*0150*/ 	.word	0x00003170


	//   ....[23]....
        /*0154*/ 	.word	0x00003180


	//   ....[24]....
        /*0158*/ 	.word	0x000031e0


	//   ....[25]....
        /*015c*/ 	.word	0x00003200


	//   ....[26]....
        /*0160*/ 	.word	0x00003240


	//   ....[27]....
        /*0164*/ 	.word	0x00003270


	//   ....[28]....
        /*0168*/ 	.word	0x000032b0


	//   ....[29]....
        /*016c*/ 	.word	0x00003310


	//----- nvinfo : EIATTR_VRC_CTA_INIT_COUNT
	.align		4
.L_300:
        /*0170*/ 	.byte	0x02, 0x4a
	.zero		1
	.zero		1


	//----- nvinfo : EIATTR_EXIT_INSTR_OFFSETS
	.align		4
        /*0174*/ 	.byte	0x04, 0x1c
        /*0176*/ 	.short	(.L_302 - .L_301)


	//   ....[0]....
.L_301:
        /*0178*/ 	.word	0x00003580


	//   ....[1]....
        /*017c*/ 	.word	0x000035c0


	//----- nvinfo : EIATTR_MAX_THREADS
	.align		4
.L_302:
        /*0180*/ 	.byte	0x04, 0x05
        /*0182*/ 	.short	(.L_304 - .L_303)
.L_303:
        /*0184*/ 	.word	0x00000200
        /*0188*/ 	.word	0x00000001
        /*018c*/ 	.word	0x00000001


	//----- nvinfo : EIATTR_CRS_STACK_SIZE
	.align		4
.L_304:
        /*0190*/ 	.byte	0x04, 0x1e
        /*0192*/ 	.short	(.L_306 - .L_305)
.L_305:
        /*0194*/ 	.word	0x00000000


	//----- nvinfo : EIATTR_CBANK_PARAM_SIZE
	.align		4
.L_306:
        /*0198*/ 	.byte	0x03, 0x19
        /*019a*/ 	.short	0x0046


	//----- nvinfo : EIATTR_PARAM_CBANK
	.align		4
        /*019c*/ 	.byte	0x04, 0x0a
        /*019e*/ 	.short	(.L_308 - .L_307)
	.align		4
.L_307:
        /*01a0*/ 	.word	index@(.nv.constant0._ZN3cub18CUB_300001_SM_10006detail6reduce18DeviceReduceKernelINS2_10policy_hubIljN4cuda3std3__44plusIlEEE10Policy1000EN6thrust24THRUST_300001_SM_1000_NS18transform_iteratorI14maior_que_zeroNSD_6detail15normal_iteratorINSD_10device_ptrIdEEEEllEEjS9_lNS7_10__identityEEEvT0_PT3_T1_NS0_13GridEvenShareISQ_EET2_T4_)
        /*01a4*/ 	.short	0x0380
        /*01a6*/ 	.short	0x0046


	//----- nvinfo : EIATTR_SW_WAR
	.align		4
.L_308:
        /*01a8*/ 	.byte	0x04, 0x36
        /*01aa*/ 	.short	(.L_310 - .L_309)
.L_309:
        /*01ac*/ 	.word	0x00000008
.L_310:


//--------------------- .nv.info._ZN3cub18CUB_300001_SM_10006detail6reduce28DeviceReduceSingleTileKernelINS2_10policy_hubIljN4cuda3std3__44plusIlEEE10Policy1000EN6thrust24THRUST_300001_SM_1000_NS18transform_iteratorI14maior_que_zeroNSD_6detail15normal_iteratorINSD_10device_ptrIdEEEEllEEPljS9_llNS7_10__identityEEEvT0_T1_T2_T3_T4_T6_ --------------------------
	.section	.nv.info._ZN3cub18CUB_300001_SM_10006detail6reduce28DeviceReduceSingleTileKernelINS2_10policy_hubIljN4cuda3std3__44plusIlEEE10Policy1000EN6thrust24THRUST_300001_SM_1000_NS18transform_iteratorI14maior_que_zeroNSD_6detail15normal_iteratorINSD_10device_ptrIdEEEEllEEPljS9_llNS7_10__identityEEEvT0_T1_T2_T3_T4_T6_,"",@"SHT_CUDA_INFO"
	.sectionflags	@""
	.align	4


	//----- nvinfo : EIATTR_CUDA_API_VERSION
	.align		4
        /*0000*/ 	.byte	0x04, 0x37
        /*0002*/ 	.short	(.L_312 - .L_311)
.L_311:
        /*0004*/ 	.word	0x00000082


	//----- nvinfo : EIATTR_KPARAM_INFO
	.align		4
.L_312:
        /*0008*/ 	.byte	0x04, 0x17
        /*000a*/ 	.short	(.L_314 - .L_313)
.L_313:
        /*000c*/ 	.word	0x00000000
        /*0010*/ 	.short	0x0005
        /*0012*/ 	.short	0x0028
        /*0014*/ 	.byte	0x00, 0xf0, 0x05, 0x00


	//----- nvinfo : EIATTR_KPARAM_INFO
	.align		4
.L_314:
        /*0018*/ 	.byte	0x04, 0x17
        /*001a*/ 	.short	(.L_316 - .L_315)
.L_315:
        /*001c*/ 	.word	0x00000000
        /*0020*/ 	.short	0x0004
        /*0022*/ 	.short	0x0020
        /*0024*/ 	.byte	0x00, 0xf0, 0x21, 0x00


	//----- nvinfo : EIATTR_KPARAM_INFO
	.align		4
.L_316:
        /*0028*/ 	.byte	0x04, 0x17
        /*002a*/ 	.short	(.L_318 - .L_317)
.L_317:
        /*002c*/ 	.word	0x00000000
        /*0030*/ 	.short	0x0003
        /*0032*/ 	.short	0x001c
        /*0034*/ 	.byte	0x00, 0xf0, 0x05, 0x00


	//----- nvinfo : EIATTR_KPARAM_INFO
	.align		4
.L_318:
        /*0038*/ 	.byte	0x04, 0x17
        /*003a*/ 	.short	(.L_320 - .L_319)
.L_319:
        /*003c*/ 	.word	0x00000000
        /*0040*/ 	.short	0x0002
        /*0042*/ 	.short	0x0018
        /*0044*/ 	.byte	0x00, 0xf0, 0x11, 0x00


	//----- nvinfo : EIATTR_KPARAM_INFO
	.align		4
.L_320:
        /*0048*/ 	.byte	0x04, 0x17
        /*004a*/ 	.short	(.L_322 - .L_321)
.L_321:
        /*004c*/ 	.word	0x00000000
        /*0050*/ 	.short	0x0001
        /*0052*/ 	.short	0x0010
        /*0054*/ 	.byte	0x00, 0xf5, 0x21, 0x00


	//----- nvinfo : EIATTR_KPARAM_INFO
	.align		4
.L_322:
        /*0058*/ 	.byte	0x04, 0x17
        /*005a*/ 	.short	(.L_324 - .L_323)
.L_323:
        /*005c*/ 	.word	0x00000000
        /*0060*/ 	.short	0x0000
        /*0062*/ 	.short	0x0000
        /*0064*/ 	.byte	0x00, 0xf0, 0x41, 0x00


	//----- nvinfo : EIATTR_SPARSE_MMA_MASK
	.align		4
.L_324:
        /*0068*/ 	.byte	0x03, 0x50
        /*006a*/ 	.short	0x0000


	//----- nvinfo : EIATTR_MAXREG_COUNT
	.align		4
        /*006c*/ 	.byte	0x03, 0x1b
        /*006e*/ 	.short	0x0080


	//----- nvinfo : EIATTR_NUM_BARRIERS
	.align		4
        /*0070*/ 	.byte	0x02, 0x4c
        /*0072*/ 	.byte	0x01
	.zero		1


	//----- nvinfo : EIATTR_MERCURY_ISA_VERSION
	.align		4
        /*0074*/ 	.byte	0x03, 0x5f
        /*0076*/ 	.short	0x0101


	//----- nvinfo : EIATTR_COOP_GROUP_MASK_REGIDS
	.align		4
        /*0078*/ 	.byte	0x04, 0x29
        /*007a*/ 	.short	(.L_326 - .L_325)


	//   ....[0]....
.L_325:
        /*007c*/ 	.word	0xffffffff


	//   ....[1]....
        /*0080*/ 	.word	0xffffffff


	//   ....[2]....
        /*0084*/ 	.word	0xffffffff


	//   ....[3]....
        /*0088*/ 	.word	0xffffffff


	//   ....[4]....
        /*008c*/ 	.word	0xffffffff


	//   ....[5]....
        /*0090*/ 	.word	0xffffffff


	//   ....[6]....
        /*0094*/ 	.word	0xffffffff


	//   ....[7]....
        /*0098*/ 	.word	0xffffffff


	//   ....[8]....
        /*009c*/ 	.word	0xffffffff


	//   ....[9]....
        /*00a0*/ 	.word	0xffffffff


	//   ....[10]....
        /*00a4*/ 	.word	0xffffffff


	//   ....[11]....
        /*00a8*/ 	.word	0xffffffff


	//   ....[12]....
        /*00ac*/ 	.word	0xffffffff


	//   ....[13]....
        /*00b0*/ 	.word	0xffffffff


	//   ....[14]....
        /*00b4*/ 	.word	0xffffffff


	//   ....[15]....
        /*00b8*/ 	.word	0xffffffff


	//   ....[16]....
        /*00bc*/ 	.word	0xffffffff


	//   ....[17]....
        /*00c0*/ 	.word	0xffffffff


	//   ....[18]....
        /*00c4*/ 	.word	0xffffffff


	//   ....[19]....
        /*00c8*/ 	.word	0xffffffff


	//   ....[20]....
        /*00cc*/ 	.word	0xffffffff


	//   ....[21]....
        /*00d0*/ 	.word	0xffffffff


	//   ....[22]....
        /*00d4*/ 	.word	0xffffffff


	//   ....[23]....
        /*00d8*/ 	.word	0xffffffff


	//   ....[24]....
        /*00dc*/ 	.word	0xffffffff


	//   ....[25]....
        /*00e0*/ 	.word	0xffffffff


	//   ....[26]....
        /*00e4*/ 	.word	0xffffffff


	//   ....[27]....
        /*00e8*/ 	.word	0xffffffff


	//   ....[28]....
        /*00ec*/ 	.word	0xffffffff


	//   ....[29]....
        /*00f0*/ 	.word	0xffffffff


	//----- nvinfo : EIATTR_COOP_GROUP_INSTR_OFFSETS
	.align		4
.L_326:
        /*00f4*/ 	.byte	0x04, 0x28
        /*00f6*/ 	.short	(.L_328 - .L_327)


	//   ....[0]....
.L_327:
        /*00f8*/ 	.word	0x00000cd0


	//   ....[1]....
        /*00fc*/ 	.word	0x00000ce0


	//   ....[2]....
        /*0100*/ 	.word	0x00000d40


	//   ....[3]....
        /*0104*/ 	.word	0x00000d60


	//   ....[4]....
        /*0108*/ 	.word	0x00000db0


	//   ....[5]....
        /*010c*/ 	.word	0x00000dd0


	//   ....[6]....
        /*0110*/ 	.word	0x00000e10


	//   ....[7]....
        /*0114*/ 	.word	0x00000e50


	//   ....[8]....
        /*0118*/ 	.word	0x00000eb0


	//   ....[9]....
        /*011c*/ 	.word	0x00000ee0


	//   ....[10]....
        /*0120*/ 	.word	0x000011f0


	//   ....[11]....
        /*0124*/ 	.word	0x00001200


	//   ....[12]....
        /*0128*/ 	.word	0x00001290


	//   ....[13]....
        /*012c*/ 	.word	0x000012b0


	//   ....[14]....
        /*0130*/ 	.word	0x00001300


	//   ....[15]....
        /*0134*/ 	.word	0x00001340


	//   ....[16]....
        /*0138*/ 	.word	0x00001380


	//   ....[17]....
        /*013c*/ 	.word	0x000013c0


	//   ....[18]....
        /*0140*/ 	.word	0x00001410


	//   ....[19]....
        /*0144*/ 	.word	0x00001470


	//   ....[20]....
        /*0148*/ 	.word	0x00002c90


	//   ....[21]....
        /*014c*/ 	.word	0x00002ca0


	//   ....[22]....
        /*0150*/ 	.word	0x00002d20


	//   ....[23]....
        /*0154*/ 	.word	0x00002d30


	//   ....[24]....
        /*0158*/ 	.word	0x00002d90


	//   ....[25]....
        /*015c*/ 	.word	0x00002db0


	//   ....[26]....
        /*0160*/ 	.word	0x00002df0


	//   ....[27]....
        /*0164*/ 	.word	0x00002e20


	//   ....[28]....
        /*0168*/ 	.word	0x00002e70


	//   ....[29]....
        /*016c*/ 	.word	0x00002ec0


	//----- nvinfo : EIATTR_VRC_CTA_INIT_COUNT
	.align		4
.L_328:
        /*0170*/ 	.byte	0x02, 0x4a
	.zero		1
	.zero		1


	//----- nvinfo : EIATTR_EXIT_INSTR_OFFSETS
	.align		4
        /*0174*/ 	.byte	0x04, 0x1c
        /*0176*/ 	.short	(.L_330 - .L_329)


	//   ....[0]....
.L_329:
        /*0178*/ 	.word	0x00000080


	//   ....[1]....
        /*017c*/ 	.word	0x000000c0


	//   ....[2]....
        /*0180*/ 	.word	0x00003140


	//   ....[3]....
        /*0184*/ 	.word	0x000031a0


	//----- nvinfo : EIATTR_MAX_THREADS
	.align		4
.L_330:
        /*0188*/ 	.byte	0x04, 0x05
        /*018a*/ 	.short	(.L_332 - .L_331)
.L_331:
        /*018c*/ 	.word	0x00000200
        /*0190*/ 	.word	0x00000001
        /*0194*/ 	.word	0x00000001


	//----- nvinfo : EIATTR_CRS_STACK_SIZE
	.align		4
.L_332:
        /*0198*/ 	.byte	0x04, 0x1e
        /*019a*/ 	.short	(.L_334 - .L_333)
.L_333:
        /*019c*/ 	.word	0x00000000


	//----- nvinfo : EIATTR_CBANK_PARAM_SIZE
	.align		4
.L_334:
        /*01a0*/ 	.byte	0x03, 0x19
        /*01a2*/ 	.short	0x0029


	//----- nvinfo : EIATTR_PARAM_CBANK
	.align		4
        /*01a4*/ 	.byte	0x04, 0x0a
        /*01a6*/ 	.short	(.L_336 - .L_335)
	.align		4
.L_335:
        /*01a8*/ 	.word	index@(.nv.constant0._ZN3cub18CUB_300001_SM_10006detail6reduce28DeviceReduceSingleTileKernelINS2_10policy_hubIljN4cuda3std3__44plusIlEEE10Policy1000EN6thrust24THRUST_300001_SM_1000_NS18transform_iteratorI14maior_que_zeroNSD_6detail15normal_iteratorINSD_10device_ptrIdEEEEllEEPljS9_llNS7_10__identityEEEvT0_T1_T2_T3_T4_T6_)
        /*01ac*/ 	.short	0x0380
        /*01ae*/ 	.short	0x0029


	//----- nvinfo : EIATTR_SW_WAR
	.align		4
.L_336:
        /*01b0*/ 	.byte	0x04, 0x36
        /*01b2*/ 	.short	(.L_338 - .L_337)
.L_337:
        /*01b4*/ 	.word	0x00000008
.L_338:


//--------------------- .nv.info._ZN3cub18CUB_300001_SM_10006detail6reduce28DeviceReduceSingleTileKernelINS2_10policy_hubIdyN4cuda3std3__44plusIdEEE10Policy1000EPdSC_iS9_ddNS7_10__identityEEEvT0_T1_T2_T3_T4_T6_ --------------------------
	.section	.nv.info._ZN3cub18CUB_300001_SM_10006detail6reduce28DeviceReduceSingleTileKernelINS2_10policy_hubIdyN4cuda3std3__44plusIdEEE10Policy1000EPdSC_iS9_ddNS7_10__identityEEEvT0_T1_T2_T3_T4_T6_,"",@"SHT_CUDA_INFO"
	.sectionflags	@""
	.align	4


	//----- nvinfo : EIATTR_CUDA_API_VERSION
	.align		4
        /*0000*/ 	.byte	0x04, 0x37
        /*0002*/ 	.short	(.L_340 - .L_339)
.L_339:
        /*0004*/ 	.word	0x00000082


	//----- nvinfo : EIATTR_KPARAM_INFO
	.align		4
.L_340:
        /*0008*/ 	.byte	0x04, 0x17
        /*000a*/ 	.short	(.L_342 - .L_341)
.L_341:
        /*000c*/ 	.word	0x00000000
        /*0010*/ 	.short	0x0005
        /*0012*/ 	.short	0x0020
        /*0014*/ 	.byte	0x00, 0xf0, 0x05, 0x00


	//----- nvinfo : EIATTR_KPARAM_INFO
	.align		4
.L_342:
        /*0018*/ 	.byte	0x04, 0x17
        /*001a*/ 	.short	(.L_344 - .L_343)
.L_343:
        /*001c*/ 	.word	0x00000000
        /*0020*/ 	.short	0x0004
        /*0022*/ 	.short	0x0018
        /*0024*/ 	.byte	0x00, 0xf0, 0x21, 0x00


	//----- nvinfo : EIATTR_KPARAM_INFO
	.align		4
.L_344:
        /*0028*/ 	.byte	0x04, 0x17
        /*002a*/ 	.short	(.L_346 - .L_345)
.L_345:
        /*002c*/ 	.word	0x00000000
        /*0030*/ 	.short	0x0003
        /*0032*/ 	.short	0x0014
        /*0034*/ 	.byte	0x00, 0xf0, 0x05, 0x00


	//----- nvinfo : EIATTR_KPARAM_INFO
	.align		4
.L_346:
        /*0038*/ 	.byte	0x04, 0x17
        /*003a*/ 	.short	(.L_348 - .L_347)
.L_347:
        /*003c*/ 	.word	0x00000000
        /*0040*/ 	.short	0x0002
        /*0042*/ 	.short	0x0010
        /*0044*/ 	.byte	0x00, 0xf0, 0x11, 0x00


	//----- nvinfo : EIATTR_KPARAM_INFO
	.align		4
.L_348:
        /*0048*/ 	.byte	0x04, 0x17
        /*004a*/ 	.short	(.L_350 - .L_349)
.L_349:
        /*004c*/ 	.word	0x00000000
        /*0050*/ 	.short	0x0001
        /*0052*/ 	.short	0x0008
        /*0054*/ 	.byte	0x00, 0xf5, 0x21, 0x00


	//----- nvinfo : EIATTR_KPARAM_INFO
	.align		4
.L_350:
        /*0058*/ 	.byte	0x04, 0x17
        /*005a*/ 	.short	(.L_352 - .L_351)
.L_351:
        /*005c*/ 	.word	0x00000000
        /*0060*/ 	.short	0x0000
        /*0062*/ 	.short	0x0000
        /*0064*/ 	.byte	0x00, 0xf5, 0x21, 0x00


	//----- nvinfo : EIATTR_SPARSE_MMA_MASK
	.align		4
.L_352:
        /*0068*/ 	.byte	0x03, 0x50
        /*006a*/ 	.short	0x0000


	//----- nvinfo : EIATTR_MAXREG_COUNT
	.align		4
        /*006c*/ 	.byte	0x03, 0x1b
        /*006e*/ 	.short	0x0080


	//----- nvinfo : EIATTR_NUM_BARRIERS
	.align		4
        /*0070*/ 	.byte	0x02, 0x4c
        /*0072*/ 	.byte	0x01
	.zero		1


	//----- nvinfo : EIATTR_MERCURY_ISA_VERSION
	.align		4
        /*0074*/ 	.byte	0x03, 0x5f
        /*0076*/ 	.short	0x0101


	//----- nvinfo : EIATTR_COOP_GROUP_MASK_REGIDS
	.align		4
        /*0078*/ 	.byte	0x04, 0x29
        /*007a*/ 	.short	(.L_354 - .L_353)


	//   ....[0]....
.L_353:
        /*007c*/ 	.word	0xffffffff


	//   ....[1]....
        /*0080*/ 	.word	0xffffffff


	//   ....[2]....
        /*0084*/ 	.word	0xffffffff


	//   ....[3]....
        /*0088*/ 	.word	0xffffffff


	//   ....[4]....
        /*008c*/ 	.word	0xffffffff


	//   ....[5]....
        /*0090*/ 	.word	0xffffffff


	//   ....[6]....
        /*0094*/ 	.word	0xffffffff


	//   ....[7]....
        /*0098*/ 	.word	0xffffffff


	//   ....[8]....
        /*009c*/ 	.word	0xffffffff


	//   ....[9]....
        /*00a0*/ 	.word	0xffffffff


	//   ....[10]....
        /*00a4*/ 	.word	0xffffffff


	//   ....[11]....
        /*00a8*/ 	.word	0xffffffff


	//   ....[12]....
        /*00ac*/ 	.word	0xffffffff


	//   ....[13]....
        /*00b0*/ 	.word	0xffffffff


	//   ....[14]....
        /*00b4*/ 	.word	0xffffffff


	//   ....[15]....
        /*00b8*/ 	.word	0xffffffff


	//   ....[16]....
        /*00bc*/ 	.word	0xffffffff


	//   ....[17]....
        /*00c0*/ 	.word	0xffffffff


	//   ....[18]....
        /*00c4*/ 	.word	0xffffffff


	//   ....[19]....
        /*00c8*/ 	.word	0xffffffff


	//   ....[20]....
        /*00cc*/ 	.word	0xffffffff


	//   ....[21]....
        /*00d0*/ 	.word	0xffffffff


	//   ....[22]....
        /*00d4*/ 	.word	0xffffffff


	//   ....[23]....
        /*00d8*/ 	.word	0xffffffff


	//   ....[24]....
        /*00dc*/ 	.word	0xffffffff


	//   ....[25]....
        /*00e0*/ 	.word	0xffffffff


	//   ....[26]....
        /*00e4*/ 	.word	0xffffffff


	//   ....[27]....
        /*00e8*/ 	.word	0xffffffff


	//   ....[28]....
        /*00ec*/ 	.word	0xffffffff


	//   ....[29]....
        /*00f0*/ 	.word	0xffffffff


	//----- nvinfo : EIATTR_COOP_GROUP_INSTR_OFFSETS
	.align		4
.L_354:
        /*00f4*/ 	.byte	0x04, 0x28
        /*00f6*/ 	.short	(.L_356 - .L_355)


	//   ....[0]....
.L_355:
        /*00f8*/ 	.word	0x00000960


	//   ....[1]....
        /*00fc*/ 	.word	0x00000970


	//   ....[2]....
        /*0100*/ 	.word	0x000009e0


	//   ....[3]....
        /*0104*/ 	.word	0x00000a10


	//   ....[4]....
        /*0108*/ 	.word	0x00000a70


	//   ....[5]....
        /*010c*/ 	.word	0x00000a80


	//   ....[6]....
        /*0110*/ 	.word	0x00000ae0


	//   ....[7]....
        /*0114*/ 	.word	0x00000af0


	//   ....[8]....
        /*0118*/ 	.word	0x00000b40


	//   ....[9]....
        /*011c*/ 	.word	0x00000b60


	//   ....[10]....
        /*0120*/ 	.word	0x00000e10


	//   ....[11]....
        /*0124*/ 	.word	0x00000e20


	//   ....[12]....
        /*0128*/ 	.word	0x00000eb0


	//   ....[13]....
        /*012c*/ 	.word	0x00000ed0


	//   ....[14]....
        /*0130*/ 	.word	0x00000f20


	//   ....[15]....
        /*0134*/ 	.word	0x00000f40


	//   ....[16]....
        /*0138*/ 	.word	0x00000f90


	//   ....[17]....
        /*013c*/ 	.word	0x00000fb0


	//   ....[18]....
        /*0140*/ 	.word	0x00001000


	//   ....[19]....
        /*0144*/ 	.word	0x00001030


	//   ....[20]....
        /*0148*/ 	.word	0x000020b0


	//   ....[21]....
        /*014c*/ 	.word	0x000020c0


	//   ....[22]....
        /*0150*/ 	.word	0x00002130


	//   ....[23]....
        /*0154*/ 	.word	0x00002140


	//   ....[24]....
        /*0158*/ 	.word	0x000021a0


	//   ....[25]....
        /*015c*/ 	.word	0x000021b0


	//   ....[26]....
        /*0160*/ 	.word	0x00002200


	//   ....[27]....
        /*0164*/ 	.word	0x00002220


	//   ....[28]....
        /*0168*/ 	.word	0x00002280


	//   ....[29]....
        /*016c*/ 	.word	0x000022b0


	//----- nvinfo : EIATTR_VRC_CTA_INIT_COUNT
	.align		4
.L_356:
        /*0170*/ 	.byte	0x02, 0x4a
	.zero		1
	.zero		1


	//----- nvinfo : EIATTR_EXIT_INSTR_OFFSETS
	.align		4
        /*0174*/ 	.byte	0x04, 0x1c
        /*0176*/ 	.short	(.L_358 - .L_357)


	//   ....[0]....
.L_357:
        /*0178*/ 	.word	0x00000080


	//   ....[1]....
        /*017c*/ 	.word	0x000000c0


	//   ....[2]....
        /*0180*/ 	.word	0x00002510


	//   ....[3]....
        /*0184*/ 	.word	0x00002560


	//----- nvinfo : EIATTR_MAX_THREADS
	.align		4
.L_358:
        /*0188*/ 	.byte	0x04, 0x05
        /*018a*/ 	.short	(.L_360 - .L_359)
.L_359:
        /*018c*/ 	.word	0x00000200
        /*0190*/ 	.word	0x00000001
        /*0194*/ 	.word	0x00000001


	//----- nvinfo : EIATTR_CRS_STACK_SIZE
	.align		4
.L_360:
        /*0198*/ 	.byte	0x04, 0x1e
        /*019a*/ 	.short	(.L_362 - .L_361)
.L_361:
        /*019c*/ 	.word	0x00000000


	//----- nvinfo : EIATTR_CBANK_PARAM_SIZE
	.align		4
.L_362:
        /*01a0*/ 	.byte	0x03, 0x19
        /*01a2*/ 	.short	0x0021


	//----- nvinfo : EIATTR_PARAM_CBANK
	.align		4
        /*01a4*/ 	.byte	0x04, 0x0a
        /*01a6*/ 	.short	(.L_364 - .L_363)
	.align		4
.L_363:
        /*01a8*/ 	.word	index@(.nv.constant0._ZN3cub18CUB_300001_SM_10006detail6reduce28DeviceReduceSingleTileKernelINS2_10policy_hubIdyN4cuda3std3__44plusIdEEE10Policy1000EPdSC_iS9_ddNS7_10__identityEEEvT0_T1_T2_T3_T4_T6_)
        /*01ac*/ 	.short	0x0380
        /*01ae*/ 	.short	0x0021


	//----- nvinfo : EIATTR_SW_WAR
	.align		4
.L_364:
        /*01b0*/ 	.byte	0x04, 0x36
        /*01b2*/ 	.short	(.L_366 - .L_365)
.L_365:
        /*01b4*/ 	.word	0x00000008
.L_366:


//--------------------- .nv.info._ZN3cub18CUB_300001_SM_10006detail6reduce18DeviceReduceKernelINS2_10policy_hubIdyN4cuda3std3__44plusIdEEE10Policy1000EN6thrust24THRUST_300001_SM_1000_NS6detail15normal_iteratorINSD_10device_ptrIdEEEEyS9_dNS7_10__identityEEEvT0_PT3_T1_NS0_13GridEvenShareISN_EET2_T4_ --------------------------
	.section	.nv.info._ZN3cub18CUB_300001_SM_10006detail6reduce18DeviceReduceKernelINS2_10policy_hubIdyN4cuda3std3__44plusIdEEE10Policy1000EN6thrust24THRUST_300001_SM_1000_NS6detail15normal_iteratorINSD_10device_ptrIdEEEEyS9_dNS7_10__identityEEEvT0_PT3_T1_NS0_13GridEvenShareISN_EET2_T4_,"",@"SHT_CUDA_INFO"
	.sectionflags	@""
	.align	4


	//----- nvinfo : EIATTR_CUDA_API_VERSION
	.align		4
        /*0000*/ 	.byte	0x04, 0x37
        /*0002*/ 	.short	(.L_368 - .L_367)
.L_367:
        /*0004*/ 	.word	0x00000082


	//----- nvinfo : EIATTR_KPARAM_INFO
	.align		4
.L_368:
        /*0008*/ 	.byte	0x04, 0x17
        /*000a*/ 	.short	(.L_370 - .L_369)
.L_369:
        /*000c*/ 	.word	0x00000000
        /*0010*/ 	.short	0x0005
        /*0012*/ 	.short	0x0061
        /*0014*/ 	.byte	0x00, 0xf0, 0x05, 0x00


	//----- nvinfo : EIATTR_KPARAM_INFO
	.align		4
.L_370:
        /*0018*/ 	.byte	0x04, 0x17
        /*001a*/ 	.short	(.L_372 - .L_371)
.L_371:
        /*001c*/ 	.word	0x00000000
        /*0020*/ 	.short	0x0004
        /*0022*/ 	.short	0x0060
        /*0024*/ 	.byte	0x00, 0xf0, 0x05, 0x00


	//----- nvinfo : EIATTR_KPARAM_INFO
	.align		4
.L_372:
        /*0028*/ 	.byte	0x04, 0x17
        /*002a*/ 	.short	(.L_374 - .L_373)
.L_373:
        /*002c*/ 	.word	0x00000000
        /*0030*/ 	.short	0x0003
        /*0032*/ 	.short	0x0018
        /*0034*/ 	.byte	0x00, 0xf0, 0x21, 0x01


	//----- nvinfo : EIATTR_KPARAM_INFO
	.align		4
.L_374:
        /*0038*/ 	.byte	0x04, 0x17
        /*003a*/ 	.short	(.L_376 - .L_375)
.L_375:
        /*003c*/ 	.word	0x00000000
        /*0040*/ 	.short	0x0002
        /*0042*/ 	.short	0x0010
        /*0044*/ 	.byte	0x00, 0xf0, 0x21, 0x00


	//----- nvinfo : EIATTR_KPARAM_INFO
	.align		4
.L_376:
        /*0048*/ 	.byte	0x04, 0x17
        /*004a*/ 	.short	(.L_378 - .L_377)
.L_377:
        /*004c*/ 	.word	0x00000000
        /*0050*/ 	.short	0x0001
        /*0052*/ 	.short	0x0008
        /*0054*/ 	.byte	0x00, 0xf5, 0x21, 0x00


	//----- nvinfo : EIATTR_KPARAM_INFO
	.align		4
.L_378:
        /*0058*/ 	.byte	0x04, 0x17
        /*005a*/ 	.short	(.L_380 - .L_379)
.L_379:
        /*005c*/ 	.word	0x00000000
        /*0060*/ 	.short	0x0000
        /*0062*/ 	.short	0x0000
        /*0064*/ 	.byte	0x00, 0xf0, 0x21, 0x00


	//----- nvinfo : EIATTR_SPARSE_MMA_MASK
	.align		4
.L_380:
        /*0068*/ 	.byte	0x03, 0x50
        /*006a*/ 	.short	0x0000


	//----- nvinfo : EIATTR_MAXREG_COUNT
	.align		4
        /*006c*/ 	.byte	0x03, 0x1b
        /*006e*/ 	.short	0x0080


	//----- nvinfo : EIATTR_NUM_BARRIERS
	.align		4
        /*0070*/ 	.byte	0x02, 0x4c
        /*0072*/ 	.byte	0x01
	.zero		1


	//----- nvinfo : EIATTR_MERCURY_ISA_VERSION
	.align		4
        /*0074*/ 	.byte	0x03, 0x5f
        /*0076*/ 	.short	0x0101


	//----- nvinfo : EIATTR_COOP_GROUP_MASK_REGIDS
	.align		4
        /*0078*/ 	.byte	0x04, 0x29
        /*007a*/ 	.short	(.L_382 - .L_381)


	//   ....[0]....
.L_381:
        /*007c*/ 	.word	0xffffffff


	//   ....[1]....
        /*0080*/ 	.word	0xffffffff


	//   ....[2]....
        /*0084*/ 	.word	0xffffffff


	//   ....[3]....
        /*0088*/ 	.word	0xffffffff


	//   ....[4]....
        /*008c*/ 	.word	0xffffffff


	//   ....[5]....
        /*0090*/ 	.word	0xffffffff


	//   ....[6]....
        /*0094*/ 	.word	0xffffffff


	//   ....[7]....
        /*0098*/ 	.word	0xffffffff


	//   ....[8]....
        /*009c*/ 	.word	0xffffffff


	//   ....[9]....
        /*00a0*/ 	.word	0xffffffff


	//   ....[10]....
        /*00a4*/ 	.word	0xffffffff


	//   ....[11]....
        /*00a8*/ 	.word	0xffffffff


	//   ....[12]....
        /*00ac*/ 	.word	0xffffffff


	//   ....[13]....
        /*00b0*/ 	.word	0xffffffff


	//   ....[14]....
        /*00b4*/ 	.word	0xffffffff


	//   ....[15]....
        /*00b8*/ 	.word	0xffffffff


	//   ....[16]....
        /*00bc*/ 	.word	0xffffffff


	//   ....[17]....
        /*00c0*/ 	.word	0xffffffff


	//   ....[18]....
        /*00c4*/ 	.word	0xffffffff


	//   ....[19]....
        /*00c8*/ 	.word	0xffffffff


	//   ....[20]....
        /*00cc*/ 	.word	0xffffffff


	//   ....[21]....
        /*00d0*/ 	.word	0xffffffff


	//   ....[22]....
        /*00d4*/ 	.word	0xffffffff


	//   ....[23]....
        /*00d8*/ 	.word	0xffffffff


	//   ....[24]....
        /*00dc*/ 	.word	0xffffffff


	//   ....[25]....
        /*00e0*/ 	.word	0xffffffff


	//   ....[26]....
        /*00e4*/ 	.word	0xffffffff


	//   ....[27]....
        /*00e8*/ 	.word	0xffffffff


	//   ....[28]....
        /*00ec*/ 	.word	0xffffffff


	//   ....[29]....
        /*00f0*/ 	.word	0xffffffff


	//----- nvinfo : EIATTR_COOP_GROUP_INSTR_OFFSETS
	.align		4
.L_382:
        /*00f4*/ 	.byte	0x04, 0x28
        /*00f6*/ 	.short	(.L_384 - .L_383)


	//   ....[0]....
.L_383:
        /*00f8*/ 	.word	0x000009a0


	//   ....[1]....
        /*00fc*/ 	.word	0x000009b0


	//   ....[2]....
        /*0100*/ 	.word	0x00000a20


	//   ....[3]....
        /*0104*/ 	.word	0x00000a40


	//   ....[4]....
        /*0108*/ 	.word	0x00000ab0


	//   ....[5]....
        /*010c*/ 	.word	0x00000ac0


	//   ....[6]....
        /*0110*/ 	.word	0x00000b10


	//   ....[7]....
        /*0114*/ 	.word	0x00000b30


	//   ....[8]....
        /*0118*/ 	.word	0x00000ba0


	//   ....[9]....
        /*011c*/ 	.word	0x00000bb0


	//   ....[10]....
        /*0120*/ 	.word	0x00000e50


	//   ....[11]....
        /*0124*/ 	.word	0x00000e60


	//   ....[12]....
        /*0128*/ 	.word	0x00000ee0


	//   ....[13]....
        /*012c*/ 	.word	0x00000f00


	//   ....[14]....
        /*0130*/ 	.word	0x00000f50


	//   ....[15]....
        /*0134*/ 	.word	0x00000f80


	//   ....[16]....
        /*0138*/ 	.word	0x00000fd0


	//   ....[17]....
        /*013c*/ 	.word	0x00000ff0


	//   ....[18]....
        /*0140*/ 	.word	0x00001060


	//   ....[19]....
        /*0144*/ 	.word	0x00001090


	//   ....[20]....
        /*0148*/ 	.word	0x00002360


	//   ....[21]....
        /*014c*/ 	.word	0x00002370


	//   ....[22]....
        /*0150*/ 	.word	0x000023f0


	//   ....[23]....
        /*0154*/ 	.word	0x00002400


	//   ....[24]....
        /*0158*/ 	.word	0x00002460


	//   ....[25]....
        /*015c*/ 	.word	0x00002470


	//   ....[26]....
        /*0160*/ 	.word	0x000024c0


	//   ....[27]....
        /*0164*/ 	.word	0x000024f0


	//   ....[28]....
        /*0168*/ 	.word	0x00002570


	//   ....[29]....
        /*016c*/ 	.word	0x00002580


	//----- nvinfo : EIATTR_VRC_CTA_INIT_COUNT
	.align		4
.L_384:
        /*0170*/ 	.byte	0x02, 0x4a
	.zero		1
	.zero		1


	//----- nvinfo : EIATTR_EXIT_INSTR_OFFSETS
	.align		4
        /*0174*/ 	.byte	0x04, 0x1c
        /*0176*/ 	.short	(.L_386 - .L_385)


	//   ....[0]....
.L_385:
        /*0178*/ 	.word	0x000027b0


	//   ....[1]....
        /*017c*/ 	.word	0x00002810


	//----- nvinfo : EIATTR_MAX_THREADS
	.align		4
.L_386:
        /*0180*/ 	.byte	0x04, 0x05
        /*0182*/ 	.short	(.L_388 - .L_387)
.L_387:
        /*0184*/ 	.word	0x00000200
        /*0188*/ 	.word	0x00000001
        /*018c*/ 	.word	0x00000001


	//----- nvinfo : EIATTR_CRS_STACK_SIZE
	.align		4
.L_388:
        /*0190*/ 	.byte	0x04, 0x1e
        /*0192*/ 	.short	(.L_390 - .L_389)
.L_389:
        /*0194*/ 	.word	0x00000000


	//----- nvinfo : EIATTR_CBANK_PARAM_SIZE
	.align		4
.L_390:
        /*0198*/ 	.byte	0x03, 0x19
        /*019a*/ 	.short	0x0062


	//----- nvinfo : EIATTR_PARAM_CBANK
	.align		4
        /*019c*/ 	.byte	0x04, 0x0a
        /*019e*/ 	.short	(.L_392 - .L_391)
	.align		4
.L_391:
        /*01a0*/ 	.word	index@(.nv.constant0._ZN3cub18CUB_300001_SM_10006detail6reduce18DeviceReduceKernelINS2_10policy_hubIdyN4cuda3std3__44plusIdEEE10Policy1000EN6thrust24THRUST_300001_SM_1000_NS6detail15normal_iteratorINSD_10device_ptrIdEEEEyS9_dNS7_10__identityEEEvT0_PT3_T1_NS0_13GridEvenShareISN_EET2_T4_)
        /*01a4*/ 	.short	0x0380
        /*01a6*/ 	.short	0x0062


	//----- nvinfo : EIATTR_SW_WAR
	.align		4
.L_392:
        /*01a8*/ 	.byte	0x04, 0x36
        /*01aa*/ 	.short	(.L_394 - .L_393)
.L_393:
        /*01ac*/ 	.word	0x00000008
.L_394:


//--------------------- .nv.info._ZN3cub18CUB_300001_SM_10006detail6reduce28DeviceReduceSingleTileKernelINS2_10policy_hubIdyN4cuda3std3__44plusIdEEE10Policy1000EN6thrust24THRUST_300001_SM_1000_NS6detail15normal_iteratorINSD_10device_ptrIdEEEEPdyS9_ddNS7_10__identityEEEvT0_T1_T2_T3_T4_T6_ --------------------------
	.section	.nv.info._ZN3cub18CUB_300001_SM_10006detail6reduce28DeviceReduceSingleTileKernelINS2_10policy_hubIdyN4cuda3std3__44plusIdEEE10Policy1000EN6thrust24THRUST_300001_SM_1000_NS6detail15normal_iteratorINSD_10device_ptrIdEEEEPdyS9_ddNS7_10__identityEEEvT0_T1_T2_T3_T4_T6_,"",@"SHT_CUDA_INFO"
	.sectionflags	@""
	.align	4


	//----- nvinfo : EIATTR_CUDA_API_VERSION
	.align		4
        /*0000*/ 	.byte	0x04, 0x37
        /*0002*/ 	.short	(.L_396 - .L_395)
.L_395:
        /*0004*/ 	.word	0x00000082


	//----- nvinfo : EIATTR_KPARAM_INFO
	.align		4
.L_396:
        /*0008*/ 	.byte	0x04, 0x17
        /*000a*/ 	.short	(.L_398 - .L_397)
.L_397:
        /*000c*/ 	.word	0x00000000
        /*0010*/ 	.short	0x0005
        /*0012*/ 	.short	0x0028
        /*0014*/ 	.byte	0x00, 0xf0, 0x05, 0x00


	//----- nvinfo : EIATTR_KPARAM_INFO
	.align		4
.L_398:
        /*0018*/ 	.byte	0x04, 0x17
        /*001a*/ 	.short	(.L_400 - .L_399)
.L_399:
        /*001c*/ 	.word	0x00000000
        /*0020*/ 	.short	0x0004
        /*0022*/ 	.short	0x0020
        /*0024*/ 	.byte	0x00, 0xf0, 0x21, 0x00


	//----- nvinfo : EIATTR_KPARAM_INFO
	.align		4
.L_400:
        /*0028*/ 	.byte	0x04, 0x17
        /*002a*/ 	.short	(.L_402 - .L_401)
.L_401:
        /*002c*/ 	.word	0x00000000
        /*0030*/ 	.short	0x0003
        /*0032*/ 	.short	0x0018
        /*0034*/ 	.byte	0x00, 0xf0, 0x05, 0x00


	//----- nvinfo : EIATTR_KPARAM_INFO
	.align		4
.L_402:
        /*0038*/ 	.byte	0x04, 0x17
        /*003a*/ 	.short	(.L_404 - .L_403)
.L_403:
        /*003c*/ 	.word	0x00000000
        /*0040*/ 	.short	0x0002
        /*0042*/ 	.short	0x0010
        /*0044*/ 	.byte	0x00, 0xf0, 0x21, 0x00


	//----- nvinfo : EIATTR_KPARAM_INFO
	.align		4
.L_404:
        /*0048*/ 	.byte	0x04, 0x17
        /*004a*/ 	.short	(.L_406 - .L_405)
.L_405:
        /*004c*/ 	.word	0x00000000
        /*0050*/ 	.short	0x0001
        /*0052*/ 	.short	0x0008
        /*0054*/ 	.byte	0x00, 0xf5, 0x21, 0x00


	//----- nvinfo : EIATTR_KPARAM_INFO
	.align		4
.L_406:
        /*0058*/ 	.byte	0x04, 0x17
        /*005a*/ 	.short	(.L_408 - .L_407)
.L_407:
        /*005c*/ 	.word	0x00000000
        /*0060*/ 	.short	0x0000
        /*0062*/ 	.short	0x0000
        /*0064*/ 	.byte	0x00, 0xf0, 0x21, 0x00


	//----- nvinfo : EIATTR_SPARSE_MMA_MASK
	.align		4
.L_408:
        /*0068*/ 	.byte	0x03, 0x50
        /*006a*/ 	.short	0x0000


	//----- nvinfo : EIATTR_MAXREG_COUNT
	.align		4
        /*006c*/ 	.byte	0x03, 0x1b
        /*006e*/ 	.short	0x0080


	//----- nvinfo : EIATTR_NUM_BARRIERS
	.align		4
        /*0070*/ 	.byte	0x02, 0x4c
        /*0072*/ 	.byte	0x01
	.zero		1


	//----- nvinfo : EIATTR_MERCURY_ISA_VERSION
	.align		4
        /*0074*/ 	.byte	0x03, 0x5f
        /*0076*/ 	.short	0x0101


	//----- nvinfo : EIATTR_COOP_GROUP_MASK_REGIDS
	.align		4
        /*0078*/ 	.byte	0x04, 0x29
        /*007a*/ 	.short	(.L_410 - .L_409)


	//   ....[0]....
.L_409:
        /*007c*/ 	.word	0xffffffff


	//   ....[1]....
        /*0080*/ 	.word	0xffffffff


	//   ....[2]....
        /*0084*/ 	.word	0xffffffff


	//   ....[3]....
        /*0088*/ 	.word	0xffffffff


	//   ....[4]....
        /*008c*/ 	.word	0xffffffff


	//   ....[5]....
        /*0090*/ 	.word	0xffffffff


	//   ....[6]....
        /*0094*/ 	.word	0xffffffff


	//   ....[7]....
        /*0098*/ 	.word	0xffffffff


	//   ....[8]....
        /*009c*/ 	.word	0xffffffff


	//   ....[9]....
        /*00a0*/ 	.word	0xffffffff


	//   ....[10]....
        /*00a4*/ 	.word	0xffffffff


	//   ....[11]....
        /*00a8*/ 	.word	0xffffffff


	//   ....[12]....
        /*00ac*/ 	.word	0xffffffff


	//   ....[13]....
        /*00b0*/ 	.word	0xffffffff


	//   ....[14]....
        /*00b4*/ 	.word	0xffffffff


	//   ....[15]....
        /*00b8*/ 	.word	0xffffffff


	//   ....[16]....
        /*00bc*/ 	.word	0xffffffff


	//   ....[17]....
        /*00c0*/ 	.word	0xffffffff


	//   ....[18]....
        /*00c4*/ 	.word	0xffffffff


	//   ....[19]....
        /*00c8*/ 	.word	0xffffffff


	//   ....[20]....
        /*00cc*/ 	.word	0xffffffff


	//   ....[21]....
        /*00d0*/ 	.word	0xffffffff


	//   ....[22]....
        /*00d4*/ 	.word	0xffffffff


	//   ....[23]....
        /*00d8*/ 	.word	0xffffffff


	//   ....[24]....
        /*00dc*/ 	.word	0xffffffff


	//   ....[25]....
        /*00e0*/ 	.word	0xffffffff


	//   ....[26]....
        /*00e4*/ 	.word	0xffffffff


	//   ....[27]....
        /*00e8*/ 	.word	0xffffffff


	//   ....[28]....
        /*00ec*/ 	.word	0xffffffff


	//   ....[29]....
        /*00f0*/ 	.word	0xffffffff


	//----- nvinfo : EIATTR_COOP_GROUP_INSTR_OFFSETS
	.align		4
.L_410:
        /*00f4*/ 	.byte	0x04, 0x28
        /*00f6*/ 	.short	(.L_412 - .L_411)


	//   ....[0]....
.L_411:
        /*00f8*/ 	.word	0x00000910


	//   ....[1]....
        /*00fc*/ 	.word	0x00000920


	//   ....[2]....
        /*0100*/ 	.word	0x00000990


	//   ....[3]....
        /*0104*/ 	.word	0x000009a0


	//   ....[4]....
        /*0108*/ 	.word	0x00000a00


	//   ....[5]....
        /*010c*/ 	.word	0x00000a10


	//   ....[6]....
        /*0110*/ 	.word	0x00000a60


	//   ....[7]....
        /*0114*/ 	.word	0x00000a80


	//   ....[8]....
        /*0118*/ 	.word	0x00000ae0


	//   ....[9]....
        /*011c*/ 	.word	0x00000b10


	//   ....[10]....
        /*0120*/ 	.word	0x00000dc0


	//   ....[11]....
        /*0124*/ 	.word	0x00000dd0


	//   ....[12]....
        /*0128*/ 	.word	0x00000e60


	//   ....[13]....
        /*012c*/ 	.word	0x00000e70


	//   ....[14]....
        /*0130*/ 	.word	0x00000ed0


	//   ....[15]....
        /*0134*/ 	.word	0x00000ee0


	//   ....[16]....
        /*0138*/ 	.word	0x00000f30


	//   ....[17]....
        /*013c*/ 	.word	0x00000f50


	//   ....[18]....
        /*0140*/ 	.word	0x00000fc0


	//   ....[19]....
        /*0144*/ 	.word	0x00000ff0


	//   ....[20]....
        /*0148*/ 	.word	0x00002180


	//   ....[21]....
        /*014c*/ 	.word	0x00002190


	//   ....[22]....
        /*0150*/ 	.word	0x00002200


	//   ....[23]....
        /*0154*/ 	.word	0x00002210


	//   ....[24]....
        /*0158*/ 	.word	0x00002270


	//   ....[25]....
        /*015c*/ 	.word	0x00002280


	//   ....[26]....
        /*0160*/ 	.word	0x000022d0


	//   ....[27]....
        /*0164*/ 	.word	0x000022f0


	//   ....[28]....
        /*0168*/ 	.word	0x00002350


	//   ....[29]....
        /*016c*/ 	.word	0x00002380


	//----- nvinfo : EIATTR_VRC_CTA_INIT_COUNT
	.align		4
.L_412:
        /*0170*/ 	.byte	0x02, 0x4a
	.zero		1
	.zero		1


	//----- nvinfo : EIATTR_EXIT_INSTR_OFFSETS
	.align		4
        /*0174*/ 	.byte	0x04, 0x1c
        /*0176*/ 	.short	(.L_414 - .L_413)


	//   ....[0]....
.L_413:
        /*0178*/ 	.word	0x000000a0


	//   ....[1]....
        /*017c*/ 	.word	0x000000e0


	//   ....[2]....
        /*0180*/ 	.word	0x000025e0


	//   ....[3]....
        /*0184*/ 	.word	0x00002630


	//----- nvinfo : EIATTR_MAX_THREADS
	.align		4
.L_414:
        /*0188*/ 	.byte	0x04, 0x05
        /*018a*/ 	.short	(.L_416 - .L_415)
.L_415:
        /*018c*/ 	.word	0x00000200
        /*0190*/ 	.word	0x00000001
        /*0194*/ 	.word	0x00000001


	//----- nvinfo : EIATTR_CRS_STACK_SIZE
	.align		4
.L_416:
        /*0198*/ 	.byte	0x04, 0x1e
        /*019a*/ 	.short	(.L_418 - .L_417)
.L_417:
        /*019c*/ 	.word	0x00000000


	//----- nvinfo : EIATTR_CBANK_PARAM_SIZE
	.align		4
.L_418:
        /*01a0*/ 	.byte	0x03, 0x19
        /*01a2*/ 	.short	0x0029


	//----- nvinfo : EIATTR_PARAM_CBANK
	.align		4
        /*01a4*/ 	.byte	0x04, 0x0a
        /*01a6*/ 	.short	(.L_420 - .L_419)
	.align		4
.L_419:
        /*01a8*/ 	.word	index@(.nv.constant0._ZN3cub18CUB_300001_SM_10006detail6reduce28DeviceReduceSingleTileKernelINS2_10policy_hubIdyN4cuda3std3__44plusIdEEE10Policy1000EN6thrust24THRUST_300001_SM_1000_NS6detail15normal_iteratorINSD_10device_ptrIdEEEEPdyS9_ddNS7_10__identityEEEvT0_T1_T2_T3_T4_T6_)
        /*01ac*/ 	.short	0x0380
        /*01ae*/ 	.short	0x0029


	//----- nvinfo : EIATTR_SW_WAR
	.align		4
.L_420:
        /*01b0*/ 	.byte	0x04, 0x36
        /*01b2*/ 	.short	(.L_422 - .L_421)
.L_421:
        /*01b4*/ 	.word	0x00000008
.L_422:


//--------------------- .nv.info._ZN3cub18CUB_300001_SM_10006detail6reduce28DeviceReduceSingleTileKernelINS2_10policy_hubIdjN4cuda3std3__44plusIdEEE10Policy1000EPdSC_iS9_ddNS7_10__identityEEEvT0_T1_T2_T3_T4_T6_ --------------------------
	.section	.nv.info._ZN3cub18CUB_300001_SM_10006detail6reduce28DeviceReduceSingleTileKernelINS2_10policy_hubIdjN4cuda3std3__44plusIdEEE10Policy1000EPdSC_iS9_ddNS7_10__identityEEEvT0_T1_T2_T3_T4_T6_,"",@"SHT_CUDA_INFO"
	.sectionflags	@""
	.align	4


	//----- nvinfo : EIATTR_CUDA_API_VERSION
	.align		4
        /*0000*/ 	.byte	0x04, 0x37
        /*0002*/ 	.short	(.L_424 - .L_423)
.L_423:
        /*0004*/ 	.word	0x00000082


	//----- nvinfo : EIATTR_KPARAM_INFO
	.align		4
.L_424:
        /*0008*/ 	.byte	0x04, 0x17
        /*000a*/ 	.short	(.L_426 - .L_425)
.L_425:
        /*000c*/ 	.word	0x00000000
        /*0010*/ 	.short	0x0005
        /*0012*/ 	.short	0x0020
        /*0014*/ 	.byte	0x00, 0xf0, 0x05, 0x00


	//----- nvinfo : EIATTR_KPARAM_INFO
	.align		4
.L_426:
        /*0018*/ 	.byte	0x04, 0x17
        /*001a*/ 	.short	(.L_428 - .L_427)
.L_427:
        /*001c*/ 	.word	0x00000000
        /*0020*/ 	.short	0x0004
        /*0022*/ 	.short	0x0018
        /*0024*/ 	.byte	0x00, 0xf0, 0x21, 0x00


	//----- nvinfo : EIATTR_KPARAM_INFO
	.align		4
.L_428:
        /*0028*/ 	.byte	0x04, 0x17
        /*002a*/ 	.short	(.L_430 - .L_429)
.L_429:
        /*002c*/ 	.word	0x00000000
        /*0030*/ 	.short	0x0003
        /*0032*/ 	.short	0x0014
        /*0034*/ 	.byte	0x00, 0xf0, 0x05, 0x00


	//----- nvinfo : EIATTR_KPARAM_INFO
	.align		4
.L_430:
        /*0038*/ 	.byte	0x04, 0x17
        /*003a*/ 	.short	(.L_432 - .L_431)
.L_431:
        /*003c*/ 	.word	0x00000000
        /*0040*/ 	.short	0x0002
        /*0042*/ 	.short	0x0010
        /*0044*/ 	.byte	0x00, 0xf0, 0x11, 0x00


	//----- nvinfo : EIATTR_KPARAM_INFO
	.align		4
.L_432:
        /*0048*/ 	.byte	0x04, 0x17
        /*004a*/ 	.short	(.L_434 - .L_433)
.L_433:
        /*004c*/ 	.word	0x00000000
        /*0050*/ 	.short	0x0001
        /*0052*/ 	.short	0x0008
        /*0054*/ 	.byte	0x00, 0xf5, 0x21, 0x00


	//----- nvinfo : EIATTR_KPARAM_INFO
	.align		4
.L_434:
        /*0058*/ 	.byte	0x04, 0x17
        /*005a*/ 	.short	(.L_436 - .L_435)
.L_435:
        /*005c*/ 	.word	0x00000000
        /*0060*/ 	.short	0x0000
        /*0062*/ 	.short	0x0000
        /*0064*/ 	.byte	0x00, 0xf5, 0x21, 0x00


	//----- nvinfo : EIATTR_SPARSE_MMA_MASK
	.align		4
.L_436:
        /*0068*/ 	.byte	0x03, 0x50
        /*006a*/ 	.short	0x0000


	//----- nvinfo : EIATTR_MAXREG_COUNT
	.align		4
        /*006c*/ 	.byte	0x03, 0x1b
        /*006e*/ 	.short	0x0060


	//----- nvinfo : EIATTR_NUM_BARRIERS
	.align		4
        /*0070*/ 	.byte	0x02, 0x4c
        /*0072*/ 	.byte	0x01
	.zero		1


	//----- nvinfo : EIATTR_MERCURY_ISA_VERSION
	.align		4
        /*0074*/ 	.byte	0x03, 0x5f
        /*0076*/ 	.short	0x0101


	//----- nvinfo : EIATTR_COOP_GROUP_MASK_REGIDS
	.align		4
        /*0078*/ 	.byte	0x04, 0x29
        /*007a*/ 	.short	(.L_438 - .L_437)


	//   ....[0]....
.L_437:
        /*007c*/ 	.word	0xffffffff


	//   ....[1]....
        /*0080*/ 	.word	0xffffffff


	//   ....[2]....
        /*0084*/ 	.word	0xffffffff


	//   ....[3]....
        /*0088*/ 	.word	0xffffffff


	//   ....[4]....
        /*008c*/ 	.word	0xffffffff


	//   ....[5]....
        /*0090*/ 	.word	0xffffffff


	//   ....[6]....
        /*0094*/ 	.word	0xffffffff


	//   ....[7]....
        /*0098*/ 	.word	0xffffffff


	//   ....[8]....
        /*009c*/ 	.word	0xffffffff


	//   ....[9]....
        /*00a0*/ 	.word	0xffffffff


	//   ....[10]....
        /*00a4*/ 	.word	0xffffffff


	//   ....[11]....
        /*00a8*/ 	.word	0xffffffff


	//   ....[12]....
        /*00ac*/ 	.word	0xffffffff


	//   ....[13]....
        /*00b0*/ 	.word	0xffffffff


	//   ....[14]....
        /*00b4*/ 	.word	0xffffffff


	//   ....[15]....
        /*00b8*/ 	.word	0xffffffff


	//   ....[16]....
        /*00bc*/ 	.word	0xffffffff


	//   ....[17]....
        /*00c0*/ 	.word	0xffffffff


	//   ....[18]....
        /*00c4*/ 	.word	0xffffffff


	//   ....[19]....
        /*00c8*/ 	.word	0xffffffff


	//   ....[20]....
        /*00cc*/ 	.word	0xffffffff


	//   ....[21]....
        /*00d0*/ 	.word	0xffffffff


	//   ....[22]....
        /*00d4*/ 	.word	0xffffffff


	//   ....[23]....
        /*00d8*/ 	.word	0xffffffff


	//   ....[24]....
        /*00dc*/ 	.word	0xffffffff


	//   ....[25]....
        /*00e0*/ 	.word	0xffffffff


	//   ....[26]....
        /*00e4*/ 	.word	0xffffffff


	//   ....[27]....
        /*00e8*/ 	.word	0xffffffff


	//   ....[28]....
        /*00ec*/ 	.word	0xffffffff


	//   ....[29]....
        /*00f0*/ 	.word	0xffffffff


	//----- nvinfo : EIATTR_COOP_GROUP_INSTR_OFFSETS
	.align		4
.L_438:
        /*00f4*/ 	.byte	0x04, 0x28
        /*00f6*/ 	.short	(.L_440 - .L_439)


	//   ....[0]....
.L_439:
        /*00f8*/ 	.word	0x00000980


	//   ....[1]....
        /*00fc*/ 	.word	0x00000990


	//   ....[2]....
        /*0100*/ 	.word	0x00000a00


	//   ....[3]....
        /*0104*/ 	.word	0x00000a30


	//   ....[4]....
        /*0108*/ 	.word	0x00000aa0


	//   ....[5]....
        /*010c*/ 	.word	0x00000ab0


	//   ....[6]....
        /*0110*/ 	.word	0x00000b00


	//   ....[7]....
        /*0114*/ 	.word	0x00000b10


	//   ....[8]....
        /*0118*/ 	.word	0x00000b60


	//   ....[9]....
        /*011c*/ 	.word	0x00000b80


	//   ....[10]....
        /*0120*/ 	.word	0x00000e90


	//   ....[11]....
        /*0124*/ 	.word	0x00000ea0


	//   ....[12]....
        /*0128*/ 	.word	0x00000f30


	//   ....[13]....
        /*012c*/ 	.word	0x00000f50


	//   ....[14]....
        /*0130*/ 	.word	0x00000fa0


	//   ....[15]....
        /*0134*/ 	.word	0x00000fc0


	//   ....[16]....
        /*0138*/ 	.word	0x00001010


	//   ....[17]....
        /*013c*/ 	.word	0x00001040


	//   ....[18]....
        /*0140*/ 	.word	0x000010a0


	//   ....[19]....
        /*0144*/ 	.word	0x000010d0


	//   ....[20]....
        /*0148*/ 	.word	0x000022b0


	//   ....[21]....
        /*014c*/ 	.word	0x000022c0


	//   ....[22]....
        /*0150*/ 	.word	0x00002330


	//   ....[23]....
        /*0154*/ 	.word	0x00002340


	//   ....[24]....
        /*0158*/ 	.word	0x000023a0


	//   ....[25]....
        /*015c*/ 	.word	0x000023d0


	//   ....[26]....
        /*0160*/ 	.word	0x00002450


	//   ....[27]....
        /*0164*/ 	.word	0x00002460


	//   ....[28]....
        /*0168*/ 	.word	0x000024b0


	//   ....[29]....
        /*016c*/ 	.word	0x000024c0


	//----- nvinfo : EIATTR_VRC_CTA_INIT_COUNT
	.align		4
.L_440:
        /*0170*/ 	.byte	0x02, 0x4a
	.zero		1
	.zero		1


	//----- nvinfo : EIATTR_EXIT_INSTR_OFFSETS
	.align		4
        /*0174*/ 	.byte	0x04, 0x1c
        /*0176*/ 	.short	(.L_442 - .L_441)


	//   ....[0]....
.L_441:
        /*0178*/ 	.word	0x00000080


	//   ....[1]....
        /*017c*/ 	.word	0x000000c0


	//   ....[2]....
        /*0180*/ 	.word	0x00002750


	//   ....[3]....
        /*0184*/ 	.word	0x000027a0


	//----- nvinfo : EIATTR_MAX_THREADS
	.align		4
.L_442:
        /*0188*/ 	.byte	0x04, 0x05
        /*018a*/ 	.short	(.L_444 - .L_443)
.L_443:
        /*018c*/ 	.word	0x00000280
        /*0190*/ 	.word	0x00000001
        /*0194*/ 	.word	0x00000001


	//----- nvinfo : EIATTR_CRS_STACK_SIZE
	.align		4
.L_444:
        /*0198*/ 	.byte	0x04, 0x1e
        /*019a*/ 	.short	(.L_446 - .L_445)
.L_445:
        /*019c*/ 	.word	0x00000000


	//----- nvinfo : EIATTR_CBANK_PARAM_SIZE
	.align		4
.L_446:
        /*01a0*/ 	.byte	0x03, 0x19
        /*01a2*/ 	.short	0x0021


	//----- nvinfo : EIATTR_PARAM_CBANK
	.align		4
        /*01a4*/ 	.byte	0x04, 0x0a
        /*01a6*/ 	.short	(.L_448 - .L_447)
	.align		4
.L_447:
        /*01a8*/ 	.word	index@(.nv.constant0._ZN3cub18CUB_300001_SM_10006detail6reduce28DeviceReduceSingleTileKernelINS2_10policy_hubIdjN4cuda3std3__44plusIdEEE10Policy1000EPdSC_iS9_ddNS7_10__identityEEEvT0_T1_T2_T3_T4_T6_)
        /*01ac*/ 	.short	0x0380
        /*01ae*/ 	.short	0x0021


	//----- nvinfo : EIATTR_SW_WAR
	.align		4
.L_448:
        /*01b0*/ 	.byte	0x04, 0x36
        /*01b2*/ 	.short	(.L_450 - .L_449)
.L_449:
        /*01b4*/ 	.word	0x00000008
.L_450:


//--------------------- .nv.info._ZN3cub18CUB_300001_SM_10006detail6reduce18DeviceReduceKernelINS2_10policy_hubIdjN4cuda3std3__44plusIdEEE10Policy1000EN6thrust24THRUST_300001_SM_1000_NS6detail15normal_iteratorINSD_10device_ptrIdEEEEjS9_dNS7_10__identityEEEvT0_PT3_T1_NS0_13GridEvenShareISN_EET2_T4_ --------------------------
	.section	.nv.info._ZN3cub18CUB_300001_SM_10006detail6reduce18DeviceReduceKernelINS2_10policy_hubIdjN4cuda3std3__44plusIdEEE10Policy1000EN6thrust24THRUST_300001_SM_1000_NS6detail15normal_iteratorINSD_10device_ptrIdEEEEjS9_dNS7_10__identityEEEvT0_PT3_T1_NS0_13GridEvenShareISN_EET2_T4_,"",@"SHT_CUDA_INFO"
	.sectionflags	@""
	.align	4


	//----- nvinfo : EIATTR_CUDA_API_VERSION
	.align		4
        /*0000*/ 	.byte	0x04, 0x37
        /*0002*/ 	.short	(.L_452 - .L_451)
.L_451:
        /*0004*/ 	.word	0x00000082


	//----- nvinfo : EIATTR_KPARAM_INFO
	.align		4
.L_452:
        /*0008*/ 	.byte	0x04, 0x17
        /*000a*/ 	.short	(.L_454 - .L_453)
.L_453:
        /*000c*/ 	.word	0x00000000
        /*0010*/ 	.short	0x0005
        /*0012*/ 	.short	0x003d
        /*0014*/ 	.byte	0x00, 0xf0, 0x05, 0x00


	//----- nvinfo : EIATTR_KPARAM_INFO
	.align		4
.L_454:
        /*0018*/ 	.byte	0x04, 0x17
        /*001a*/ 	.short	(.L_456 - .L_455)
.L_455:
        /*001c*/ 	.word	0x00000000
        /*0020*/ 	.short	0x0004
        /*0022*/ 	.short	0x003c
        /*0024*/ 	.byte	0x00, 0xf0, 0x05, 0x00


	//----- nvinfo : EIATTR_KPARAM_INFO
	.align		4
.L_456:
        /*0028*/ 	.byte	0x04, 0x17
        /*002a*/ 	.short	(.L_458 - .L_457)
.L_457:
        /*002c*/ 	.word	0x00000000
        /*0030*/ 	.short	0x0003
        /*0032*/ 	.short	0x0014
        /*0034*/ 	.byte	0x00, 0xf0, 0xa1, 0x00


	//----- nvinfo : EIATTR_KPARAM_INFO
	.align		4
.L_458:
        /*0038*/ 	.byte	0x04, 0x17
        /*003a*/ 	.short	(.L_460 - .L_459)
.L_459:
        /*003c*/ 	.word	0x00000000
        /*0040*/ 	.short	0x0002
        /*0042*/ 	.short	0x0010
        /*0044*/ 	.byte	0x00, 0xf0, 0x11, 0x00


	//----- nvinfo : EIATTR_KPARAM_INFO
	.align		4
.L_460:
        /*0048*/ 	.byte	0x04, 0x17
        /*004a*/ 	.short	(.L_462 - .L_461)
.L_461:
        /*004c*/ 	.word	0x00000000
        /*0050*/ 	.short	0x0001
        /*0052*/ 	.short	0x0008
        /*0054*/ 	.byte	0x00, 0xf5, 0x21, 0x00


	//----- nvinfo : EIATTR_KPARAM_INFO
	.align		4
.L_462:
        /*0058*/ 	.byte	0x04, 0x17
        /*005a*/ 	.short	(.L_464 - .L_463)
.L_463:
        /*005c*/ 	.word	0x00000000
        /*0060*/ 	.short	0x0000
        /*0062*/ 	.short	0x0000
        /*0064*/ 	.byte	0x00, 0xf0, 0x21, 0x00


	//----- nvinfo : EIATTR_SPARSE_MMA_MASK
	.align		4
.L_464:
        /*0068*/ 	.byte	0x03, 0x50
        /*006a*/ 	.short	0x0000


	//----- nvinfo : EIATTR_MAXREG_COUNT
	.align		4
        /*006c*/ 	.byte	0x03, 0x1b
        /*006e*/ 	.short	0x0060


	//----- nvinfo : EIATTR_NUM_BARRIERS
	.align		4
        /*0070*/ 	.byte	0x02, 0x4c
        /*0072*/ 	.byte	0x01
	.zero		1


	//----- nvinfo : EIATTR_MERCURY_ISA_VERSION
	.align		4
        /*0074*/ 	.byte	0x03, 0x5f
        /*0076*/ 	.short	0x0101


	//----- nvinfo : EIATTR_COOP_GROUP_MASK_REGIDS
	.align		4
        /*0078*/ 	.byte	0x04, 0x29
        /*007a*/ 	.short	(.L_466 - .L_465)


	//   ....[0]....
.L_465:
        /*007c*/ 	.word	0xffffffff


	//   ....[1]....
        /*0080*/ 	.word	0xffffffff


	//   ....[2]....
        /*0084*/ 	.word	0xffffffff


	//   ....[3]....
        /*0088*/ 	.word	0xffffffff


	//   ....[4]....
        /*008c*/ 	.word	0xffffffff


	//   ....[5]....
        /*0090*/ 	.word	0xffffffff


	//   ....[6]....
        /*0094*/ 	.word	0xffffffff


	//   ....[7]....
        /*0098*/ 	.word	0xffffffff


	//   ....[8]....
        /*009c*/ 	.word	0xffffffff


	//   ....[9]....
        /*00a0*/ 	.word	0xffffffff


	//   ....[10]....
        /*00a4*/ 	.word	0xffffffff


	//   ....[11]....
        /*00a8*/ 	.word	0xffffffff


	//   ....[12]....
        /*00ac*/ 	.word	0xffffffff


	//   ....[13]....
        /*00b0*/ 	.word	0xffffffff


	//   ....[14]....
        /*00b4*/ 	.word	0xffffffff


	//   ....[15]....
        /*00b8*/ 	.word	0xffffffff


	//   ....[16]....
        /*00bc*/ 	.word	0xffffffff


	//   ....[17]....
        /*00c0*/ 	.word	0xffffffff


	//   ....[18]....
        /*00c4*/ 	.word	0xffffffff


	//   ....[19]....
        /*00c8*/ 	.word	0xffffffff


	//   ....[20]....
        /*00cc*/ 	.word	0xffffffff


	//   ....[21]....
        /*00d0*/ 	.word	0xffffffff


	//   ....[22]....
        /*00d4*/ 	.word	0xffffffff


	//   ....[23]....
        /*00d8*/ 	.word	0xffffffff


	//   ....[24]....
        /*00dc*/ 	.word	0xffffffff


	//   ....[25]....
        /*00e0*/ 	.word	0xffffffff


	//   ....[26]....
        /*00e4*/ 	.word	0xffffffff


	//   ....[27]....
        /*00e8*/ 	.word	0xffffffff


	//   ....[28]....
        /*00ec*/ 	.word	0xffffffff


	//   ....[29]....
        /*00f0*/ 	.word	0xffffffff


	//----- nvinfo : EIATTR_COOP_GROUP_INSTR_OFFSETS
	.align		4
.L_466:
        /*00f4*/ 	.byte	0x04, 0x28
        /*00f6*/ 	.short	(.L_468 - .L_467)


	//   ....[0]....
.L_467:
        /*00f8*/ 	.word	0x00000c10


	//   ....[1]....
        /*00fc*/ 	.word	0x00000c20


	//   ....[2]....
        /*0100*/ 	.word	0x00000c90


	//   ....[3]....
        /*0104*/ 	.word	0x00000cb0


	//   ....[4]....
        /*0108*/ 	.word	0x00000d20


	//   ....[5]....
        /*010c*/ 	.word	0x00000d30


	//   ....[6]....
        /*0110*/ 	.word	0x00000d80


	//   ....[7]....
        /*0114*/ 	.word	0x00000da0


	//   ....[8]....
        /*0118*/ 	.word	0x00000df0


	//   ....[9]....
        /*011c*/ 	.word	0x00000e10


	//   ....[10]....
        /*0120*/ 	.word	0x00001120


	//   ....[11]....
        /*0124*/ 	.word	0x00001130


	//   ....[12]....
        /*0128*/ 	.word	0x000011a0


	//   ....[13]....
        /*012c*/ 	.word	0x000011c0


	//   ....[14]....
        /*0130*/ 	.word	0x00001210


	//   ....[15]....
        /*0134*/ 	.word	0x00001230


	//   ....[16]....
        /*0138*/ 	.word	0x00001290


	//   ....[17]....
        /*013c*/ 	.word	0x000012b0


	//   ....[18]....
        /*0140*/ 	.word	0x00001330


	//   ....[19]....
        /*0144*/ 	.word	0x00001360


	//   ....[20]....
        /*0148*/ 	.word	0x000028d0


	//   ....[21]....
        /*014c*/ 	.word	0x000028e0


	//   ....[22]....
        /*0150*/ 	.word	0x00002960


	//   ....[23]....
        /*0154*/ 	.word	0x00002970


	//   ....[24]....
        /*0158*/ 	.word	0x000029d0


	//   ....[25]....
        /*015c*/ 	.word	0x000029e0


	//   ....[26]....
        /*0160*/ 	.word	0x00002a30


	//   ....[27]....
        /*0164*/ 	.word	0x00002a60


	//   ....[28]....
        /*0168*/ 	.word	0x00002ae0


	//   ....[29]....
        /*016c*/ 	.word	0x00002af0


	//----- nvinfo : EIATTR_VRC_CTA_INIT_COUNT
	.align		4
.L_468:
        /*0170*/ 	.byte	0x02, 0x4a
	.zero		1
	.zero		1


	//----- nvinfo : EIATTR_EXIT_INSTR_OFFSETS
	.align		4
        /*0174*/ 	.byte	0x04, 0x1c
        /*0176*/ 	.short	(.L_470 - .L_469)


	//   ....[0]....
.L_469:
        /*0178*/ 	.word	0x00002d80


	//   ....[1]....
        /*017c*/ 	.word	0x00002de0


	//----- nvinfo : EIATTR_MAX_THREADS
	.align		4
.L_470:
        /*0180*/ 	.byte	0x04, 0x05
        /*0182*/ 	.short	(.L_472 - .L_471)
.L_471:
        /*0184*/ 	.word	0x00000280
        /*0188*/ 	.word	0x00000001
        /*018c*/ 	.word	0x00000001


	//----- nvinfo : EIATTR_CRS_STACK_SIZE
	.align		4
.L_472:
        /*0190*/ 	.byte	0x04, 0x1e
        /*0192*/ 	.short	(.L_474 - .L_473)
.L_473:
        /*0194*/ 	.word	0x00000000


	//----- nvinfo : EIATTR_CBANK_PARAM_SIZE
	.align		4
.L_474:
        /*0198*/ 	.byte	0x03, 0x19
        /*019a*/ 	.short	0x003e


	//----- nvinfo : EIATTR_PARAM_CBANK
	.align		4
        /*019c*/ 	.byte	0x04, 0x0a
        /*019e*/ 	.short	(.L_476 - .L_475)
	.align		4
.L_475:
        /*01a0*/ 	.word	index@(.nv.constant0._ZN3cub18CUB_300001_SM_10006detail6reduce18DeviceReduceKernelINS2_10policy_hubIdjN4cuda3std3__44plusIdEEE10Policy1000EN6thrust24THRUST_300001_SM_1000_NS6detail15normal_iteratorINSD_10device_ptrIdEEEEjS9_dNS7_10__identityEEEvT0_PT3_T1_NS0_13GridEvenShareISN_EET2_T4_)
        /*01a4*/ 	.short	0x0380
        /*01a6*/ 	.short	0x003e


	//----- nvinfo : EIATTR_SW_WAR
	.align		4
.L_476:
        /*01a8*/ 	.byte	0x04, 0x36
        /*01aa*/ 	.short	(.L_478 - .L_477)
.L_477:
        /*01ac*/ 	.word	0x00000008
.L_478:


//--------------------- .nv.info._ZN3cub18CUB_300001_SM_10006detail6reduce28DeviceReduceSingleTileKernelINS2_10policy_hubIdjN4cuda3std3__44plusIdEEE10Policy1000EN6thrust24THRUST_300001_SM_1000_NS6detail15normal_iteratorINSD_10device_ptrIdEEEEPdjS9_ddNS7_10__identityEEEvT0_T1_T2_T3_T4_T6_ --------------------------
	.section	.nv.info._ZN3cub18CUB_300001_SM_10006detail6reduce28DeviceReduceSingleTileKernelINS2_10policy_hubIdjN4cuda3std3__44plusIdEEE10Policy1000EN6thrust24THRUST_300001_SM_1000_NS6detail15normal_iteratorINSD_10device_ptrIdEEEEPdjS9_ddNS7_10__identityEEEvT0_T1_T2_T3_T4_T6_,"",@"SHT_CUDA_INFO"
	.sectionflags	@""
	.align	4


	//----- nvinfo : EIATTR_CUDA_API_VERSION
	.align		4
        /*0000*/ 	.byte	0x04, 0x37
        /*0002*/ 	.short	(.L_480 - .L_479)
.L_479:
        /*0004*/ 	.word	0x00000082


	//----- nvinfo : EIATTR_KPARAM_INFO
	.align		4
.L_480:
        /*0008*/ 	.byte	0x04, 0x17
        /*000a*/ 	.short	(.L_482 - .L_481)
.L_481:
        /*000c*/ 	.word	0x00000000
        /*0010*/ 	.short	0x0005
        /*0012*/ 	.short	0x0020
        /*0014*/ 	.byte	0x00, 0xf0, 0x05, 0x00


	//----- nvinfo : EIATTR_KPARAM_INFO
	.align		4
.L_482:
        /*0018*/ 	.byte	0x04, 0x17
        /*001a*/ 	.short	(.L_484 - .L_483)
.L_483:
        /*001c*/ 	.word	0x00000000
        /*0020*/ 	.short	0x0004
        /*0022*/ 	.short	0x0018
        /*0024*/ 	.byte	0x00, 0xf0, 0x21, 0x00


	//----- nvinfo : EIATTR_KPARAM_INFO
	.align		4
.L_484:
        /*0028*/ 	.byte	0x04, 0x17
        /*002a*/ 	.short	(.L_486 - .L_485)
.L_485:
        /*002c*/ 	.word	0x00000000
        /*0030*/ 	.short	0x0003
        /*0032*/ 	.short	0x0014
        /*0034*/ 	.byte	0x00, 0xf0, 0x05, 0x00


	//----- nvinfo : EIATTR_KPARAM_INFO
	.align		4
.L_486:
        /*0038*/ 	.byte	0x04, 0x17
        /*003a*/ 	.short	(.L_488 - .L_487)
.L_487:
        /*003c*/ 	.word	0x00000000
        /*0040*/ 	.short	0x0002
        /*0042*/ 	.short	0x0010
        /*0044*/ 	.byte	0x00, 0xf0, 0x11, 0x00


	//----- nvinfo : EIATTR_KPARAM_INFO
	.align		4
.L_488:
        /*0048*/ 	.byte	0x04, 0x17
        /*004a*/ 	.short	(.L_490 - .L_489)
.L_489:
        /*004c*/ 	.word	0x00000000
        /*0050*/ 	.short	0x0001
        /*0052*/ 	.short	0x0008
        /*0054*/ 	.byte	0x00, 0xf5, 0x21, 0x00


	//----- nvinfo : EIATTR_KPARAM_INFO
	.align		4
.L_490:
        /*0058*/ 	.byte	0x04, 0x17
        /*005a*/ 	.short	(.L_492 - .L_491)
.L_491:
        /*005c*/ 	.word	0x00000000
        /*0060*/ 	.short	0x0000
        /*0062*/ 	.short	0x0000
        /*0064*/ 	.byte	0x00, 0xf0, 0x21, 0x00


	//----- nvinfo : EIATTR_SPARSE_MMA_MASK
	.align		4
.L_492:
        /*0068*/ 	.byte	0x03, 0x50
        /*006a*/ 	.short	0x0000


	//----- nvinfo : EIATTR_MAXREG_COUNT
	.align		4
        /*006c*/ 	.byte	0x03, 0x1b
        /*006e*/ 	.short	0x0060


	//----- nvinfo : EIATTR_NUM_BARRIERS
	.align		4
        /*0070*/ 	.byte	0x02, 0x4c
        /*0072*/ 	.byte	0x01
	.zero		1


	//----- nvinfo : EIATTR_MERCURY_ISA_VERSION
	.align		4
        /*0074*/ 	.byte	0x03, 0x5f
        /*0076*/ 	.short	0x0101


	//----- nvinfo : EIATTR_COOP_GROUP_MASK_REGIDS
	.align		4
        /*0078*/ 	.byte	0x04, 0x29
        /*007a*/ 	.short	(.L_494 - .L_493)


	//   ....[0]....
.L_493:
        /*007c*/ 	.word	0xffffffff


	//   ....[1]....
        /*0080*/ 	.word	0xffffffff


	//   ....[2]....
        /*0084*/ 	.word	0xffffffff


	//   ....[3]....
        /*0088*/ 	.word	0xffffffff


	//   ....[4]....
        /*008c*/ 	.word	0xffffffff


	//   ....[5]....
        /*0090*/ 	.word	0xffffffff


	//   ....[6]....
        /*0094*/ 	.word	0xffffffff


	//   ....[7]....
        /*0098*/ 	.word	0xffffffff


	//   ....[8]....
        /*009c*/ 	.word	0xffffffff


	//   ....[9]....
        /*00a0*/ 	.word	0xffffffff


	//   ....[10]....
        /*00a4*/ 	.word	0xffffffff


	//   ....[11]....
        /*00a8*/ 	.word	0xffffffff


	//   ....[12]....
        /*00ac*/ 	.word	0xffffffff


	//   ....[13]....
        /*00b0*/ 	.word	0xffffffff


	//   ....[14]....
        /*00b4*/ 	.word	0xffffffff


	//   ....[15]....
        /*00b8*/ 	.word	0xffffffff


	//   ....[16]....
        /*00bc*/ 	.word	0xffffffff


	//   ....[17]....
        /*00c0*/ 	.word	0xffffffff


	//   ....[18]....
        /*00c4*/ 	.word	0xffffffff


	//   ....[19]....
        /*00c8*/ 	.word	0xffffffff


	//   ....[20]....
        /*00cc*/ 	.word	0xffffffff


	//   ....[21]....
        /*00d0*/ 	.word	0xffffffff


	//   ....[22]....
        /*00d4*/ 	.word	0xffffffff


	//   ....[23]....
        /*00d8*/ 	.word	0xffffffff


	//   ....[24]....
        /*00dc*/ 	.word	0xffffffff


	//   ....[25]....
        /*00e0*/ 	.word	0xffffffff


	//   ....[26]....
        /*00e4*/ 	.word	0xffffffff


	//   ....[27]....
        /*00e8*/ 	.word	0xffffffff


	//   ....[28]....
        /*00ec*/ 	.word	0xffffffff


	//   ....[29]....
        /*00f0*/ 	.word	0xffffffff


	//----- nvinfo : EIATTR_COOP_GROUP_INSTR_OFFSETS
	.align		4
.L_494:
        /*00f4*/ 	.byte	0x04, 0x28
        /*00f6*/ 	.short	(.L_496 - .L_495)


	//   ....[0]....
.L_495:
        /*00f8*/ 	.word	0x00000930


	//   ....[1]....
        /*00fc*/ 	.word	0x00000940


	//   ....[2]....
        /*0100*/ 	.word	0x000009b0


	//   ....[3]....
        /*0104*/ 	.word	0x000009e0


	//   ....[4]....
        /*0108*/ 	.word	0x00000a50


	//   ....[5]....
        /*010c*/ 	.word	0x00000a60


	//   ....[6]....
        /*0110*/ 	.word	0x00000ab0


	//   ....[7]....
        /*0114*/ 	.word	0x00000ad0


	//   ....[8]....
        /*0118*/ 	.word	0x00000b30


	//   ....[9]....
        /*011c*/ 	.word	0x00000b40


	//   ....[10]....
        /*0120*/ 	.word	0x00000e40


	//   ....[11]....
        /*0124*/ 	.word	0x00000e50


	//   ....[12]....
        /*0128*/ 	.word	0x00000ed0


	//   ....[13]....
        /*012c*/ 	.word	0x00000ef0


	//   ....[14]....
        /*0130*/ 	.word	0x00000f40


	//   ....[15]....
        /*0134*/ 	.word	0x00000f60


	//   ....[16]....
        /*0138*/ 	.word	0x00000fd0


	//   ....[17]....
        /*013c*/ 	.word	0x00000fe0


	//   ....[18]....
        /*0140*/ 	.word	0x00001030


	//   ....[19]....
        /*0144*/ 	.word	0x00001060


	//   ....[20]....
        /*0148*/ 	.word	0x00002450


	//   ....[21]....
        /*014c*/ 	.word	0x00002460


	//   ....[22]....
        /*0150*/ 	.word	0x000024d0


	//   ....[23]....
        /*0154*/ 	.word	0x000024e0


	//   ....[24]....
        /*0158*/ 	.word	0x00002540


	//   ....[25]....
        /*015c*/ 	.word	0x00002550


	//   ....[26]....
        /*0160*/ 	.word	0x000025a0


	//   ....[27]....
        /*0164*/ 	.word	0x000025d0


	//   ....[28]....
        /*0168*/ 	.word	0x00002650


	//   ....[29]....
        /*016c*/ 	.word	0x00002660


	//----- nvinfo : EIATTR_VRC_CTA_INIT_COUNT
	.align		4
.L_496:
        /*0170*/ 	.byte	0x02, 0x4a
	.zero		1
	.zero		1


	//----- nvinfo : EIATTR_EXIT_INSTR_OFFSETS
	.align		4
        /*0174*/ 	.byte	0x04, 0x1c
        /*0176*/ 	.short	(.L_498 - .L_497)


	//   ....[0]....
.L_497:
        /*0178*/ 	.word	0x00000080


	//   ....[1]....
        /*017c*/ 	.word	0x000000c0


	//   ....[2]....
        /*0180*/ 	.word	0x000028f0


	//   ....[3]....
        /*0184*/ 	.word	0x00002940


	//----- nvinfo : EIATTR_MAX_THREADS
	.align		4
.L_498:
        /*0188*/ 	.byte	0x04, 0x05
        /*018a*/ 	.short	(.L_500 - .L_499)
.L_499:
        /*018c*/ 	.word	0x00000280
        /*0190*/ 	.word	0x00000001
        /*0194*/ 	.word	0x00000001


	//----- nvinfo : EIATTR_CRS_STACK_SIZE
	.align		4
.L_500:
        /*0198*/ 	.byte	0x04, 0x1e
        /*019a*/ 	.short	(.L_502 - .L_501)
.L_501:
        /*019c*/ 	.word	0x00000000


	//----- nvinfo : EIATTR_CBANK_PARAM_SIZE
	.align		4
.L_502:
        /*01a0*/ 	.byte	0x03, 0x19
        /*01a2*/ 	.short	0x0021


	//----- nvinfo : EIATTR_PARAM_CBANK
	.align		4
        /*01a4*/ 	.byte	0x04, 0x0a
        /*01a6*/ 	.short	(.L_504 - .L_503)
	.align		4
.L_503:
        /*01a8*/ 	.word	index@(.nv.constant0._ZN3cub18CUB_300001_SM_10006detail6reduce28DeviceReduceSingleTileKernelINS2_10policy_hubIdjN4cuda3std3__44plusIdEEE10Policy1000EN6thrust24THRUST_300001_SM_1000_NS6detail15normal_iteratorINSD_10device_ptrIdEEEEPdjS9_ddNS7_10__identityEEEvT0_T1_T2_T3_T4_T6_)
        /*01ac*/ 	.short	0x0380
        /*01ae*/ 	.short	0x0021


	//----- nvinfo : EIATTR_SW_WAR
	.align		4
.L_504:
        /*01b0*/ 	.byte	0x04, 0x36
        /*01b2*/ 	.short	(.L_506 - .L_505)
.L_505:
        /*01b4*/ 	.word	0x00000008
.L_506:


//--------------------- .nv.info._ZN3cub18CUB_300001_SM_10006detail9transform16transform_kernelINS2_10policy_hubILb0EN4cuda3std3__45tupleIJN6thrust24THRUST_300001_SM_1000_NS6detail15normal_iteratorINSA_10device_ptrIdEEEESF_EEEE10policy1000ElNS7_10multipliesIdEESF_JPdSL_EEEvT0_iT1_T2_DpNS2_10kernel_argIT3_EE --------------------------
	.section	.nv.info._ZN3cub18CUB_300001_SM_10006detail9transform16transform_kernelINS2_10policy_hubILb0EN4cuda3std3__45tupleIJN6thrust24THRUST_300001_SM_1000_NS6detail15normal_iteratorINSA_10device_ptrIdEEEESF_EEEE10policy1000ElNS7_10multipliesIdEESF_JPdSL_EEEvT0_iT1_T2_DpNS2_10kernel_argIT3_EE,"",@"SHT_CUDA_INFO"
	.sectionflags	@""
	.align	4


	//----- nvinfo : EIATTR_CUDA_API_VERSION
	.align		4
        /*0000*/ 	.byte	0x04, 0x37
        /*0002*/ 	.short	(.L_508 - .L_507)
.L_507:
        /*0004*/ 	.word	0x00000082


	//----- nvinfo : EIATTR_KPARAM_INFO
	.align		4
.L_508:
        /*0008*/ 	.byte	0x04, 0x17
        /*000a*/ 	.short	(.L_510 - .L_509)
.L_509:
        /*000c*/ 	.word	0x00000000
        /*0010*/ 	.short	0x0005
        /*0012*/ 	.short	0x0028
        /*0014*/ 	.byte	0x00, 0xf0, 0x41, 0x00


	//----- nvinfo : EIATTR_KPARAM_INFO
	.align		4
.L_510:
        /*0018*/ 	.byte	0x04, 0x17
        /*001a*/ 	.short	(.L_512 - .L_511)
.L_511:
        /*001c*/ 	.word	0x00000000
        /*0020*/ 	.short	0x0004
        /*0022*/ 	.short	0x0018
        /*0024*/ 	.byte	0x00, 0xf0, 0x41, 0x00


	//----- nvinfo : EIATTR_KPARAM_INFO
	.align		4
.L_512:
        /*0028*/ 	.byte	0x04, 0x17
        /*002a*/ 	.short	(.L_514 - .L_513)
.L_513:
        /*002c*/ 	.word	0x00000000
        /*0030*/ 	.short	0x0003
        /*0032*/ 	.short	0x0010
        /*0034*/ 	.byte	0x00, 0xf0, 0x21, 0x00


	//----- nvinfo : EIATTR_KPARAM_INFO
	.align		4
.L_514:
        /*0038*/ 	.byte	0x04, 0x17
        /*003a*/ 	.short	(.L_516 - .L_515)
.L_515:
        /*003c*/ 	.word	0x00000000
        /*0040*/ 	.short	0x0002
        /*0042*/ 	.short	0x000c
        /*0044*/ 	.byte	0x00, 0xf0, 0x05, 0x00


	//----- nvinfo : EIATTR_KPARAM_INFO
	.align		4
.L_516:
        /*0048*/ 	.byte	0x04, 0x17
        /*004a*/ 	.short	(.L_518 - .L_517)
.L_517:
        /*004c*/ 	.word	0x00000000
        /*0050*/ 	.short	0x0001
        /*0052*/ 	.short	0x0008
        /*0054*/ 	.byte	0x00, 0xf0, 0x11, 0x00


	//----- nvinfo : EIATTR_KPARAM_INFO
	.align		4
.L_518:
        /*0058*/ 	.byte	0x04, 0x17
        /*005a*/ 	.short	(.L_520 - .L_519)
.L_519:
        /*005c*/ 	.word	0x00000000
        /*0060*/ 	.short	0x0000
        /*0062*/ 	.short	0x0000
        /*0064*/ 	.byte	0x00, 0xf0, 0x21, 0x00


	//----- nvinfo : EIATTR_SPARSE_MMA_MASK
	.align		4
.L_520:
        /*0068*/ 	.byte	0x03, 0x50
        /*006a*/ 	.short	0x0000


	//----- nvinfo : EIATTR_MAXREG_COUNT
	.align		4
        /*006c*/ 	.byte	0x03, 0x1b
        /*006e*/ 	.short	0x00ff


	//----- nvinfo : EIATTR_NUM_BARRIERS
	.align		4
        /*0070*/ 	.byte	0x02, 0x4c
        /*0072*/ 	.byte	0x01
	.zero		1


	//----- nvinfo : EIATTR_MERCURY_ISA_VERSION
	.align		4
        /*0074*/ 	.byte	0x03, 0x5f
        /*0076*/ 	.short	0x0101


	//----- nvinfo : EIATTR_COOP_GROUP_MASK_REGIDS
	.align		4
        /*0078*/ 	.byte	0x04, 0x29
        /*007a*/ 	.short	(.L_522 - .L_521)


	//   ....[0]....
.L_521:
        /*007c*/ 	.word	0xffffffff


	//----- nvinfo : EIATTR_COOP_GROUP_INSTR_OFFSETS
	.align		4
.L_522:
        /*0080*/ 	.byte	0x04, 0x28
        /*0082*/ 	.short	(.L_524 - .L_523)


	//   ....[0]....
.L_523:
        /*0084*/ 	.word	0x000019b0


	//----- nvinfo : EIATTR_VRC_CTA_INIT_COUNT
	.align		4
.L_524:
        /*0088*/ 	.byte	0x02, 0x4a
	.zero		1
	.zero		1


	//----- nvinfo : EIATTR_MBARRIER_INSTR_OFFSETS
	.align		4
        /*008c*/ 	.byte	0x04, 0x39
        /*008e*/ 	.short	(.L_526 - .L_525)


	//   ....[0]....
.L_525:
        /*0090*/ 	.word	0x000002d0
        /*0094*/ 	.word	0x000000ff
        /*0098*/ 	.word	0x00000000
        /*009c*/ 	.short	0x0100
        /*009e*/ 	.byte	0x11
	.zero		1


	//   ....[1]....
        /*00a0*/ 	.word	0x000004a0
        /*00a4*/ 	.word	0x000000ff
        /*00a8*/ 	.word	0x00000000
        /*00ac*/ 	.short	0x010a
        /*00ae*/ 	.byte	0x04
	.zero		1


	//----- nvinfo : EIATTR_NUM_MBARRIERS
	.align		4
.L_526:
        /*00b0*/ 	.byte	0x03, 0x38
        /*00b2*/ 	.short	0x0001


	//----- nvinfo : EIATTR_EXIT_INSTR_OFFSETS
	.align		4
        /*00b4*/ 	.byte	0x04, 0x1c
        /*00b6*/ 	.short	(.L_528 - .L_527)


	//   ....[0]....
.L_527:
        /*00b8*/ 	.word	0x00001a00


	//   ....[1]....
        /*00bc*/ 	.word	0x00001bf0


	//   ....[2]....
        /*00c0*/ 	.word	0x00001c20


	//   ....[3]....
        /*00c4*/ 	.word	0x00001dc0


	//----- nvinfo : EIATTR_MAX_THREADS
	.align		4
.L_528:
        /*00c8*/ 	.byte	0x04, 0x05
        /*00ca*/ 	.short	(.L_530 - .L_529)
.L_529:
        /*00cc*/ 	.word	0x00000080
        /*00d0*/ 	.word	0x00000001
        /*00d4*/ 	.word	0x00000001


	//----- nvinfo : EIATTR_CRS_STACK_SIZE
	.align		4
.L_530:
        /*00d8*/ 	.byte	0x04, 0x1e
        /*00da*/ 	.short	(.L_532 - .L_531)
.L_531:
        /*00dc*/ 	.word	0x00000000


	//----- nvinfo : EIATTR_CBANK_PARAM_SIZE
	.align		4
.L_532:
        /*00e0*/ 	.byte	0x03, 0x19
        /*00e2*/ 	.short	0x0038


	//----- nvinfo : EIATTR_PARAM_CBANK
	.align		4
        /*00e4*/ 	.byte	0x04, 0x0a
        /*00e6*/ 	.short	(.L_534 - .L_533)
	.align		4
.L_533:
        /*00e8*/ 	.word	index@(.nv.constant0._ZN3cub18CUB_300001_SM_10006detail9transform16transform_kernelINS2_10policy_hubILb0EN4cuda3std3__45tupleIJN6thrust24THRUST_300001_SM_1000_NS6detail15normal_iteratorINSA_10device_ptrIdEEEESF_EEEE10policy1000ElNS7_10multipliesIdEESF_JPdSL_EEEvT0_iT1_T2_DpNS2_10kernel_argIT3_EE)
        /*00ec*/ 	.short	0x0380
        /*00ee*/ 	.short	0x0038


	//----- nvinfo : EIATTR_SW_WAR
	.align		4
.L_534:
        /*00f0*/ 	.byte	0x04, 0x36
        /*00f2*/ 	.short	(.L_536 - .L_535)
.L_535:
        /*00f4*/ 	.word	0x00000008
.L_536:


//--------------------- .nv.info._ZN3cub18CUB_300001_SM_10006detail9transform16transform_kernelINS2_10policy_hubILb0EN4cuda3std3__45tupleIJN6thrust24THRUST_300001_SM_1000_NS6detail15normal_iteratorINSA_10device_ptrIdEEEESF_EEEE10policy1000EiNS7_10multipliesIdEESF_JPdSL_EEEvT0_iT1_T2_DpNS2_10kernel_argIT3_EE --------------------------
	.section	.nv.info._ZN3cub18CUB_300001_SM_10006detail9transform16transform_kernelINS2_10policy_hubILb0EN4cuda3std3__45tupleIJN6thrust24THRUST_300001_SM_1000_NS6detail15normal_iteratorINSA_10device_ptrIdEEEESF_EEEE10policy1000EiNS7_10multipliesIdEESF_JPdSL_EEEvT0_iT1_T2_DpNS2_10kernel_argIT3_EE,"",@"SHT_CUDA_INFO"
	.sectionflags	@""
	.align	4


	//----- nvinfo : EIATTR_CUDA_API_VERSION
	.align		4
        /*0000*/ 	.byte	0x04, 0x37
        /*0002*/ 	.short	(.L_538 - .L_537)
.L_537:
        /*0004*/ 	.word	0x00000082


	//----- nvinfo : EIATTR_KPARAM_INFO
	.align		4
.L_538:
        /*0008*/ 	.byte	0x04, 0x17
        /*000a*/ 	.short	(.L_540 - .L_539)
.L_539:
        /*000c*/ 	.word	0x00000000
        /*0010*/ 	.short	0x0005
        /*0012*/ 	.short	0x0028
        /*0014*/ 	.byte	0x00, 0xf0, 0x41, 0x00


	//----- nvinfo : EIATTR_KPARAM_INFO
	.align		4
.L_540:
        /*0018*/ 	.byte	0x04, 0x17
        /*001a*/ 	.short	(.L_542 - .L_541)
.L_541:
        /*001c*/ 	.word	0x00000000
        /*0020*/ 	.short	0x0004
        /*0022*/ 	.short	0x0018
        /*0024*/ 	.byte	0x00, 0xf0, 0x41, 0x00


	//----- nvinfo : EIATTR_KPARAM_INFO
	.align		4
.L_542:
        /*0028*/ 	.byte	0x04, 0x17
        /*002a*/ 	.short	(.L_544 - .L_543)
.L_543:
        /*002c*/ 	.word	0x00000000
        /*0030*/ 	.short	0x0003
        /*0032*/ 	.short	0x0010
        /*0034*/ 	.byte	0x00, 0xf0, 0x21, 0x00


	//----- nvinfo : EIATTR_KPARAM_INFO
	.align		4
.L_544:
        /*0038*/ 	.byte	0x04, 0x17
        /*003a*/ 	.short	(.L_546 - .L_545)
.L_545:
        /*003c*/ 	.word	0x00000000
        /*0040*/ 	.short	0x0002
        /*0042*/ 	.short	0x0008
        /*0044*/ 	.byte	0x00, 0xf0, 0x05, 0x00


	//----- nvinfo : EIATTR_KPARAM_INFO
	.align		4
.L_546:
        /*0048*/ 	.byte	0x04, 0x17
        /*004a*/ 	.short	(.L_548 - .L_547)
.L_547:
        /*004c*/ 	.word	0x00000000
        /*0050*/ 	.short	0x0001
        /*0052*/ 	.short	0x0004
        /*0054*/ 	.byte	0x00, 0xf0, 0x11, 0x00


	//----- nvinfo : EIATTR_KPARAM_INFO
	.align		4
.L_548:
        /*0058*/ 	.byte	0x04, 0x17
        /*005a*/ 	.short	(.L_550 - .L_549)
.L_549:
        /*005c*/ 	.word	0x00000000
        /*0060*/ 	.short	0x0000
        /*0062*/ 	.short	0x0000
        /*0064*/ 	.byte	0x00, 0xf0, 0x11, 0x00


	//----- nvinfo : EIATTR_SPARSE_MMA_MASK
	.align		4
.L_550:
        /*0068*/ 	.byte	0x03, 0x50
        /*006a*/ 	.short	0x0000


	//----- nvinfo : EIATTR_MAXREG_COUNT
	.align		4
        /*006c*/ 	.byte	0x03, 0x1b
        /*006e*/ 	.short	0x00ff


	//----- nvinfo : EIATTR_NUM_BARRIERS
	.align		4
        /*0070*/ 	.byte	0x02, 0x4c
        /*0072*/ 	.byte	0x01
	.zero		1


	//----- nvinfo : EIATTR_MERCURY_ISA_VERSION
	.align		4
        /*0074*/ 	.byte	0x03, 0x5f
        /*0076*/ 	.short	0x0101


	//----- nvinfo : EIATTR_COOP_GROUP_MASK_REGIDS
	.align		4
        /*0078*/ 	.byte	0x04, 0x29
        /*007a*/ 	.short	(.L_552 - .L_551)


	//   ....[0]....
.L_551:
        /*007c*/ 	.word	0xffffffff


	//----- nvinfo : EIATTR_COOP_GROUP_INSTR_OFFSETS
	.align		4
.L_552:
        /*0080*/ 	.byte	0x04, 0x28
        /*0082*/ 	.short	(.L_554 - .L_553)


	//   ....[0]....
.L_553:
        /*0084*/ 	.word	0x00001970


	//----- nvinfo : EIATTR_VRC_CTA_INIT_COUNT
	.align		4
.L_554:
        /*0088*/ 	.byte	0x02, 0x4a
	.zero		1
	.zero		1


	//----- nvinfo : EIATTR_MBARRIER_INSTR_OFFSETS
	.align		4
        /*008c*/ 	.byte	0x04, 0x39
        /*008e*/ 	.short	(.L_556 - .L_555)


	//   ....[0]....
.L_555:
        /*0090*/ 	.word	0x00000270
        /*0094*/ 	.word	0x000000ff
        /*0098*/ 	.word	0x00000000
        /*009c*/ 	.short	0x0100
        /*009e*/ 	.byte	0x0f
	.zero		1


	//   ....[1]....
        /*00a0*/ 	.word	0x00000420
        /*00a4*/ 	.word	0x000000ff
        /*00a8*/ 	.word	0x00000000
        /*00ac*/ 	.short	0x010a
        /*00ae*/ 	.byte	0x04
	.zero		1


	//----- nvinfo : EIATTR_NUM_MBARRIERS
	.align		4
.L_556:
        /*00b0*/ 	.byte	0x03, 0x38
        /*00b2*/ 	.short	0x0001


	//----- nvinfo : EIATTR_EXIT_INSTR_OFFSETS
	.align		4
        /*00b4*/ 	.byte	0x04, 0x1c
        /*00b6*/ 	.short	(.L_558 - .L_557)


	//   ....[0]....
.L_557:
        /*00b8*/ 	.word	0x000019c0


	//   ....[1]....
        /*00bc*/ 	.word	0x00001b50


	//   ....[2]....
        /*00c0*/ 	.word	0x00001bc0


	//   ....[3]....
        /*00c4*/ 	.word	0x00001da0


	//----- nvinfo : EIATTR_MAX_THREADS
	.align		4
.L_558:
        /*00c8*/ 	.byte	0x04, 0x05
        /*00ca*/ 	.short	(.L_560 - .L_559)
.L_559:
        /*00cc*/ 	.word	0x00000080
        /*00d0*/ 	.word	0x00000001
        /*00d4*/ 	.word	0x00000001


	//----- nvinfo : EIATTR_CRS_STACK_SIZE
	.align		4
.L_560:
        /*00d8*/ 	.byte	0x04, 0x1e
        /*00da*/ 	.short	(.L_562 - .L_561)
.L_561:
        /*00dc*/ 	.word	0x00000000


	//----- nvinfo : EIATTR_CBANK_PARAM_SIZE
	.align		4
.L_562:
        /*00e0*/ 	.byte	0x03, 0x19
        /*00e2*/ 	.short	0x0038


	//----- nvinfo : EIATTR_PARAM_CBANK
	.align		4
        /*00e4*/ 	.byte	0x04, 0x0a
        /*00e6*/ 	.short	(.L_564 - .L_563)
	.align		4
.L_563:
        /*00e8*/ 	.word	index@(.nv.constant0._ZN3cub18CUB_300001_SM_10006detail9transform16transform_kernelINS2_10policy_hubILb0EN4cuda3std3__45tupleIJN6thrust24THRUST_300001_SM_1000_NS6detail15normal_iteratorINSA_10device_ptrIdEEEESF_EEEE10policy1000EiNS7_10multipliesIdEESF_JPdSL_EEEvT0_iT1_T2_DpNS2_10kernel_argIT3_EE)
        /*00ec*/ 	.short	0x0380
        /*00ee*/ 	.short	0x0038


	//----- nvinfo : EIATTR_SW_WAR
	.align		4
.L_564:
        /*00f0*/ 	.byte	0x04, 0x36
        /*00f2*/ 	.short	(.L_566 - .L_565)
.L_565:
        /*00f4*/ 	.word	0x00000008
.L_566:


//--------------------- .nv.info._ZN3cub18CUB_300001_SM_10006detail9transform16transform_kernelINS2_10policy_hubILb0EN4cuda3std3__45tupleIJN6thrust24THRUST_300001_SM_1000_NS6detail15normal_iteratorINSA_10device_ptrIdEEEENSA_17constant_iteratorIdNSA_11use_defaultESH_EEEEEE10policy1000ElNS7_5minusIdEESF_JPdSI_EEEvT0_iT1_T2_DpNS2_10kernel_argIT3_EE --------------------------
	.section	.nv.info._ZN3cub18CUB_300001_SM_10006detail9transform16transform_kernelINS2_10policy_hubILb0EN4cuda3std3__45tupleIJN6thrust24THRUST_300001_SM_1000_NS6detail15normal_iteratorINSA_10device_ptrIdEEEENSA_17constant_iteratorIdNSA_11use_defaultESH_EEEEEE10policy1000ElNS7_5minusIdEESF_JPdSI_EEEvT0_iT1_T2_DpNS2_10kernel_argIT3_EE,"",@"SHT_CUDA_INFO"
	.sectionflags	@""
	.align	4


	//----- nvinfo : EIATTR_CUDA_API_VERSION
	.align		4
        /*0000*/ 	.byte	0x04, 0x37
        /*0002*/ 	.short	(.L_568 - .L_567)
.L_567:
        /*0004*/ 	.word	0x00000082


	//----- nvinfo : EIATTR_KPARAM_INFO
	.align		4
.L_568:
        /*0008*/ 	.byte	0x04, 0x17
        /*000a*/ 	.short	(.L_570 - .L_569)
.L_569:
        /*000c*/ 	.word	0x00000000
        /*0010*/ 	.short	0x0005
        /*0012*/ 	.short	0x0028
        /*0014*/ 	.byte	0x00, 0xf0, 0x41, 0x00


	//----- nvinfo : EIATTR_KPARAM_INFO
	.align		4
.L_570:
        /*0018*/ 	.byte	0x04, 0x17
        /*001a*/ 	.short	(.L_572 - .L_571)
.L_571:
        /*001c*/ 	.word	0x00000000
        /*0020*/ 	.short	0x0004
        /*0022*/ 	.short	0x0018
        /*0024*/ 	.byte	0x00, 0xf0, 0x41, 0x00


	//----- nvinfo : EIATTR_KPARAM_INFO
	.align		4
.L_572:
        /*0028*/ 	.byte	0x04, 0x17
        /*002a*/ 	.short	(.L_574 - .L_573)
.L_573:
        /*002c*/ 	.word	0x00000000
        /*0030*/ 	.short	0x0003
        /*0032*/ 	.short	0x0010
        /*0034*/ 	.byte	0x00, 0xf0, 0x21, 0x00


	//----- nvinfo : EIATTR_KPARAM_INFO
	.align		4
.L_574:
        /*0038*/ 	.byte	0x04, 0x17
        /*003a*/ 	.short	(.L_576 - .L_575)
.L_575:
        /*003c*/ 	.word	0x00000000
        /*0040*/ 	.short	0x0002
        /*0042*/ 	.short	0x000c
        /*0044*/ 	.byte	0x00, 0xf0, 0x05, 0x00


	//----- nvinfo : EIATTR_KPARAM_INFO
	.align		4
.L_576:
        /*0048*/ 	.byte	0x04, 0x17
        /*004a*/ 	.short	(.L_578 - .L_577)
.L_577:
        /*004c*/ 	.word	0x00000000
        /*0050*/ 	.short	0x0001
        /*0052*/ 	.short	0x0008
        /*0054*/ 	.byte	0x00, 0xf0, 0x11, 0x00


	//----- nvinfo : EIATTR_KPARAM_INFO
	.align		4
.L_578:
        /*0058*/ 	.byte	0x04, 0x17
        /*005a*/ 	.short	(.L_580 - .L_579)
.L_579:
        /*005c*/ 	.word	0x00000000
        /*0060*/ 	.short	0x0000
        /*0062*/ 	.short	0x0000
        /*0064*/ 	.byte	0x00, 0xf0, 0x21, 0x00


	//----- nvinfo : EIATTR_SPARSE_MMA_MASK
	.align		4
.L_580:
        /*0068*/ 	.byte	0x03, 0x50
        /*006a*/ 	.short	0x0000


	//----- nvinfo : EIATTR_MAXREG_COUNT
	.align		4
        /*006c*/ 	.byte	0x03, 0x1b
        /*006e*/ 	.short	0x00ff


	//----- nvinfo : EIATTR_MERCURY_ISA_VERSION
	.align		4
        /*0070*/ 	.byte	0x03, 0x5f
        /*0072*/ 	.short	0x0101


	//----- nvinfo : EIATTR_VRC_CTA_INIT_COUNT
	.align		4
        /*0074*/ 	.byte	0x02, 0x4a
	.zero		1
	.zero		1


	//----- nvinfo : EIATTR_EXIT_INSTR_OFFSETS
	.align		4
        /*0078*/ 	.byte	0x04, 0x1c
        /*007a*/ 	.short	(.L_582 - .L_581)


	//   ....[0]....
.L_581:
        /*007c*/ 	.word	0x000002a0


	//   ....[1]....
        /*0080*/ 	.word	0x00000a10


	//   ....[2]....
        /*0084*/ 	.word	0x00000c80


	//   ....[3]....
        /*0088*/ 	.word	0x00000de0


	//   ....[4]....
        /*008c*/ 	.word	0x00000e10


	//   ....[5]....
        /*0090*/ 	.word	0x00000e80


	//   ....[6]....
        /*0094*/ 	.word	0x00000ea0


	//   ....[7]....
        /*0098*/ 	.word	0x00001370


	//   ....[8]....
        /*009c*/ 	.word	0x00001590


	//   ....[9]....
        /*00a0*/ 	.word	0x000016f0


	//   ....[10]....
        /*00a4*/ 	.word	0x000017a0


	//----- nvinfo : EIATTR_MAX_THREADS
	.align		4
.L_582:
        /*00a8*/ 	.byte	0x04, 0x05
        /*00aa*/ 	.short	(.L_584 - .L_583)
.L_583:
        /*00ac*/ 	.word	0x00000080
        /*00b0*/ 	.word	0x00000001
        /*00b4*/ 	.word	0x00000001


	//----- nvinfo : EIATTR_CRS_STACK_SIZE
	.align		4
.L_584:
        /*00b8*/ 	.byte	0x04, 0x1e
        /*00ba*/ 	.short	(.L_586 - .L_585)
.L_585:
        /*00bc*/ 	.word	0x00000000


	//----- nvinfo : EIATTR_CBANK_PARAM_SIZE
	.align		4
.L_586:
        /*00c0*/ 	.byte	0x03, 0x19
        /*00c2*/ 	.short	0x0038


	//----- nvinfo : EIATTR_PARAM_CBANK
	.align		4
        /*00c4*/ 	.byte	0x04, 0x0a
        /*00c6*/ 	.short	(.L_588 - .L_587)
	.align		4
.L_587:
        /*00c8*/ 	.word	index@(.nv.constant0._ZN3cub18CUB_300001_SM_10006detail9transform16transform_kernelINS2_10policy_hubILb0EN4cuda3std3__45tupleIJN6thrust24THRUST_300001_SM_1000_NS6detail15normal_iteratorINSA_10device_ptrIdEEEENSA_17constant_iteratorIdNSA_11use_defaultESH_EEEEEE10policy1000ElNS7_5minusIdEESF_JPdSI_EEEvT0_iT1_T2_DpNS2_10kernel_argIT3_EE)
        /*00cc*/ 	.short	0x0380
        /*00ce*/ 	.short	0x0038


	//----- nvinfo : EIATTR_SW_WAR
	.align		4
.L_588:
        /*00d0*/ 	.byte	0x04, 0x36
        /*00d2*/ 	.short	(.L_590 - .L_589)
.L_589:
        /*00d4*/ 	.word	0x00000008
.L_590:


//--------------------- .nv.info._ZN3cub18CUB_300001_SM_10006detail9transform16transform_kernelINS2_10policy_hubILb0EN4cuda3std3__45tupleIJN6thrust24THRUST_300001_SM_1000_NS6detail15normal_iteratorINSA_10device_ptrIdEEEENSA_17constant_iteratorIdNSA_11use_defaultESH_EEEEEE10policy1000EiNS7_5minusIdEESF_JPdSI_EEEvT0_iT1_T2_DpNS2_10kernel_argIT3_EE --------------------------
	.section	.nv.info._ZN3cub18CUB_300001_SM_10006detail9transform16transform_kernelINS2_10policy_hubILb0EN4cuda3std3__45tupleIJN6thrust24THRUST_300001_SM_1000_NS6detail15normal_iteratorINSA_10device_ptrIdEEEENSA_17constant_iteratorIdNSA_11use_defaultESH_EEEEEE10policy1000EiNS7_5minusIdEESF_JPdSI_EEEvT0_iT1_T2_DpNS2_10kernel_argIT3_EE,"",@"SHT_CUDA_INFO"
	.sectionflags	@""
	.align	4


	//----- nvinfo : EIATTR_CUDA_API_VERSION
	.align		4
        /*0000*/ 	.byte	0x04, 0x37
        /*0002*/ 	.short	(.L_592 - .L_591)
.L_591:
        /*0004*/ 	.word	0x00000082


	//----- nvinfo : EIATTR_KPARAM_INFO
	.align		4
.L_592:
        /*0008*/ 	.byte	0x04, 0x17
        /*000a*/ 	.short	(.L_594 - .L_593)
.L_593:
        /*000c*/ 	.word	0x00000000
        /*0010*/ 	.short	0x0005
        /*0012*/ 	.short	0x0028
        /*0014*/ 	.byte	0x00, 0xf0, 0x41, 0x00


	//----- nvinfo : EIATTR_KPARAM_INFO
	.align		4
.L_594:
        /*0018*/ 	.byte	0x04, 0x17
        /*001a*/ 	.short	(.L_596 - .L_595)
.L_595:
        /*001c*/ 	.word	0x00000000
        /*0020*/ 	.short	0x0004
        /*0022*/ 	.short	0x0018
        /*0024*/ 	.byte	0x00, 0xf0, 0x41, 0x00


	//----- nvinfo : EIATTR_KPARAM_INFO
	.align		4
.L_596:
        /*0028*/ 	.byte	0x04, 0x17
        /*002a*/ 	.short	(.L_598 - .L_597)
.L_597:
        /*002c*/ 	.word	0x00000000
        /*0030*/ 	.short	0x0003
        /*0032*/ 	.short	0x0010
        /*0034*/ 	.byte	0x00, 0xf0, 0x21, 0x00


	//----- nvinfo : EIATTR_KPARAM_INFO
	.align		4
.L_598:
        /*0038*/ 	.byte	0x04, 0x17
        /*003a*/ 	.short	(.L_600 - .L_599)
.L_599:
        /*003c*/ 	.word	0x00000000
        /*0040*/ 	.short	0x0002
        /*0042*/ 	.short	0x0008
        /*0044*/ 	.byte	0x00, 0xf0, 0x05, 0x00


	//----- nvinfo : EIATTR_KPARAM_INFO
	.align		4
.L_600:
        /*0048*/ 	.byte	0x04, 0x17
        /*004a*/ 	.short	(.L_602 - .L_601)
.L_601:
        /*004c*/ 	.word	0x00000000
        /*0050*/ 	.short	0x0001
        /*0052*/ 	.short	0x0004
        /*0054*/ 	.byte	0x00, 0xf0, 0x11, 0x00


	//----- nvinfo : EIATTR_KPARAM_INFO
	.align		4
.L_602:
        /*0058*/ 	.byte	0x04, 0x17
        /*005a*/ 	.short	(.L_604 - .L_603)
.L_603:
        /*005c*/ 	.word	0x00000000
        /*0060*/ 	.short	0x0000
        /*0062*/ 	.short	0x0000
        /*0064*/ 	.byte	0x00, 0xf0, 0x11, 0x00


	//----- nvinfo : EIATTR_SPARSE_MMA_MASK
	.align		4
.L_604:
        /*0068*/ 	.byte	0x03, 0x50
        /*006a*/ 	.short	0x0000


	//----- nvinfo : EIATTR_MAXREG_COUNT
	.align		4
        /*006c*/ 	.byte	0x03, 0x1b
        /*006e*/ 	.short	0x00ff


	//----- nvinfo : EIATTR_MERCURY_ISA_VERSION
	.align		4
        /*0070*/ 	.byte	0x03, 0x5f
        /*0072*/ 	.short	0x0101


	//----- nvinfo : EIATTR_VRC_CTA_INIT_COUNT
	.align		4
        /*0074*/ 	.byte	0x02, 0x4a
	.zero		1
	.zero		1


	//----- nvinfo : EIATTR_EXIT_INSTR_OFFSETS
	.align		4
        /*0078*/ 	.byte	0x04, 0x1c
        /*007a*/ 	.short	(.L_606 - .L_605)


	//   ....[0]....
.L_605:
        /*007c*/ 	.word	0x000001f0


	//   ....[1]....
        /*0080*/ 	.word	0x000006c0


	//   ....[2]....
        /*0084*/ 	.word	0x000008f0


	//   ....[3]....
        /*0088*/ 	.word	0x00000a50


	//   ....[4]....
        /*008c*/ 	.word	0x00000b20


	//   ....[5]....
        /*0090*/ 	.word	0x00000b40


	//   ....[6]....
        /*0094*/ 	.word	0x00000f60


	//   ....[7]....
        /*0098*/ 	.word	0x000011d0


	//   ....[8]....
        /*009c*/ 	.word	0x00001330


	//   ....[9]....
        /*00a0*/ 	.word	0x00001360


	//   ....[10]....
        /*00a4*/ 	.word	0x000013d0


	//----- nvinfo : EIATTR_MAX_THREADS
	.align		4
.L_606:
        /*00a8*/ 	.byte	0x04, 0x05
        /*00aa*/ 	.short	(.L_608 - .L_607)
.L_607:
        /*00ac*/ 	.word	0x00000080
        /*00b0*/ 	.word	0x00000001
        /*00b4*/ 	.word	0x00000001


	//----- nvinfo : EIATTR_CRS_STACK_SIZE
	.align		4
.L_608:
        /*00b8*/ 	.byte	0x04, 0x1e
        /*00ba*/ 	.short	(.L_610 - .L_609)
.L_609:
        /*00bc*/ 	.word	0x00000000


	//----- nvinfo : EIATTR_CBANK_PARAM_SIZE
	.align		4
.L_610:
        /*00c0*/ 	.byte	0x03, 0x19
        /*00c2*/ 	.short	0x0038


	//----- nvinfo : EIATTR_PARAM_CBANK
	.align		4
        /*00c4*/ 	.byte	0x04, 0x0a
        /*00c6*/ 	.short	(.L_612 - .L_611)
	.align		4
.L_611:
        /*00c8*/ 	.word	index@(.nv.constant0._ZN3cub18CUB_300001_SM_10006detail9transform16transform_kernelINS2_10policy_hubILb0EN4cuda3std3__45tupleIJN6thrust24THRUST_300001_SM_1000_NS6detail15normal_iteratorINSA_10device_ptrIdEEEENSA_17constant_iteratorIdNSA_11use_defaultESH_EEEEEE10policy1000EiNS7_5minusIdEESF_JPdSI_EEEvT0_iT1_T2_DpNS2_10kernel_argIT3_EE)
        /*00cc*/ 	.short	0x0380
        /*00ce*/ 	.short	0x0038


	//----- nvinfo : EIATTR_SW_WAR
	.align		4
.L_612:
        /*00d0*/ 	.byte	0x04, 0x36
        /*00d2*/ 	.short	(.L_614 - .L_613)
.L_613:
        /*00d4*/ 	.word	0x00000008
.L_614:


//--------------------- .nv.info._ZN3cub18CUB_300001_SM_10006detail9transform16transform_kernelINS2_10policy_hubILb0EN4cuda3std3__45tupleIJN6thrust24THRUST_300001_SM_1000_NS6detail15normal_iteratorINSA_10device_ptrIdEEEESF_EEEE10policy1000ElNS7_5minusIdEESF_JPdSL_EEEvT0_iT1_T2_DpNS2_10kernel_argIT3_EE --------------------------
	.section	.nv.info._ZN3cub18CUB_300001_SM_10006detail9transform16transform_kernelINS2_10policy_hubILb0EN4cuda3std3__45tupleIJN6thrust24THRUST_300001_SM_1000_NS6detail15normal_iteratorINSA_10device_ptrIdEEEESF_EEEE10policy1000ElNS7_5minusIdEESF_JPdSL_EEEvT0_iT1_T2_DpNS2_10kernel_argIT3_EE,"",@"SHT_CUDA_INFO"
	.sectionflags	@""
	.align	4


	//----- nvinfo : EIATTR_CUDA_API_VERSION
	.align		4
        /*0000*/ 	.byte	0x04, 0x37
        /*0002*/ 	.short	(.L_616 - .L_615)
.L_615:
        /*0004*/ 	.word	0x00000082


	//----- nvinfo : EIATTR_KPARAM_INFO
	.align		4
.L_616:
        /*0008*/ 	.byte	0x04, 0x17
        /*000a*/ 	.short	(.L_618 - .L_617)
.L_617:
        /*000c*/ 	.word	0x00000000
        /*0010*/ 	.short	0x0005
        /*0012*/ 	.short	0x0028
        /*0014*/ 	.byte	0x00, 0xf0, 0x41, 0x00


	//----- nvinfo : EIATTR_KPARAM_INFO
	.align		4
.L_618:
        /*0018*/ 	.byte	0x04, 0x17
        /*001a*/ 	.short	(.L_620 - .L_619)
.L_619:
        /*001c*/ 	.word	0x00000000
        /*0020*/ 	.short	0x0004
        /*0022*/ 	.short	0x0018
        /*0024*/ 	.byte	0x00, 0xf0, 0x41, 0x00


	//----- nvinfo : EIATTR_KPARAM_INFO
	.align		4
.L_620:
        /*0028*/ 	.byte	0x04, 0x17
        /*002a*/ 	.short	(.L_622 - .L_621)
.L_621:
        /*002c*/ 	.word	0x00000000
        /*0030*/ 	.short	0x0003
        /*0032*/ 	.short	0x0010
        /*0034*/ 	.byte	0x00, 0xf0, 0x21, 0x00


	//----- nvinfo : EIATTR_KPARAM_INFO
	.align		4
.L_622:
        /*0038*/ 	.byte	0x04, 0x17
        /*003a*/ 	.short	(.L_624 - .L_623)
.L_623:
        /*003c*/ 	.word	0x00000000
        /*0040*/ 	.short	0x0002
        /*0042*/ 	.short	0x000c
        /*0044*/ 	.byte	0x00, 0xf0, 0x05, 0x00


	//----- nvinfo : EIATTR_KPARAM_INFO
	.align		4
.L_624:
        /*0048*/ 	.byte	0x04, 0x17
        /*004a*/ 	.short	(.L_626 - .L_625)
.L_625:
        /*004c*/ 	.word	0x00000000
        /*0050*/ 	.short	0x0001
        /*0052*/ 	.short	0x0008
        /*0054*/ 	.byte	0x00, 0xf0, 0x11, 0x00


	//----- nvinfo : EIATTR_KPARAM_INFO
	.align		4
.L_626:
        /*0058*/ 	.byte	0x04, 0x17
        /*005a*/ 	.short	(.L_628 - .L_627)
.L_627:
        /*005c*/ 	.word	0x00000000
        /*0060*/ 	.short	0x0000
        /*0062*/ 	.short	0x0000
        /*0064*/ 	.byte	0x00, 0xf0, 0x21, 0x00


	//----- nvinfo : EIATTR_SPARSE_MMA_MASK
	.align		4
.L_628:
        /*0068*/ 	.byte	0x03, 0x50
        /*006a*/ 	.short	0x0000


	//----- nvinfo : EIATTR_MAXREG_COUNT
	.align		4
        /*006c*/ 	.byte	0x03, 0x1b
        /*006e*/ 	.short	0x00ff


	//----- nvinfo : EIATTR_NUM_BARRIERS
	.align		4
        /*0070*/ 	.byte	0x02, 0x4c
        /*0072*/ 	.byte	0x01
	.zero		1


	//----- nvinfo : EIATTR_MERCURY_ISA_VERSION
	.align		4
        /*0074*/ 	.byte	0x03, 0x5f
        /*0076*/ 	.short	0x0101


	//----- nvinfo : EIATTR_COOP_GROUP_MASK_REGIDS
	.align		4
        /*0078*/ 	.byte	0x04, 0x29
        /*007a*/ 	.short	(.L_630 - .L_629)


	//   ....[0]....
.L_629:
        /*007c*/ 	.word	0xffffffff


	//----- nvinfo : EIATTR_COOP_GROUP_INSTR_OFFSETS
	.align		4
.L_630:
        /*0080*/ 	.byte	0x04, 0x28
        /*0082*/ 	.short	(.L_632 - .L_631)


	//   ....[0]....
.L_631:
        /*0084*/ 	.word	0x000019b0


	//----- nvinfo : EIATTR_VRC_CTA_INIT_COUNT
	.align		4
.L_632:
        /*0088*/ 	.byte	0x02, 0x4a
	.zero		1
	.zero		1


	//----- nvinfo : EIATTR_MBARRIER_INSTR_OFFSETS
	.align		4
        /*008c*/ 	.byte	0x04, 0x39
        /*008e*/ 	.short	(.L_634 - .L_633)


	//   ....[0]....
.L_633:
        /*0090*/ 	.word	0x000002d0
        /*0094*/ 	.word	0x000000ff
        /*0098*/ 	.word	0x00000000
        /*009c*/ 	.short	0x0100
        /*009e*/ 	.byte	0x11
	.zero		1


	//   ....[1]....
        /*00a0*/ 	.word	0x000004a0
        /*00a4*/ 	.word	0x000000ff
        /*00a8*/ 	.word	0x00000000
        /*00ac*/ 	.short	0x010a
        /*00ae*/ 	.byte	0x04
	.zero		1


	//----- nvinfo : EIATTR_NUM_MBARRIERS
	.align		4
.L_634:
        /*00b0*/ 	.byte	0x03, 0x38
        /*00b2*/ 	.short	0x0001


	//----- nvinfo : EIATTR_EXIT_INSTR_OFFSETS
	.align		4
        /*00b4*/ 	.byte	0x04, 0x1c
        /*00b6*/ 	.short	(.L_636 - .L_635)


	//   ....[0]....
.L_635:
        /*00b8*/ 	.word	0x00001a00


	//   ....[1]....
        /*00bc*/ 	.word	0x00001bf0


	//   ....[2]....
        /*00c0*/ 	.word	0x00001c20


	//   ....[3]....
        /*00c4*/ 	.word	0x00001dc0


	//----- nvinfo : EIATTR_MAX_THREADS
	.align		4
.L_636:
        /*00c8*/ 	.byte	0x04, 0x05
        /*00ca*/ 	.short	(.L_638 - .L_637)
.L_637:
        /*00cc*/ 	.word	0x00000080
        /*00d0*/ 	.word	0x00000001
        /*00d4*/ 	.word	0x00000001


	//----- nvinfo : EIATTR_CRS_STACK_SIZE
	.align		4
.L_638:
        /*00d8*/ 	.byte	0x04, 0x1e
        /*00da*/ 	.short	(.L_640 - .L_639)
.L_639:
        /*00dc*/ 	.word	0x00000000


	//----- nvinfo : EIATTR_CBANK_PARAM_SIZE
	.align		4
.L_640:
        /*00e0*/ 	.byte	0x03, 0x19
        /*00e2*/ 	.short	0x0038


	//----- nvinfo : EIATTR_PARAM_CBANK
	.align		4
        /*00e4*/ 	.byte	0x04, 0x0a
        /*00e6*/ 	.short	(.L_642 - .L_641)
	.align		4
.L_641:
        /*00e8*/ 	.word	index@(.nv.constant0._ZN3cub18CUB_300001_SM_10006detail9transform16transform_kernelINS2_10policy_hubILb0EN4cuda3std3__45tupleIJN6thrust24THRUST_300001_SM_1000_NS6detail15normal_iteratorINSA_10device_ptrIdEEEESF_EEEE10policy1000ElNS7_5minusIdEESF_JPdSL_EEEvT0_iT1_T2_DpNS2_10kernel_argIT3_EE)
        /*00ec*/ 	.short	0x0380
        /*00ee*/ 	.short	0x0038


	//----- nvinfo : EIATTR_SW_WAR
	.align		4
.L_642:
        /*00f0*/ 	.byte	0x04, 0x36
        /*00f2*/ 	.short	(.L_644 - .L_643)
.L_643:
        /*00f4*/ 	.word	0x00000008
.L_644:


//--------------------- .nv.info._ZN3cub18CUB_300001_SM_10006detail9transform16transform_kernelINS2_10policy_hubILb0EN4cuda3std3__45tupleIJN6thrust24THRUST_300001_SM_1000_NS6detail15normal_iteratorINSA_10device_ptrIdEEEESF_EEEE10policy1000EiNS7_5minusIdEESF_JPdSL_EEEvT0_iT1_T2_DpNS2_10kernel_argIT3_EE --------------------------
	.section	.nv.info._ZN3cub18CUB_300001_SM_10006detail9transform16transform_kernelINS2_10policy_hubILb0EN4cuda3std3__45tupleIJN6thrust24THRUST_300001_SM_1000_NS6detail15normal_iteratorINSA_10device_ptrIdEEEESF_EEEE10policy1000EiNS7_5minusIdEESF_JPdSL_EEEvT0_iT1_T2_DpNS2_10kernel_argIT3_EE,"",@"SHT_CUDA_INFO"
	.sectionflags	@""
	.align	4


	//----- nvinfo : EIATTR_CUDA_API_VERSION
	.align		4
        /*0000*/ 	.byte	0x04, 0x37
        /*0002*/ 	.short	(.L_646 - .L_645)
.L_645:
        /*0004*/ 	.word	0x00000082


	//----- nvinfo : EIATTR_KPARAM_INFO
	.align		4
.L_646:
        /*0008*/ 	.byte	0x04, 0x17
        /*000a*/ 	.short	(.L_648 - .L_647)
.L_647:
        /*000c*/ 	.word	0x00000000
        /*0010*/ 	.short	0x0005
        /*0012*/ 	.short	0x0028
        /*0014*/ 	.byte	0x00, 0xf0, 0x41, 0x00


	//----- nvinfo : EIATTR_KPARAM_INFO
	.align		4
.L_648:
        /*0018*/ 	.byte	0x04, 0x17
        /*001a*/ 	.short	(.L_650 - .L_649)
.L_649:
        /*001c*/ 	.word	0x00000000
        /*0020*/ 	.short	0x0004
        /*0022*/ 	.short	0x0018
        /*0024*/ 	.byte	0x00, 0xf0, 0x41, 0x00


	//----- nvinfo : EIATTR_KPARAM_INFO
	.align		4
.L_650:
        /*0028*/ 	.byte	0x04, 0x17
        /*002a*/ 	.short	(.L_652 - .L_651)
.L_651:
        /*002c*/ 	.word	0x00000000
        /*0030*/ 	.short	0x0003
        /*0032*/ 	.short	0x0010
        /*0034*/ 	.byte	0x00, 0xf0, 0x21, 0x00


	//----- nvinfo : EIATTR_KPARAM_INFO
	.align		4
.L_652:
        /*0038*/ 	.byte	0x04, 0x17
        /*003a*/ 	.short	(.L_654 - .L_653)
.L_653:
        /*003c*/ 	.word	0x00000000
        /*0040*/ 	.short	0x0002
        /*0042*/ 	.short	0x0008
        /*0044*/ 	.byte	0x00, 0xf0, 0x05, 0x00


	//----- nvinfo : EIATTR_KPARAM_INFO
	.align		4
.L_654:
        /*0048*/ 	.byte	0x04, 0x17
        /*004a*/ 	.short	(.L_656 - .L_655)
.L_655:
        /*004c*/ 	.word	0x00000000
        /*0050*/ 	.short	0x0001
        /*0052*/ 	.short	0x0004
        /*0054*/ 	.byte	0x00, 0xf0, 0x11, 0x00


	//----- nvinfo : EIATTR_KPARAM_INFO
	.align		4
.L_656:
        /*0058*/ 	.byte	0x04, 0x17
        /*005a*/ 	.short	(.L_658 - .L_657)
.L_657:
        /*005c*/ 	.word	0x00000000
        /*0060*/ 	.short	0x0000
        /*0062*/ 	.short	0x0000
        /*0064*/ 	.byte	0x00, 0xf0, 0x11, 0x00


	//----- nvinfo : EIATTR_SPARSE_MMA_MASK
	.align		4
.L_658:
        /*0068*/ 	.byte	0x03, 0x50
        /*006a*/ 	.short	0x0000


	//----- nvinfo : EIATTR_MAXREG_COUNT
	.align		4
        /*006c*/ 	.byte	0x03, 0x1b
        /*006e*/ 	.short	0x00ff


	//----- nvinfo : EIATTR_NUM_BARRIERS
	.align		4
        /*0070*/ 	.byte	0x02, 0x4c
        /*0072*/ 	.byte	0x01
	.zero		1


	//----- nvinfo : EIATTR_MERCURY_ISA_VERSION
	.align		4
        /*0074*/ 	.byte	0x03, 0x5f
        /*0076*/ 	.short	0x0101


	//----- nvinfo : EIATTR_COOP_GROUP_MASK_REGIDS
	.align		4
        /*0078*/ 	.byte	0x04, 0x29
        /*007a*/ 	.short	(.L_660 - .L_659)


	//   ....[0]....
.L_659:
        /*007c*/ 	.word	0xffffffff


	//----- nvinfo : EIATTR_COOP_GROUP_INSTR_OFFSETS
	.align		4
.L_660:
        /*0080*/ 	.byte	0x04, 0x28
        /*0082*/ 	.short	(.L_662 - .L_661)


	//   ....[0]....
.L_661:
        /*0084*/ 	.word	0x00001970


	//----- nvinfo : EIATTR_VRC_CTA_INIT_COUNT
	.align		4
.L_662:
        /*0088*/ 	.byte	0x02, 0x4a
	.zero		1
	.zero		1


	//----- nvinfo : EIATTR_MBARRIER_INSTR_OFFSETS
	.align		4
        /*008c*/ 	.byte	0x04, 0x39
        /*008e*/ 	.short	(.L_664 - .L_663)


	//   ....[0]....
.L_663:
        /*0090*/ 	.word	0x00000270
        /*0094*/ 	.word	0x000000ff
        /*0098*/ 	.word	0x00000000
        /*009c*/ 	.short	0x0100
        /*009e*/ 	.byte	0x0f
	.zero		1


	//   ....[1]....
        /*00a0*/ 	.word	0x00000420
        /*00a4*/ 	.word	0x000000ff
        /*00a8*/ 	.word	0x00000000
        /*00ac*/ 	.short	0x010a
        /*00ae*/ 	.byte	0x04
	.zero		1


	//----- nvinfo : EIATTR_NUM_MBARRIERS
	.align		4
.L_664:
        /*00b0*/ 	.byte	0x03, 0x38
        /*00b2*/ 	.short	0x0001


	//----- nvinfo : EIATTR_EXIT_INSTR_OFFSETS
	.align		4
        /*00b4*/ 	.byte	0x04, 0x1c
        /*00b6*/ 	.short	(.L_666 - .L_665)


	//   ....[0]....
.L_665:
        /*00b8*/ 	.word	0x000019c0


	//   ....[1]....
        /*00bc*/ 	.word	0x00001b50


	//   ....[2]....
        /*00c0*/ 	.word	0x00001bc0


	//   ....[3]....
        /*00c4*/ 	.word	0x00001da0


	//----- nvinfo : EIATTR_MAX_THREADS
	.align		4
.L_666:
        /*00c8*/ 	.byte	0x04, 0x05
        /*00ca*/ 	.short	(.L_668 - .L_667)
.L_667:
        /*00cc*/ 	.word	0x00000080
        /*00d0*/ 	.word	0x00000001
        /*00d4*/ 	.word	0x00000001


	//----- nvinfo : EIATTR_CRS_STACK_SIZE
	.align		4
.L_668:
        /*00d8*/ 	.byte	0x04, 0x1e
        /*00da*/ 	.short	(.L_670 - .L_669)
.L_669:
        /*00dc*/ 	.word	0x00000000


	//----- nvinfo : EIATTR_CBANK_PARAM_SIZE
	.align		4
.L_670:
        /*00e0*/ 	.byte	0x03, 0x19
        /*00e2*/ 	.short	0x0038


	//----- nvinfo : EIATTR_PARAM_CBANK
	.align		4
        /*00e4*/ 	.byte	0x04, 0x0a
        /*00e6*/ 	.short	(.L_672 - .L_671)
	.align		4
.L_671:
        /*00e8*/ 	.word	index@(.nv.constant0._ZN3cub18CUB_300001_SM_10006detail9transform16transform_kernelINS2_10policy_hubILb0EN4cuda3std3__45tupleIJN6thrust24THRUST_300001_SM_1000_NS6detail15normal_iteratorINSA_10device_ptrIdEEEESF_EEEE10policy1000EiNS7_5minusIdEESF_JPdSL_EEEvT0_iT1_T2_DpNS2_10kernel_argIT3_EE)
        /*00ec*/ 	.short	0x0380
        /*00ee*/ 	.short	0x0038


	//----- nvinfo : EIATTR_SW_WAR
	.align		4
.L_672:
        /*00f0*/ 	.byte	0x04, 0x36
        /*00f2*/ 	.short	(.L_674 - .L_673)
.L_673:
        /*00f4*/ 	.word	0x00000008
.L_674:


//--------------------- .nv.info._ZN3cub18CUB_300001_SM_10006detail8for_each13static_kernelINS2_12policy_hub_t12policy_500_tEmN6thrust24THRUST_300001_SM_1000_NS8cuda_cub20__uninitialized_fill7functorINS7_10device_ptrIdEEdEEEEvT0_T1_ --------------------------
	.section	.nv.info._ZN3cub18CUB_300001_SM_10006detail8for_each13static_kernelINS2_12policy_hub_t12policy_500_tEmN6thrust24THRUST_300001_SM_1000_NS8cuda_cub20__uninitialized_fill7functorINS7_10device_ptrIdEEdEEEEvT0_T1_,"",@"SHT_CUDA_INFO"
	.sectionflags	@""
	.align	4


	//----- nvinfo : EIATTR_CUDA_API_VERSION
	.align		4
        /*0000*/ 	.byte	0x04, 0x37
        /*0002*/ 	.short	(.L_676 - .L_675)
.L_675:
        /*0004*/ 	.word	0x00000082


	//----- nvinfo : EIATTR_KPARAM_INFO
	.align		4
.L_676:
        /*0008*/ 	.byte	0x04, 0x17
        /*000a*/ 	.short	(.L_678 - .L_677)
.L_677:
        /*000c*/ 	.word	0x00000000
        /*0010*/ 	.short	0x0001
        /*0012*/ 	.short	0x0008
        /*0014*/ 	.byte	0x00, 0xf0, 0x41, 0x00


	//----- nvinfo : EIATTR_KPARAM_INFO
	.align		4
.L_678:
        /*0018*/ 	.byte	0x04, 0x17
        /*001a*/ 	.short	(.L_680 - .L_679)
.L_679:
        /*001c*/ 	.word	0x00000000
        /*0020*/ 	.short	0x0000
        /*0022*/ 	.short	0x0000
        /*0024*/ 	.byte	0x00, 0xf0, 0x21, 0x00


	//----- nvinfo : EIATTR_SPARSE_MMA_MASK
	.align		4
.L_680:
        /*0028*/ 	.byte	0x03, 0x50
        /*002a*/ 	.short	0x0000


	//----- nvinfo : EIATTR_MAXREG_COUNT
	.align		4
        /*002c*/ 	.byte	0x03, 0x1b
        /*002e*/ 	.short	0x00ff


	//----- nvinfo : EIATTR_MERCURY_ISA_VERSION
	.align		4
        /*0030*/ 	.byte	0x03, 0x5f
        /*0032*/ 	.short	0x0101


	//----- nvinfo : EIATTR_VRC_CTA_INIT_COUNT
	.align		4
        /*0034*/ 	.byte	0x02, 0x4a
	.zero		1
	.zero		1


	//----- nvinfo : EIATTR_EXIT_INSTR_OFFSETS
	.align		4
        /*0038*/ 	.byte	0x04, 0x1c
        /*003a*/ 	.short	(.L_682 - .L_681)


	//   ....[0]....
.L_681:
        /*003c*/ 	.word	0x00000130


	//   ....[1]....
        /*0040*/ 	.word	0x00000230


	//   ....[2]....
        /*0044*/ 	.word	0x00000260


	//----- nvinfo : EIATTR_MAX_THREADS
	.align		4
.L_682:
        /*0048*/ 	.byte	0x04, 0x05
        /*004a*/ 	.short	(.L_684 - .L_683)
.L_683:
        /*004c*/ 	.word	0x00000100
        /*0050*/ 	.word	0x00000001
        /*0054*/ 	.word	0x00000001


	//----- nvinfo : EIATTR_CBANK_PARAM_SIZE
	.align		4
.L_684:
        /*0058*/ 	.byte	0x03, 0x19
        /*005a*/ 	.short	0x0018


	//----- nvinfo : EIATTR_PARAM_CBANK
	.align		4
        /*005c*/ 	.byte	0x04, 0x0a
        /*005e*/ 	.short	(.L_686 - .L_685)
	.align		4
.L_685:
        /*0060*/ 	.word	index@(.nv.constant0._ZN3cub18CUB_300001_SM_10006detail8for_each13static_kernelINS2_12policy_hub_t12policy_500_tEmN6thrust24THRUST_300001_SM_1000_NS8cuda_cub20__uninitialized_fill7functorINS7_10device_ptrIdEEdEEEEvT0_T1_)
        /*0064*/ 	.short	0x0380
        /*0066*/ 	.short	0x0018


	//----- nvinfo : EIATTR_SW_WAR
	.align		4
.L_686:
        /*0068*/ 	.byte	0x04, 0x36
        /*006a*/ 	.short	(.L_688 - .L_687)
.L_687:
        /*006c*/ 	.word	0x00000008
.L_688:


//--------------------- .nv.info._ZN3cub18CUB_300001_SM_10006detail11EmptyKernelIvEEvv --------------------------
	.section	.nv.info._ZN3cub18CUB_300001_SM_10006detail11EmptyKernelIvEEvv,"",@"SHT_CUDA_INFO"
	.sectionflags	@""
	.align	4


	//----- nvinfo : EIATTR_CUDA_API_VERSION
	.align		4
        /*0000*/ 	.byte	0x04, 0x37
        /*0002*/ 	.short	(.L_690 - .L_689)
.L_689:
        /*0004*/ 	.word	0x00000082


	//----- nvinfo : EIATTR_SPARSE_MMA_MASK
	.align		4
.L_690:
        /*0008*/ 	.byte	0x03, 0x50
        /*000a*/ 	.short	0x0000


	//----- nvinfo : EIATTR_MAXREG_COUNT
	.align		4
        /*000c*/ 	.byte	0x03, 0x1b
        /*000e*/ 	.short	0x00ff


	//----- nvinfo : EIATTR_MERCURY_ISA_VERSION
	.align		4
        /*0010*/ 	.byte	0x03, 0x5f
        /*0012*/ 	.short	0x0101


	//----- nvinfo : EIATTR_VRC_CTA_INIT_COUNT
	.align		4
        /*0014*/ 	.byte	0x02, 0x4a
	.zero		1
	.zero		1


	//----- nvinfo : EIATTR_EXIT_INSTR_OFFSETS
	.align		4
        /*0018*/ 	.byte	0x04, 0x1c
        /*001a*/ 	.short	(.L_692 - .L_691)


	//   ....[0]....
.L_691:
        /*001c*/ 	.word	0x00000010


	//----- nvinfo : EIATTR_SW_WAR
	.align		4
.L_692:
        /*0020*/ 	.byte	0x04, 0x36
        /*0022*/ 	.short	(.L_694 - .L_693)
.L_693:
        /*0024*/ 	.word	0x00000008
.L_694:


//--------------------- .nv.callgraph             --------------------------
	.section	.nv.callgraph,"",@"SHT_CUDA_CALLGRAPH"
	.align	4
	.sectionentsize	8
	.align		4
        /*0000*/ 	.word	0x00000000
	.align		4
        /*0004*/ 	.word	0xffffffff
	.align		4
        /*0008*/ 	.word	0x00000000
	.align		4
        /*000c*/ 	.word	0xfffffffe
	.align		4
        /*0010*/ 	.word	0x00000000
	.align		4
        /*0014*/ 	.word	0xfffffffd
	.align		4
        /*0018*/ 	.word	0x00000000
	.align		4
        /*001c*/ 	.word	0xfffffffc


//--------------------- .nv.constant4             --------------------------
	.section	.nv.constant4,"a",@progbits
	.align	8
	.align		8
.nv.constant4:
        /*0000*/ 	.dword	_ZN30_INTERNAL_24efecc4_4_k_cu_main4cuda3std3__45__cpo5beginE
	.align		8
        /*0008*/ 	.dword	_ZN30_INTERNAL_24efecc4_4_k_cu_main4cuda3std3__45__cpo3endE
	.align		8
        /*0010*/ 	.dword	_ZN30_INTERNAL_24efecc4_4_k_cu_main4cuda3std3__45__cpo6cbeginE
	.align		8
        /*0018*/ 	.dword	_ZN30_INTERNAL_24efecc4_4_k_cu_main4cuda3std3__45__cpo4cendE
	.align		8
        /*0020*/ 	.dword	_ZN30_INTERNAL_24efecc4_4_k_cu_main4cuda3std3__45__cpo6rbeginE
	.align		8
        /*0028*/ 	.dword	_ZN30_INTERNAL_24efecc4_4_k_cu_main4cuda3std3__45__cpo4rendE
	.align		8
        /*0030*/ 	.dword	_ZN30_INTERNAL_24efecc4_4_k_cu_main4cuda3std3__45__cpo7crbeginE
	.align		8
        /*0038*/ 	.dword	_ZN30_INTERNAL_24efecc4_4_k_cu_main4cuda3std3__45__cpo5crendE
	.align		8
        /*0040*/ 	.dword	_ZN30_INTERNAL_24efecc4_4_k_cu_main4cuda3std3__432_GLOBAL__N__24efecc4_4_k_cu_main6ignoreE
	.align		8
        /*0048*/ 	.dword	_ZN30_INTERNAL_24efecc4_4_k_cu_main4cuda3std3__419piecewise_constructE
	.align		8
        /*0050*/ 	.dword	_ZN30_INTERNAL_24efecc4_4_k_cu_main4cuda3std3__48in_placeE
	.align		8
        /*0058*/ 	.dword	_ZN30_INTERNAL_24efecc4_4_k_cu_main4cuda3std3__420unreachable_sentinelE
	.align		8
        /*0060*/ 	.dword	_ZN30_INTERNAL_24efecc4_4_k_cu_main4cuda3std3__47nulloptE
	.align		8
        /*0068*/ 	.dword	_ZN30_INTERNAL_24efecc4_4_k_cu_main4cuda3std3__48unexpectE
	.align		8
        /*0070*/ 	.dword	_ZN30_INTERNAL_24efecc4_4_k_cu_main4cuda3std6ranges3__45__cpo4swapE
	.align		8
        /*0078*/ 	.dword	_ZN30_INTERNAL_24efecc4_4_k_cu_main4cuda3std6ranges3__45__cpo9iter_moveE
	.align		8
        /*0080*/ 	.dword	_ZN30_INTERNAL_24efecc4_4_k_cu_main4cuda3std6ranges3__45__cpo5beginE
	.align		8
        /*0088*/ 	.dword	_ZN30_INTERNAL_24efecc4_4_k_cu_main4cuda3std6ranges3__45__cpo3endE
	.align		8
        /*0090*/ 	.dword	_ZN30_INTERNAL_24efecc4_4_k_cu_main4cuda3std6ranges3__45__cpo6cbeginE
	.align		8
        /*0098*/ 	.dword	_ZN30_INTERNAL_24efecc4_4_k_cu_main4cuda3std6ranges3__45__cpo4cendE
	.align		8
        /*00a0*/ 	.dword	_ZN30_INTERNAL_24efecc4_4_k_cu_main4cuda3std6ranges3__45__cpo7advanceE
	.align		8
        /*00a8*/ 	.dword	_ZN30_INTERNAL_24efecc4_4_k_cu_main4cuda3std6ranges3__45__cpo9iter_swapE
	.align		8
        /*00b0*/ 	.dword	_ZN30_INTERNAL_24efecc4_4_k_cu_main4cuda3std6ranges3__45__cpo4nextE
	.align		8
        /*00b8*/ 	.dword	_ZN30_INTERNAL_24efecc4_4_k_cu_main4cuda3std6ranges3__45__cpo4prevE
	.align		8
        /*00c0*/ 	.dword	_ZN30_INTERNAL_24efecc4_4_k_cu_main4cuda3std6ranges3__45__cpo4dataE
	.align		8
        /*00c8*/ 	.dword	_ZN30_INTERNAL_24efecc4_4_k_cu_main4cuda3std6ranges3__45__cpo5cdataE
	.align		8
        /*00d0*/ 	.dword	_ZN30_INTERNAL_24efecc4_4_k_cu_main4cuda3std6ranges3__45__cpo4sizeE
	.align		8
        /*00d8*/ 	.dword	_ZN30_INTERNAL_24efecc4_4_k_cu_main4cuda3std6ranges3__45__cpo5ssizeE
	.align		8
        /*00e0*/ 	.dword	_ZN30_INTERNAL_24efecc4_4_k_cu_main4cuda3std6ranges3__45__cpo8distanceE
	.align		8
        /*00e8*/ 	.dword	_ZN30_INTERNAL_24efecc4_4_k_cu_main6thrust24THRUST_300001_SM_1000_NS8cuda_cub3parE
	.align		8
        /*00f0*/ 	.dword	_ZN30_INTERNAL_24efecc4_4_k_cu_main6thrust24THRUST_300001_SM_1000_NS8cuda_cub10par_nosyncE
	.align		8
        /*00f8*/ 	.dword	_ZN30_INTERNAL_24efecc4_4_k_cu_main6thrust24THRUST_300001_SM_1000_NS6system6detail10sequential3seqE
	.align		8
        /*0100*/ 	.dword	_ZN30_INTERNAL_24efecc4_4_k_cu_main6thrust24THRUST_300001_SM_1000_NS12placeholders2_1E
	.align		8
        /*0108*/ 	.dword	_ZN30_INTERNAL_24efecc4_4_k_cu_main6thrust24THRUST_300001_SM_1000_NS12placeholders2_2E
	.align		8
        /*0110*/ 	.dword	_ZN30_INTERNAL_24efecc4_4_k_cu_main6thrust24THRUST_300001_SM_1000_NS12placeholders2_3E
	.align		8
        /*0118*/ 	.dword	_ZN30_INTERNAL_24efecc4_4_k_cu_main6thrust24THRUST_300001_SM_1000_NS12placeholders2_4E
	.align		8
        /*0120*/ 	.dword	_ZN30_INTERNAL_24efecc4_4_k_cu_main6thrust24THRUST_300001_SM_1000_NS12placeholders2_5E
	.align		8
        /*0128*/ 	.dword	_ZN30_INTERNAL_24efecc4_4_k_cu_main6thrust24THRUST_300001_SM_1000_NS12placeholders2_6E
	.align		8
        /*0130*/ 	.dword	_ZN30_INTERNAL_24efecc4_4_k_cu_main6thrust24THRUST_300001_SM_1000_NS12placeholders2_7E
	.align		8
        /*0138*/ 	.dword	_ZN30_INTERNAL_24efecc4_4_k_cu_main6thrust24THRUST_300001_SM_1000_NS12placeholders2_8E
	.align		8
        /*0140*/ 	.dword	_ZN30_INTERNAL_24efecc4_4_k_cu_main6thrust24THRUST_300001_SM_1000_NS12placeholders2_9E
	.align		8
        /*0148*/ 	.dword	_ZN30_INTERNAL_24efecc4_4_k_cu_main6thrust24THRUST_300001_SM_1000_NS12placeholders3_10E
	.align		8
        /*0150*/ 	.dword	_ZN30_INTERNAL_24efecc4_4_k_cu_main6thrust24THRUST_300001_SM_1000_NS3seqE


//--------------------- .text._ZN3cub18CUB_300001_SM_10006detail6reduce28DeviceReduceSingleTileKernelINS2_10policy_hubIlyN4cuda3std3__44plusIlEEE10Policy1000EPlSC_iS9_llNS7_10__identityEEEvT0_T1_T2_T3_T4_T6_ --------------------------
	.section	.text._ZN3cub18CUB_300001_SM_10006detail6reduce28DeviceReduceSingleTileKernelINS2_10policy_hubIlyN4cuda3std3__44plusIlEEE10Policy1000EPlSC_iS9_llNS7_10__identityEEEvT0_T1_T2_T3_T4_T6_,"ax",@progbits
	.align	128
        .global         _ZN3cub18CUB_300001_SM_10006detail6reduce28DeviceReduceSingleTileKernelINS2_10policy_hubIlyN4cuda3std3__44plusIlEEE10Policy1000EPlSC_iS9_llNS7_10__identityEEEvT0_T1_T2_T3_T4_T6_
        .type           _ZN3cub18CUB_300001_SM_10006detail6reduce28DeviceReduceSingleTileKernelINS2_10policy_hubIlyN4cuda3std3__44plusIlEEE10Policy1000EPlSC_iS9_llNS7_10__identityEEEvT0_T1_T2_T3_T4_T6_,@function
        .size           _ZN3cub18CUB_300001_SM_10006detail6reduce28DeviceReduceSingleTileKernelINS2_10policy_hubIlyN4cuda3std3__44plusIlEEE10Policy1000EPlSC_iS9_llNS7_10__identityEEEvT0_T1_T2_T3_T4_T6_,(.L_x_509 - _ZN3cub18CUB_300001_SM_10006detail6reduce28DeviceReduceSingleTileKernelINS2_10policy_hubIlyN4cuda3std3__44plusIlEEE10Policy1000EPlSC_iS9_llNS7_10__identityEEEvT0_T1_T2_T3_T4_T6_)
        .other          _ZN3cub18CUB_300001_SM_10006detail6reduce28DeviceReduceSingleTileKernelINS2_10policy_hubIlyN4cuda3std3__44plusIlEEE10Policy1000EPlSC_iS9_llNS7_10__identityEEEvT0_T1_T2_T3_T4_T6_,@"STO_CUDA_ENTRY STV_DEFAULT"
_ZN3cub18CUB_300001_SM_10006detail6reduce28DeviceReduceSingleTileKernelINS2_10policy_hubIlyN4cuda3std3__44plusIlEEE10Policy1000EPlSC_iS9_llNS7_10__identityEEEvT0_T1_T2_T3_T4_T6_:
.text._ZN3cub18CUB_300001_SM_10006detail6reduce28DeviceReduceSingleTileKernelINS2_10policy_hubIlyN4cuda3std3__44plusIlEEE10Policy1000EPlSC_iS9_llNS7_10__identityEEEvT0_T1_T2_T3_T4_T6_:
[----:B------:R-:W-:Y:S01]  /*0000*/  LDC R1, c[0x0][0x37c] ;  /* 0x0000df00ff017b82 */ /* 0x000fe20000000800 */
[----:B------:R-:W0:Y:S01]  /*0010*/  LDCU UR4, c[0x0][0x390] ;  /* 0x00007200ff0477ac */ /* 0x000e220008000800 */
[----:B------:R-:W1:Y:S01]  /*0020*/  LDCU.64 UR6, c[0x0][0x358] ;  /* 0x00006b00ff0677ac */ /* 0x000e620008000a00 */
[----:B0-----:R-:W-:-:S05]  /*0030*/  IMAD.U32 R4, RZ, RZ, UR4 ;  /* 0x00000004ff047e24 */ /* 0x001fca000f8e00ff */
[----:B------:R-:W-:-:S13]  /*0040*/  ISETP.NE.AND P0, PT, R4, RZ, PT ;  /* 0x000000ff0400720c */ /* 0x000fda0003f05270 */
[----:B-1----:R-:W-:Y:S05]  /*0050*/  @P0 BRA `(.L_x_0) ;  /* 0x00000000001c0947 */ /* 0x002fea0003800000 */
[----:B------:R-:W0:Y:S02]  /*0060*/  S2R R0, SR_TID.X ;  /* 0x0000000000007919 */ /* 0x000e240000002100 */
[----:B0-----:R-:W-:-:S13]  /*0070*/  ISETP.NE.AND P0, PT, R0, RZ, PT ;  /* 0x000000ff0000720c */ /* 0x001fda0003f05270 */
[----:B------:R-:W-:Y:S05]  /*0080*/  @P0 EXIT ;  /* 0x000000000000094d */ /* 0x000fea0003800000 */
[----:B------:R-:W0:Y:S08]  /*0090*/  LDC.64 R2, c[0x0][0x388] ;  /* 0x0000e200ff027b82 */ /* 0x000e300000000a00 */
[----:B------:R-:W0:Y:S02]  /*00a0*/  LDC.64 R4, c[0x0][0x398] ;  /* 0x0000e600ff047b82 */ /* 0x000e240000000a00 */
[----:B0-----:R-:W-:Y:S01]  /*00b0*/  STG.E.64 desc[UR6][R2.64], R4 ;  /* 0x0000000402007986 */ /* 0x001fe2000c101b06 */
[----:B------:R-:W-:Y:S05]  /*00c0*/  EXIT ;  /* 0x000000000000794d */ /* 0x000fea0003800000 */
.L_x_0:
[----:B------:R-:W-:Y:S01]  /*00d0*/  ISETP.GT.AND P0, PT, R4, 0xdff, PT ;  /* 0x00000dff0400780c */ /* 0x000fe20003f04270 */
[----:B------:R-:W-:-:S12]  /*00e0*/  BSSY.RECONVERGENT B0, `(.L_x_1) ;  /* 0x0000256000007945 */ /* 0x000fd80003800200 */
[----:B------:R-:W-:Y:S05]  /*00f0*/  @P0 BRA `(.L_x_2) ;  /* 0x00000014004c0947 */ /* 0x000fea0003800000 */
[----:B------:R-:W0:Y:S01]  /*0100*/  S2R R5, SR_TID.X ;  /* 0x0000000000057919 */ /* 0x000e220000002100 */
[----:B------:R-:W-:Y:S01]  /*0110*/  BSSY.RECONVERGENT B1, `(.L_x_3) ;  /* 0x0000009000017945 */ /* 0x000fe20003800200 */
[----:B------:R-:W-:Y:S02]  /*0120*/  CS2R R2, SRZ ;  /* 0x0000000000027805 */ /* 0x000fe4000001ff00 */
[----:B0-----:R-:W-:Y:S01]  /*0130*/  ISETP.GE.AND P0, PT, R5, R4, PT ;  /* 0x000000040500720c */ /* 0x001fe20003f06270 */
[----:B------:R-:W-:-:S12]  /*0140*/  IMAD.MOV.U32 R7, RZ, RZ, R5 ;  /* 0x000000ffff077224 */ /* 0x000fd800078e0005 */
[----:B------:R-:W-:Y:S05]  /*0150*/  @P0 BRA `(.L_x_4) ;  /* 0x0000000000100947 */ /* 0x000fea0003800000 */
[----:B------:R-:W0:Y:S02]  /*0160*/  LDC.64 R2, c[0x0][0x380] ;  /* 0x0000e000ff027b82 */ /* 0x000e240000000a00 */
[----:B0-----:R-:W-:-:S06]  /*0170*/  IMAD.WIDE.U32 R2, R5, 0x8, R2 ;  /* 0x0000000805027825 */ /* 0x001fcc00078e0002 */
[----:B------:R-:W5:Y:S01]  /*0180*/  LDG.E.64.CONSTANT R2, desc[UR6][R2.64] ;  /* 0x0000000602027981 */ /* 0x000f62000c1e9b00 */
[----:B------:R-:W-:-:S07]  /*0190*/  VIADD R7, R5, 0x200 ;  /* 0x0000020005077836 */ /* 0x000fce0000000000 */
.L_x_4:
[----:B------:R-:W-:Y:S05]  /*01a0*/  BSYNC.RECONVERGENT B1 ;  /* 0x0000000000017941 */ /* 0x000fea0003800200 */
.L_x_3:
[----:B------:R-:W-:Y:S01]  /*01b0*/  ISETP.GE.AND P0, PT, R7, R4, PT ;  /* 0x000000040700720c */ /* 0x000fe20003f06270 */
[----:B------:R-:W-:-:S12]  /*01c0*/  BSSY.RECONVERGENT B1, `(.L_x_5) ;  /* 0x0000077000017945 */ /* 0x000fd80003800200 */
[----:B------:R-:W-:Y:S05]  /*01d0*/  @P0 BRA `(.L_x_6) ;  /* 0x0000000400d40947 */ /* 0x000fea0003800000 */
[----:B------:R-:W-:Y:S01]  /*01e0*/  LOP3.LUT R9, RZ, R7, RZ, 0x33, !PT ;  /* 0x00000007ff097212 */ /* 0x000fe200078e33ff */
[----:B------:R-:W-:Y:S04]  /*01f0*/  BSSY.RECONVERGENT B2, `(.L_x_7) ;  /* 0x0000018000027945 */ /* 0x000fe80003800200 */
[----:B------:R-:W-:-:S05]  /*0200*/  IMAD.IADD R0, R9, 0x1, R4 ;  /* 0x0000000109007824 */ /* 0x000fca00078e0204 */
[C---:B------:R-:W-:Y:S02]  /*0210*/  LOP3.LUT R6, R0.reuse, 0x600, RZ, 0xc0, !PT ;  /* 0x0000060000067812 */ /* 0x040fe400078ec0ff */
[----:B------:R-:W-:Y:S02]  /*0220*/  ISETP.GE.U32.AND P1, PT, R0, 0x600, PT ;  /* 0x000006000000780c */ /* 0x000fe40003f26070 */
[----:B------:R-:W-:-:S13]  /*0230*/  ISETP.NE.AND P0, PT, R6, 0x600, PT ;  /* 0x000006000600780c */ /* 0x000fda0003f05270 */
[----:B------:R-:W-:Y:S05]  /*0240*/  @!P0 BRA `(.L_x_8) ;  /* 0x0000000000488947 */ /* 0x000fea0003800000 */
[----:B------:R-:W0:Y:S01]  /*0250*/  LDC.64 R8, c[0x0][0x380] ;  /* 0x0000e000ff087b82 */ /* 0x000e220000000a00 */
[----:B------:R-:W-:-:S04]  /*0260*/  LEA.HI R0, R0, 0x1, RZ, 0x17 ;  /* 0x0000000100007811 */ /* 0x000fc800078fb8ff */
[----:B------:R-:W-:-:S05]  /*0270*/  LOP3.LUT R0, R0, 0x3, RZ, 0xc0, !PT ;  /* 0x0000000300007812 */ /* 0x000fca00078ec0ff */
[----:B------:R-:W-:Y:S02]  /*0280*/  IMAD.MOV R0, RZ, RZ, -R0 ;  /* 0x000000ffff007224 */ /* 0x000fe400078e0a00 */
[----:B0-----:R-:W-:-:S04]  /*0290*/  IMAD.WIDE.U32 R8, R7, 0x8, R8 ;  /* 0x0000000807087825 */ /* 0x001fc800078e0008 */
[----:B------:R-:W-:Y:S02]  /*02a0*/  IMAD.MOV.U32 R6, RZ, RZ, R8 ;  /* 0x000000ffff067224 */ /* 0x000fe400078e0008 */
[----:B------:R-:W-:-:S07]  /*02b0*/  IMAD.MOV.U32 R11, RZ, RZ, R9 ;  /* 0x000000ffff0b7224 */ /* 0x000fce00078e0009 */
.L_x_9:
[----:B------:R-:W-:Y:S02]  /*02c0*/  IMAD.MOV.U32 R8, RZ, RZ, R6 ;  /* 0x000000ffff087224 */ /* 0x000fe400078e0006 */
[----:B------:R-:W-:-:S06]  /*02d0*/  IMAD.MOV.U32 R9, RZ, RZ, R11 ;  /* 0x000000ffff097224 */ /* 0x000fcc00078e000b */
[----:B------:R-:W2:Y:S01]  /*02e0*/  LDG.E.64.CONSTANT R8, desc[UR6][R8.64] ;  /* 0x0000000608087981 */ /* 0x000ea2000c1e9b00 */
[----:B------:R-:W-:Y:S01]  /*02f0*/  VIADD R0, R0, 0x1 ;  /* 0x0000000100007836 */ /* 0x000fe20000000000 */
[----:B------:R-:W-:Y:S01]  /*0300*/  IADD3 R6, P3, PT, R6, 0x1000, RZ ;  /* 0x0000100006067810 */ /* 0x000fe20007f7e0ff */
[----:B------:R-:W-:-:S03]  /*0310*/  VIADD R7, R7, 0x200 ;  /* 0x0000020007077836 */ /* 0x000fc60000000000 */
[----:B------:R-:W-:Y:S01]  /*0320*/  ISETP.NE.AND P0, PT, R0, RZ, PT ;  /* 0x000000ff0000720c */ /* 0x000fe20003f05270 */
[----:B------:R-:W-:Y:S01]  /*0330*/  IMAD.X R11, RZ, RZ, R11, P3 ;  /* 0x000000ffff0b7224 */ /* 0x000fe200018e060b */
[----:B--2--5:R-:W-:-:S05]  /*0340*/  IADD3 R2, P2, PT, R8, R2, RZ ;  /* 0x0000000208027210 */ /* 0x024fca0007f5e0ff */
[----:B------:R-:W-:-:S06]  /*0350*/  IMAD.X R3, R9, 0x1, R3, P2 ;  /* 0x0000000109037824 */ /* 0x000fcc00010e0603 */
[----:B------:R-:W-:Y:S05]  /*0360*/  @P0 BRA `(.L_x_9) ;  /* 0xfffffffc00d40947 */ /* 0x000fea000383ffff */
.L_x_8:
[----:B------:R-:W-:Y:S05]  /*0370*/  BSYNC.RECONVERGENT B2 ;  /* 0x0000000000027941 */ /* 0x000fea0003800200 */
.L_x_7:
[----:B------:R-:W-:Y:S05]  /*0380*/  @!P1 BRA `(.L_x_6) ;  /* 0x0000000400689947 */ /* 0x000fea0003800000 */
[----:B------:R-:W-:Y:S01]  /*0390*/  IMAD.IADD R0, R4, 0x1, -R7 ;  /* 0x0000000104007824 */ /* 0x000fe200078e0a07 */
[----:B------:R-:W-:Y:S01]  /*03a0*/  BSSY.RECONVERGENT B2, `(.L_x_10) ;  /* 0x0000031000027945 */ /* 0x000fe20003800200 */
[----:B------:R-:W-:-:S03]  /*03b0*/  PLOP3.LUT P0, PT, PT, PT, PT, 0x80, 0x8 ;  /* 0x000000000008781c */ /* 0x000fc60003f0f070 */
[----:B------:R-:W-:-:S13]  /*03c0*/  ISETP.GT.AND P1, PT, R0, 0x1800, PT ;  /* 0x000018000000780c */ /* 0x000fda0003f24270 */
[----:B------:R-:W-:Y:S05]  /*03d0*/  @!P1 BRA `(.L_x_11) ;  /* 0x0000000000b49947 */ /* 0x000fea0003800000 */
[----:B------:R-:W-:Y:S01]  /*03e0*/  PLOP3.LUT P0, PT, PT, PT, PT, 0x8, 0x80 ;  /* 0x000000000080781c */ /* 0x000fe20003f0e170 */
[----:B------:R-:W-:-:S12]  /*03f0*/  VIADD R0, R4, 0xffffe800 ;  /* 0xffffe80004007836 */ /* 0x000fd80000000000 */
.L_x_12:
[----:B------:R-:W0:Y:S01]  /*0400*/  LDC.64 R44, c[0x0][0x380] ;  /* 0x0000e000ff2c7b82 */ /* 0x000e220000000a00 */
[C---:B------:R-:W-:Y:S02]  /*0410*/  VIADD R41, R7.reuse, 0x800 ;  /* 0x0000080007297836 */ /* 0x040fe40000000000 */
[C---:B------:R-:W-:Y:S02]  /*0420*/  VIADD R43, R7.reuse, 0x1000 ;  /* 0x00001000072b7836 */ /* 0x040fe40000000000 */
[----:B0-----:R-:W-:-:S05]  /*0430*/  IMAD.WIDE R28, R7, 0x8, R44 ;  /* 0x00000008071c7825 */ /* 0x001fca00078e022c */
[----:B------:R-:W2:Y:S01]  /*0440*/  LDG.E.64.CONSTANT R8, desc[UR6][R28.64] ;  /* 0x000000061c087981 */ /* 0x000ea2000c1e9b00 */
[----:B------:R-:W-:-:S03]  /*0450*/  IMAD.WIDE R40, R41, 0x8, R44 ;  /* 0x0000000829287825 */ /* 0x000fc600078e022c */
[----:B------:R-:W2:Y:S04]  /*0460*/  LDG.E.64.CONSTANT R10, desc[UR6][R28.64+0x1000] ;  /* 0x001000061c0a7981 */ /* 0x000ea8000c1e9b00 */
[----:B------:R-:W3:Y:S04]  /*0470*/  LDG.E.64.CONSTANT R12, desc[UR6][R28.64+0x2000] ;  /* 0x002000061c0c7981 */ /* 0x000ee8000c1e9b00 */
[----:B------:R-:W3:Y:S01]  /*0480*/  LDG.E.64.CONSTANT R14, desc[UR6][R28.64+0x3000] ;  /* 0x003000061c0e7981 */ /* 0x000ee2000c1e9b00 */
[----:B------:R-:W-:-:S03]  /*0490*/  IMAD.WIDE R42, R43, 0x8, R44 ;  /* 0x000000082b2a7825 */ /* 0x000fc600078e022c */
[----:B------:R-:W4:Y:S04]  /*04a0*/  LDG.E.64.CONSTANT R16, desc[UR6][R40.64] ;  /* 0x0000000628107981 */ /* 0x000f28000c1e9b00 */
[----:B------:R-:W4:Y:S04]  /*04b0*/  LDG.E.64.CONSTANT R18, desc[UR6][R40.64+0x1000] ;  /* 0x0010000628127981 */ /* 0x000f28000c1e9b00 */
[----:B------:R-:W4:Y:S04]  /*04c0*/  LDG.E.64.CONSTANT R20, desc[UR6][R40.64+0x2000] ;  /* 0x0020000628147981 */ /* 0x000f28000c1e9b00 */
[----:B------:R2:W4:Y:S01]  /*04d0*/  LDG.E.64.CONSTANT R26, desc[UR6][R40.64+0x3000] ;  /* 0x00300006281a7981 */ /* 0x000522000c1e9b00 */
[----:B------:R-:W-:-:S03]  /*04e0*/  VIADD R31, R7, 0x1800 ;  /* 0x00001800071f7836 */ /* 0x000fc60000000000 */
[----:B------:R-:W4:Y:S04]  /*04f0*/  LDG.E.64.CONSTANT R24, desc[UR6][R42.64] ;  /* 0x000000062a187981 */ /* 0x000f28000c1e9b00 */
[----:B------:R-:W4:Y:S01]  /*0500*/  LDG.E.64.CONSTANT R22, desc[UR6][R42.64+0x1000] ;  /* 0x001000062a167981 */ /* 0x000f22000c1e9b00 */
[----:B------:R-:W-:-:S03]  /*0510*/  IMAD.WIDE R44, R31, 0x8, R44 ;  /* 0x000000081f2c7825 */ /* 0x000fc600078e022c */
[----:B------:R-:W4:Y:S04]  /*0520*/  LDG.E.64.CONSTANT R28, desc[UR6][R42.64+0x2000] ;  /* 0x002000062a1c7981 */ /* 0x000f28000c1e9b00 */
[----:B------:R-:W4:Y:S04]  /*0530*/  LDG.E.64.CONSTANT R36, desc[UR6][R42.64+0x3000] ;  /* 0x003000062a247981 */ /* 0x000f28000c1e9b00 */
[----:B------:R-:W4:Y:S04]  /*0540*/  LDG.E.64.CONSTANT R34, desc[UR6][R44.64] ;  /* 0x000000062c227981 */ /* 0x000f28000c1e9b00 */
[----:B------:R-:W4:Y:S04]  /*0550*/  LDG.E.64.CONSTANT R32, desc[UR6][R44.64+0x1000] ;  /* 0x001000062c207981 */ /* 0x000f28000c1e9b00 */
[----:B------:R-:W4:Y:S04]  /*0560*/  LDG.E.64.CONSTANT R30, desc[UR6][R44.64+0x2000] ;  /* 0x002000062c1e7981 */ /* 0x000f28000c1e9b00 */
[----:B------:R-:W4:Y:S01]  /*0570*/  LDG.E.64.CONSTANT R38, desc[UR6][R44.64+0x3000] ;  /* 0x003000062c267981 */ /* 0x000f22000c1e9b00 */
[----:B------:R-:W-:Y:S01]  /*0580*/  VIADD R7, R7, 0x2000 ;  /* 0x0000200007077836 */ /* 0x000fe20000000000 */
[----:B--2--5:R-:W-:-:S04]  /*0590*/  IADD3 R41, P1, P2, R10, R8, R2 ;  /* 0x000000080a297210 */ /* 0x024fc80007a3e002 */
[----:B------:R-:W-:Y:S02]  /*05a0*/  IADD3.X R9, PT, PT, R11, R9, R3, P1, P2 ;  /* 0x000000090b097210 */ /* 0x000fe40000fe4403 */
[----:B---3--:R-:W-:-:S04]  /*05b0*/  IADD3 R41, P3, P4, R14, R12, R41 ;  /* 0x0000000c0e297210 */ /* 0x008fc80007c7e029 */
[----:B------:R-:W-:Y:S02]  /*05c0*/  IADD3.X R13, PT, PT, R15, R13, R9, P3, P4 ;  /* 0x0000000d0f0d7210 */ /* 0x000fe40001fe8409 */
[----:B----4-:R-:W-:-:S04]  /*05d0*/  IADD3 R3, P1, P2, R18, R16, R41 ;  /* 0x0000001012037210 */ /* 0x010fc80007a3e029 */
[----:B------:R-:W-:Y:S02]  /*05e0*/  IADD3.X R17, PT, PT, R19, R17, R13, P1, P2 ;  /* 0x0000001113117210 */ /* 0x000fe40000fe440d */
[----:B------:R-:W-:-:S04]  /*05f0*/  IADD3 R3, P3, P4, R26, R20, R3 ;  /* 0x000000141a037210 */ /* 0x000fc80007c7e003 */
[----:B------:R-:W-:Y:S02]  /*0600*/  IADD3.X R21, PT, PT, R27, R21, R17, P3, P4 ;  /* 0x000000151b157210 */ /* 0x000fe40001fe8411 */
[----:B------:R-:W-:-:S04]  /*0610*/  IADD3 R3, P1, P2, R22, R24, R3 ;  /* 0x0000001816037210 */ /* 0x000fc80007a3e003 */
[----:B------:R-:W-:Y:S02]  /*0620*/  IADD3.X R23, PT, PT, R23, R25, R21, P1, P2 ;  /* 0x0000001917177210 */ /* 0x000fe40000fe4415 */
[----:B------:R-:W-:-:S04]  /*0630*/  IADD3 R3, P3, P4, R36, R28, R3 ;  /* 0x0000001c24037210 */ /* 0x000fc80007c7e003 */
[----:B------:R-:W-:Y:S02]  /*0640*/  IADD3.X R29, PT, PT, R37, R29, R23, P3, P4 ;  /* 0x0000001d251d7210 */ /* 0x000fe40001fe8417 */
[----:B------:R-:W-:Y:S02]  /*0650*/  ISETP.GE.AND P3, PT, R7, R0, PT ;  /* 0x000000000700720c */ /* 0x000fe40003f66270 */
[----:B------:R-:W-:-:S04]  /*0660*/  IADD3 R3, P2, P1, R32, R34, R3 ;  /* 0x0000002220037210 */ /* 0x000fc8000795e003 */
[----:B------:R-:W-:Y:S02]  /*0670*/  IADD3 R2, P4, P5, R38, R30, R3 ;  /* 0x0000001e26027210 */ /* 0x000fe40007d9e003 */
[----:B------:R-:W-:-:S04]  /*0680*/  IADD3.X R3, PT, PT, R33, R35, R29, P2, P1 ;  /* 0x0000002321037210 */ /* 0x000fc800017e241d */
[----:B------:R-:W-:Y:S01]  /*0690*/  IADD3.X R3, PT, PT, R39, R31, R3, P4, P5 ;  /* 0x0000001f27037210 */ /* 0x000fe200027ea403 */
[----:B------:R-:W-:Y:S06]  /*06a0*/  @!P3 BRA `(.L_x_12) ;  /* 0xfffffffc0054b947 */ /* 0x000fec000383ffff */
.L_x_11:
[----:B------:R-:W-:Y:S05]  /*06b0*/  BSYNC.RECONVERGENT B2 ;  /* 0x0000000000027941 */ /* 0x000fea0003800200 */
.L_x_10:
[----:B------:R-:W-:Y:S01]  /*06c0*/  IMAD.IADD R0, R4, 0x1, -R7 ;  /* 0x0000000104007824 */ /* 0x000fe200078e0a07 */
[----:B------:R-:W-:Y:S04]  /*06d0*/  BSSY.RECONVERGENT B2, `(.L_x_13) ;  /* 0x0000019000027945 */ /* 0x000fe80003800200 */
[----:B------:R-:W-:-:S13]  /*06e0*/  ISETP.GT.AND P1, PT, R0, 0x800, PT ;  /* 0x000008000000780c */ /* 0x000fda0003f24270 */
[----:B------:R-:W-:Y:S05]  /*06f0*/  @!P1 BRA `(.L_x_14) ;  /* 0x0000000000589947 */ /* 0x000fea0003800000 */
[----:B------:R-:W0:Y:S01]  /*0700*/  LDC.64 R18, c[0x0][0x380] ;  /* 0x0000e000ff127b82 */ /* 0x000e220000000a00 */
[C---:B------:R-:W-:Y:S02]  /*0710*/  VIADD R15, R7.reuse, 0x800 ;  /* 0x00000800070f7836 */ /* 0x040fe40000000000 */
[----:B0-----:R-:W-:-:S05]  /*0720*/  IMAD.WIDE R8, R7, 0x8, R18 ;  /* 0x0000000807087825 */ /* 0x001fca00078e0212 */
[----:B------:R-:W2:Y:S01]  /*0730*/  LDG.E.64.CONSTANT R10, desc[UR6][R8.64] ;  /* 0x00000006080a7981 */ /* 0x000ea2000c1e9b00 */
[----:B------:R-:W-:-:S03]  /*0740*/  IMAD.WIDE R18, R15, 0x8, R18 ;  /* 0x000000080f127825 */ /* 0x000fc600078e0212 */
[----:B------:R-:W2:Y:S04]  /*0750*/  LDG.E.64.CONSTANT R12, desc[UR6][R8.64+0x1000] ;  /* 0x00100006080c7981 */ /* 0x000ea8000c1e9b00 */
[----:B------:R-:W3:Y:S04]  /*0760*/  LDG.E.64.CONSTANT R14, desc[UR6][R8.64+0x2000] ;  /* 0x00200006080e7981 */ /* 0x000ee8000c1e9b00 */
[----:B------:R-:W3:Y:S04]  /*0770*/  LDG.E.64.CONSTANT R16, desc[UR6][R8.64+0x3000] ;  /* 0x0030000608107981 */ /* 0x000ee8000c1e9b00 */
[----:B------:R-:W4:Y:S04]  /*0780*/  LDG.E.64.CONSTANT R20, desc[UR6][R18.64] ;  /* 0x0000000612147981 */ /* 0x000f28000c1e9b00 */
[----:B------:R-:W4:Y:S04]  /*0790*/  LDG.E.64.CONSTANT R22, desc[UR6][R18.64+0x1000] ;  /* 0x0010000612167981 */ /* 0x000f28000c1e9b00 */
[----:B------:R-:W4:Y:S04]  /*07a0*/  LDG.E.64.CONSTANT R24, desc[UR6][R18.64+0x2000] ;  /* 0x0020000612187981 */ /* 0x000f28000c1e9b00 */
[----:B------:R-:W4:Y:S01]  /*07b0*/  LDG.E.64.CONSTANT R26, desc[UR6][R18.64+0x3000] ;  /* 0x00300006121a7981 */ /* 0x000f22000c1e9b00 */
[----:B------:R-:W-:Y:S01]  /*07c0*/  VIADD R7, R7, 0x1000 ;  /* 0x0000100007077836 */ /* 0x000fe20000000000 */
[----:B--2--5:R-:W-:-:S04]  /*07d0*/  IADD3 R29, P0, P1, R12, R10, R2 ;  /* 0x0000000a0c1d7210 */ /* 0x024fc8000791e002 */
[----:B------:R-:W-:Y:S02]  /*07e0*/  IADD3.X R11, PT, PT, R13, R11, R3, P0, P1 ;  /* 0x0000000b0d0b7210 */ /* 0x000fe400007e2403 */
[----:B------:R-:W-:Y:S02]  /*07f0*/  PLOP3.LUT P0, PT, PT, PT, PT, 0x8, 0x80 ;  /* 0x000000000080781c */ /* 0x000fe40003f0e170 */
[----:B---3--:R-:W-:-:S04]  /*0800*/  IADD3 R29, P2, P3, R16, R14, R29 ;  /* 0x0000000e101d7210 */ /* 0x008fc80007b5e01d */
[----:B------:R-:W-:Y:S02]  /*0810*/  IADD3.X R15, PT, PT, R17, R15, R11, P2, P3 ;  /* 0x0000000f110f7210 */ /* 0x000fe400017e640b */
[----:B----4-:R-:W-:-:S04]  /*0820*/  IADD3 R3, P1, P4, R22, R20, R29 ;  /* 0x0000001416037210 */ /* 0x010fc80007c3e01d */
[----:B------:R-:W-:Y:S02]  /*0830*/  IADD3 R2, P2, P3, R26, R24, R3 ;  /* 0x000000181a027210 */ /* 0x000fe40007b5e003 */
[----:B------:R-:W-:-:S04]  /*0840*/  IADD3.X R3, PT, PT, R23, R21, R15, P1, P4 ;  /* 0x0000001517037210 */ /* 0x000fc80000fe840f */
[----:B------:R-:W-:-:S07]  /*0850*/  IADD3.X R3, PT, PT, R27, R25, R3, P2, P3 ;  /* 0x000000191b037210 */ /* 0x000fce00017e6403 */
.L_x_14:
[----:B------:R-:W-:Y:S05]  /*0860*/  BSYNC.RECONVERGENT B2 ;  /* 0x0000000000027941 */ /* 0x000fea0003800200 */
.L_x_13:
[----:B------:R-:W-:-:S13]  /*0870*/  ISETP.LT.OR P0, PT, R7, R4, P0 ;  /* 0x000000040700720c */ /* 0x000fda0000701670 */
[----:B------:R-:W-:Y:S05]  /*0880*/  @!P0 BRA `(.L_x_6) ;  /* 0x0000000000288947 */ /* 0x000fea0003800000 */
[----:B------:R-:W0:Y:S02]  /*0890*/  LDC.64 R8, c[0x0][0x380] ;  /* 0x0000e000ff087b82 */ /* 0x000e240000000a00 */
[----:B0-----:R-:W-:-:S05]  /*08a0*/  IMAD.WIDE R6, R7, 0x8, R8 ;  /* 0x0000000807067825 */ /* 0x001fca00078e0208 */
[----:B------:R-:W2:Y:S04]  /*08b0*/  LDG.E.64.CONSTANT R8, desc[UR6][R6.64] ;  /* 0x0000000606087981 */ /* 0x000ea8000c1e9b00 */
[----:B------:R-:W2:Y:S04]  /*08c0*/  LDG.E.64.CONSTANT R10, desc[UR6][R6.64+0x1000] ;  /* 0x00100006060a7981 */ /* 0x000ea8000c1e9b00 */
[----:B------:R-:W3:Y:S04]  /*08d0*/  LDG.E.64.CONSTANT R12, desc[UR6][R6.64+0x2000] ;  /* 0x00200006060c7981 */ /* 0x000ee8000c1e9b00 */
[----:B------:R-:W3:Y:S01]  /*08e0*/  LDG.E.64.CONSTANT R14, desc[UR6][R6.64+0x3000] ;  /* 0x00300006060e7981 */ /* 0x000ee2000c1e9b00 */
[----:B--2--5:R-:W-:-:S04]  /*08f0*/  IADD3 R17, P0, P1, R10, R8, R2 ;  /* 0x000000080a117210 */ /* 0x024fc8000791e002 */
[----:B------:R-:W-:Y:S02]  /*0900*/  IADD3.X R3, PT, PT, R11, R9, R3, P0, P1 ;  /* 0x000000090b037210 */ /* 0x000fe400007e2403 */
[----:B---3--:R-:W-:-:S04]  /*0910*/  IADD3 R2, P2, P3, R14, R12, R17 ;  /* 0x0000000c0e027210 */ /* 0x008fc80007b5e011 */
[----:B------:R-:W-:-:S09]  /*0920*/  IADD3.X R3, PT, PT, R15, R13, R3, P2, P3 ;  /* 0x0000000d0f037210 */ /* 0x000fd200017e6403 */
.L_x_6:
[----:B------:R-:W-:Y:S05]  /*0930*/  BSYNC.RECONVERGENT B1 ;  /* 0x0000000000017941 */ /* 0x000fea0003800200 */
.L_x_5:
[----:B------:R-:W-:-:S13]  /*0940*/  ISETP.GE.AND P0, PT, R4, 0x200, PT ;  /* 0x000002000400780c */ /* 0x000fda0003f06270 */
[----:B------:R-:W-:Y:S05]  /*0950*/  @!P0 BRA `(.L_x_15) ;  /* 0x00000004002c8947 */ /* 0x000fea0003800000 */
[----:B------:R-:W0:Y:S01]  /*0960*/  S2R R8, SR_LANEID ;  /* 0x0000000000087919 */ /* 0x000e220000000000 */
[----:B-----5:R-:W1:Y:S04]  /*0970*/  SHFL.DOWN PT, R0, R2, 0x1, 0x1f ;  /* 0x08201f0002007f89 */ /* 0x020e6800000e0000 */
[----:B------:R-:W2:Y:S01]  /*0980*/  SHFL.DOWN PT, R4, R3, 0x1, 0x1f ;  /* 0x08201f0003047f89 */ /* 0x000ea200000e0000 */
[----:B0-----:R-:W-:-:S04]  /*0990*/  ISETP.GT.AND P0, PT, R8, 0x1e, PT ;  /* 0x0000001e0800780c */ /* 0x001fc80003f04270 */
[----:B-1----:R-:W-:Y:S02]  /*09a0*/  SEL R9, R0, RZ, !P0 ;  /* 0x000000ff00097207 */ /* 0x002fe40004000000 */
[----:B--2---:R-:W-:Y:S02]  /*09b0*/  SEL R4, R4, RZ, !P0 ;  /* 0x000000ff04047207 */ /* 0x004fe40004000000 */
[----:B------:R-:W-:-:S05]  /*09c0*/  IADD3 R9, P0, PT, R2, R9, RZ ;  /* 0x0000000902097210 */ /* 0x000fca0007f1e0ff */
[----:B------:R-:W-:Y:S01]  /*09d0*/  IMAD.X R6, R3, 0x1, R4, P0 ;  /* 0x0000000103067824 */ /* 0x000fe200000e0604 */
[----:B------:R-:W0:Y:S01]  /*09e0*/  SHFL.DOWN PT, R0, R9, 0x2, 0x1f ;  /* 0x08401f0009007f89 */ /* 0x000e2200000e0000 */
[----:B------:R-:W-:-:S03]  /*09f0*/  ISETP.GT.AND P0, PT, R8, 0x1d, PT ;  /* 0x0000001d0800780c */ /* 0x000fc60003f04270 */
[----:B------:R-:W1:Y:S01]  /*0a00*/  SHFL.DOWN PT, R4, R6, 0x2, 0x1f ;  /* 0x08401f0006047f89 */ /* 0x000e6200000e0000 */
[----:B0-----:R-:W-:-:S04]  /*0a10*/  SEL R0, R0, RZ, !P0 ;  /* 0x000000ff00007207 */ /* 0x001fc80004000000 */
[----:B------:R-:W-:Y:S02]  /*0a20*/  IADD3 R7, P1, PT, R0, R9, RZ ;  /* 0x0000000900077210 */ /* 0x000fe40007f3e0ff */
[----:B-1----:R-:W-:Y:S02]  /*0a30*/  SEL R3, R4, RZ, !P0 ;  /* 0x000000ff04037207 */ /* 0x002fe40004000000 */
[----:B------:R-:W-:Y:S01]  /*0a40*/  ISETP.GT.AND P0, PT, R8, 0x1b, PT ;  /* 0x0000001b0800780c */ /* 0x000fe20003f04270 */
[----:B------:R-:W0:Y:S02]  /*0a50*/  SHFL.DOWN PT, R0, R7, 0x4, 0x1f ;  /* 0x08801f0007007f89 */ /* 0x000e2400000e0000 */
[----:B------:R-:W-:-:S05]  /*0a60*/  IMAD.X R3, R3, 0x1, R6, P1 ;  /* 0x0000000103037824 */ /* 0x000fca00008e0606 */
[----:B------:R-:W1:Y:S01]  /*0a70*/  SHFL.DOWN PT, R2, R3, 0x4, 0x1f ;  /* 0x08801f0003027f89 */ /* 0x000e6200000e0000 */
[----:B0-----:R-:W-:-:S04]  /*0a80*/  SEL R0, R0, RZ, !P0 ;  /* 0x000000ff00007207 */ /* 0x001fc80004000000 */
[----:B------:R-:W-:Y:S02]  /*0a90*/  IADD3 R11, P1, PT, R0, R7, RZ ;  /* 0x00000007000b7210 */ /* 0x000fe40007f3e0ff */
[----:B-1----:R-:W-:-:S03]  /*0aa0*/  SEL R2, R2, RZ, !P0 ;  /* 0x000000ff02027207 */ /* 0x002fc60004000000 */
[----:B------:R-:W0:Y:S01]  /*0ab0*/  SHFL.DOWN PT, R0, R11, 0x8, 0x1f ;  /* 0x09001f000b007f89 */ /* 0x000e2200000e0000 */
[----:B------:R-:W-:Y:S01]  /*0ac0*/  ISETP.GT.AND P0, PT, R8, 0x17, PT ;  /* 0x000000170800780c */ /* 0x000fe20003f04270 */
[----:B------:R-:W-:Y:S01]  /*0ad0*/  IMAD.X R13, R2, 0x1, R3, P1 ;  /* 0x00000001020d7824 */ /* 0x000fe200008e0603 */
[----:B------:R-:W-:-:S04]  /*0ae0*/  ISETP.NE.AND P1, PT, R8, RZ, PT ;  /* 0x000000ff0800720c */ /* 0x000fc80003f25270 */
[----:B------:R-:W1:Y:S09]  /*0af0*/  SHFL.DOWN PT, R2, R13, 0x8, 0x1f ;  /* 0x09001f000d027f89 */ /* 0x000e7200000e0000 */
[----:B------:R-:W2:Y:S01]  /*0b00*/  @!P1 S2R R7, SR_CgaCtaId ;  /* 0x0000000000079919 */ /* 0x000ea20000008800 */
[----:B0-----:R-:W-:-:S04]  /*0b10*/  SEL R0, R0, RZ, !P0 ;  /* 0x000000ff00007207 */ /* 0x001fc80004000000 */
[----:B------:R-:W-:Y:S02]  /*0b20*/  IADD3 R9, P2, PT, R0, R11, RZ ;  /* 0x0000000b00097210 */ /* 0x000fe40007f5e0ff */
[----:B-1----:R-:W-:-:S03]  /*0b30*/  SEL R2, R2, RZ, !P0 ;  /* 0x000000ff02027207 */ /* 0x002fc60004000000 */
[----:B------:R-:W0:Y:S01]  /*0b40*/  SHFL.DOWN PT, R0, R9, 0x10, 0x1f ;  /* 0x0a001f0009007f89 */ /* 0x000e2200000e0000 */
[----:B------:R-:W-:Y:S01]  /*0b50*/  ISETP.GT.AND P0, PT, R8, 0xf, PT ;  /* 0x0000000f0800780c */ /* 0x000fe20003f04270 */
[----:B------:R-:W-:Y:S01]  /*0b60*/  IMAD.X R6, R2, 0x1, R13, P2 ;  /* 0x0000000102067824 */ /* 0x000fe200010e060d */
[----:B------:R-:W-:-:S04]  /*0b70*/  @!P1 MOV R2, 0x400 ;  /* 0x0000040000029802 */ /* 0x000fc80000000f00 */
[----:B------:R-:W1:Y:S01]  /*0b80*/  SHFL.DOWN PT, R3, R6, 0x10, 0x1f ;  /* 0x0a001f0006037f89 */ /* 0x000e6200000e0000 */
[----:B--2---:R-:W-:Y:S02]  /*0b90*/  @!P1 LEA R7, R7, R2, 0x18 ;  /* 0x0000000207079211 */ /* 0x004fe400078ec0ff */
[----:B0-----:R-:W-:Y:S02]  /*0ba0*/  SEL R4, R0, RZ, !P0 ;  /* 0x000000ff00047207 */ /* 0x001fe40004000000 */
[----:B------:R-:W-:Y:S02]  /*0bb0*/  @!P1 SHF.R.U32.HI R0, RZ, 0x2, R5 ;  /* 0x00000002ff009819 */ /* 0x000fe40000011605 */
[----:B------:R-:W-:Y:S02]  /*0bc0*/  IADD3 R2, P2, PT, R4, R9, RZ ;  /* 0x0000000904027210 */ /* 0x000fe40007f5e0ff */
[----:B------:R-:W-:Y:S02]  /*0bd0*/  @!P1 LOP3.LUT R0, R0, 0xf8, RZ, 0xc0, !PT ;  /* 0x000000f800009812 */ /* 0x000fe400078ec0ff */
[----:B-1----:R-:W-:-:S02]  /*0be0*/  SEL R3, R3, RZ, !P0 ;  /* 0x000000ff03037207 */ /* 0x002fc40004000000 */
[----:B------:R-:W-:Y:S01]  /*0bf0*/  ISETP.NE.AND P0, PT, R5, RZ, PT ;  /* 0x000000ff0500720c */ /* 0x000fe20003f05270 */
[----:B------:R-:W-:Y:S02]  /*0c00*/  @!P1 IMAD.IADD R7, R0, 0x1, R7 ;  /* 0x0000000100079824 */ /* 0x000fe400078e0207 */
[----:B------:R-:W-:-:S05]  /*0c10*/  IMAD.X R3, R3, 0x1, R6, P2 ;  /* 0x0000000103037824 */ /* 0x000fca00010e0606 */
[----:B------:R2:W-:Y:S01]  /*0c20*/  @!P1 STS.64 [R7+0x10], R2 ;  /* 0x0000100207009388 */ /* 0x0005e20000000a00 */
[----:B------:R-:W-:Y:S06]  /*0c30*/  BAR.SYNC.DEFER_BLOCKING 0x0 ;  /* 0x0000000000007b1d */ /* 0x000fec0000010000 */
[----:B------:R-:W-:Y:S05]  /*0c40*/  @P0 BRA `(.L_x_16) ;  /* 0x00000018007c0947 */ /* 0x000fea0003800000 */
[----:B------:R-:W0:Y:S01]  /*0c50*/  S2UR UR5, SR_CgaCtaId ;  /* 0x00000000000579c3 */ /* 0x000e220000008800 */
[----:B------:R-:W-:Y:S02]  /*0c60*/  UMOV UR4, 0x400 ;  /* 0x0000040000047882 */ /* 0x000fe40000000000 */
[----:B0-----:R-:W-:-:S09]  /*0c70*/  ULEA UR4, UR5, UR4, 0x18 ;  /* 0x0000000405047291 */ /* 0x001fd2000f8ec0ff */
[----:B------:R-:W-:Y:S04]  /*0c80*/  LDS.64 R32, [UR4+0x18] ;  /* 0x00001804ff207984 */ /* 0x000fe80008000a00 */
[----:B------:R-:W0:Y:S04]  /*0c90*/  LDS.128 R28, [UR4+0x20] ;  /* 0x00002004ff1c7984 */ /* 0x000e280008000c00 */
[----:B------:R-:W1:Y:S04]  /*0ca0*/  LDS.128 R24, [UR4+0x30] ;  /* 0x00003004ff187984 */ /* 0x000e680008000c00 */
[----:B------:R-:W3:Y:S04]  /*0cb0*/  LDS.128 R20, [UR4+0x40] ;  /* 0x00004004ff147984 */ /* 0x000ee80008000c00 */
[----:B------:R-:W4:Y:S04]  /*0cc0*/  LDS.128 R16, [UR4+0x50] ;  /* 0x00005004ff107984 */ /* 0x000f280008000c00 */
[----:B------:R-:W5:Y:S04]  /*0cd0*/  LDS.128 R12, [UR4+0x60] ;  /* 0x00006004ff0c7984 */ /* 0x000f680008000c00 */
[----:B------:R-:W5:Y:S04]  /*0ce0*/  LDS.128 R8, [UR4+0x70] ;  /* 0x00007004ff087984 */ /* 0x000f680008000c00 */
[----:B--2---:R-:W2:Y:S01]  /*0cf0*/  LDS.128 R4, [UR4+0x80] ;  /* 0x00008004ff047984 */ /* 0x004ea20008000c00 */
[----:B0-----:R-:W-:-:S04]  /*0d00*/  IADD3 R35, P1, P2, R28, R32, R2 ;  /* 0x000000201c237210 */ /* 0x001fc80007a3e002 */
[----:B-1----:R-:W-:Y:S02]  /*0d10*/  IADD3 R35, P3, P4, R24, R35, R30 ;  /* 0x0000002318237210 */ /* 0x002fe40007c7e01e */
[----:B------:R-:W-:Y:S02]  /*0d20*/  IADD3.X R29, PT, PT, R29, R33, R3, P1, P2 ;  /* 0x000000211d1d7210 */ /* 0x000fe40000fe4403 */
[----:B---3--:R-:W-:Y:S02]  /*0d30*/  IADD3 R3, P1, P2, R20, R35, R26 ;  /* 0x0000002314037210 */ /* 0x008fe40007a3e01a */
[----:B------:R-:W-:Y:S02]  /*0d40*/  IADD3.X R25, PT, PT, R25, R29, R31, P3, P4 ;  /* 0x0000001d19197210 */ /* 0x000fe40001fe841f */
[----:B----4-:R-:W-:Y:S02]  /*0d50*/  IADD3 R3, P3, P4, R16, R3, R22 ;  /* 0x0000000310037210 */ /* 0x010fe40007c7e016 */
[----:B------:R-:W-:-:S02]  /*0d60*/  IADD3.X R21, PT, PT, R21, R25, R27, P1, P2 ;  /* 0x0000001915157210 */ /* 0x000fc40000fe441b */
[----:B-----5:R-:W-:Y:S02]  /*0d70*/  IADD3 R3, P1, P2, R12, R3, R18 ;  /* 0x000000030c037210 */ /* 0x020fe40007a3e012 */
[----:B------:R-:W-:Y:S02]  /*0d80*/  IADD3.X R17, PT, PT, R17, R21, R23, P3, P4 ;  /* 0x0000001511117210 */ /* 0x000fe40001fe8417 */
[----:B------:R-:W-:Y:S02]  /*0d90*/  IADD3 R3, P3, P4, R8, R3, R14 ;  /* 0x0000000308037210 */ /* 0x000fe40007c7e00e */
[----:B------:R-:W-:Y:S02]  /*0da0*/  IADD3.X R13, PT, PT, R13, R17, R19, P1, P2 ;  /* 0x000000110d0d7210 */ /* 0x000fe40000fe4413 */
[----:B--2---:R-:W-:Y:S02]  /*0db0*/  IADD3 R3, P1, P2, R4, R3, R10 ;  /* 0x0000000304037210 */ /* 0x004fe40007a3e00a */
[----:B------:R-:W-:-:S02]  /*0dc0*/  IADD3.X R9, PT, PT, R9, R13, R15, P3, P4 ;  /* 0x0000000d09097210 */ /* 0x000fc40001fe840f */
[----:B------:R-:W-:Y:S02]  /*0dd0*/  IADD3 R2, P3, PT, R3, R6, RZ ;  /* 0x0000000603027210 */ /* 0x000fe40007f7e0ff */
[----:B------:R-:W-:-:S05]  /*0de0*/  IADD3.X R3, PT, PT, R5, R9, R11, P1, P2 ;  /* 0x0000000905037210 */ /* 0x000fca0000fe440b */
[----:B------:R-:W-:Y:S01]  /*0df0*/  IMAD.X R3, R3, 0x1, R7, P3 ;  /* 0x0000000103037824 */ /* 0x000fe200018e0607 */
[----:B------:R-:W-:Y:S06]  /*0e00*/  BRA `(.L_x_16) ;  /* 0x00000018000c7947 */ /* 0x000fec0003800000 */
.L_x_15:
[----:B------:R-:W-:Y:S01]  /*0e10*/  LOP3.LUT R0, R5, 0x3e0, RZ, 0xc0, !PT ;  /* 0x000003e005007812 */ /* 0x000fe200078ec0ff */
[----:B------:R-:W0:Y:S03]  /*0e20*/  S2R R12, SR_LANEID ;  /* 0x00000000000c7919 */ /* 0x000e260000000000 */
[----:B------:R-:W-:Y:S01]  /*0e30*/  LOP3.LUT R9, RZ, R0, RZ, 0x33, !PT ;  /* 0x00000000ff097212 */ /* 0x000fe200078e33ff */
[----:B------:R-:W-:-:S04]  /*0e40*/  VIADD R7, R0, 0x20 ;  /* 0x0000002000077836 */ /* 0x000fc80000000000 */
[----:B------:R-:W-:Y:S01]  /*0e50*/  IMAD.IADD R9, R9, 0x1, R4 ;  /* 0x0000000109097824 */ /* 0x000fe200078e0204 */
[----:B------:R-:W-:-:S04]  /*0e60*/  ISETP.GT.AND P0, PT, R7, R4, PT ;  /* 0x000000040700720c */ /* 0x000fc80003f04270 */
[----:B------:R-:W-:-:S05]  /*0e70*/  SEL R9, R9, 0x1f, P0 ;  /* 0x0000001f09097807 */ /* 0x000fca0000000000 */
[----:B-----5:R-:W1:Y:S04]  /*0e80*/  SHFL.DOWN PT, R0, R2, 0x1, R9 ;  /* 0x0820000002007989 */ /* 0x020e6800000e0009 */
[----:B------:R-:W2:Y:S01]  /*0e90*/  SHFL.DOWN PT, R6, R3, 0x1, R9 ;  /* 0x0820000003067989 */ /* 0x000ea200000e0009 */
[C---:B0-----:R-:W-:Y:S01]  /*0ea0*/  ISETP.GE.AND P0, PT, R12.reuse, R9, PT ;  /* 0x000000090c00720c */ /* 0x041fe20003f06270 */
[C---:B------:R-:W-:Y:S01]  /*0eb0*/  VIADD R8, R12.reuse, 0x2 ;  /* 0x000000020c087836 */ /* 0x040fe20000000000 */
[----:B------:R-:W-:Y:S02]  /*0ec0*/  ISETP.NE.AND P2, PT, R12, RZ, PT ;  /* 0x000000ff0c00720c */ /* 0x000fe40003f45270 */
[----:B-1----:R-:W-:Y:S02]  /*0ed0*/  SEL R7, R0, RZ, !P0 ;  /* 0x000000ff00077207 */ /* 0x002fe40004000000 */
[----:B--2---:R-:W-:-:S02]  /*0ee0*/  SEL R6, R6, RZ, !P0 ;  /* 0x000000ff06067207 */ /* 0x004fc40004000000 */
[----:B------:R-:W-:-:S05]  /*0ef0*/  IADD3 R7, P0, PT, R2, R7, RZ ;  /* 0x0000000702077210 */ /* 0x000fca0007f1e0ff */
[----:B------:R-:W-:Y:S01]  /*0f00*/  IMAD.X R11, R3, 0x1, R6, P0 ;  /* 0x00000001030b7824 */ /* 0x000fe200000e0606 */
[----:B------:R-:W0:Y:S01]  /*0f10*/  SHFL.DOWN PT, R0, R7, 0x2, R9 ;  /* 0x0840000007007989 */ /* 0x000e2200000e0009 */
[----:B------:R-:W-:-:S03]  /*0f20*/  ISETP.GT.AND P0, PT, R8, R9, PT ;  /* 0x000000090800720c */ /* 0x000fc60003f04270 */
[----:B------:R-:W1:Y:S01]  /*0f30*/  SHFL.DOWN PT, R6, R11, 0x2, R9 ;  /* 0x084000000b067989 */ /* 0x000e6200000e0009 */
[----:B0-----:R-:W-:-:S04]  /*0f40*/  SEL R0, R0, RZ, !P0 ;  /* 0x000000ff00007207 */ /* 0x001fc80004000000 */
[----:B------:R-:W-:Y:S02]  /*0f50*/  IADD3 R8, P1, PT, R0, R7, RZ ;  /* 0x0000000700087210 */ /* 0x000fe40007f3e0ff */
[----:B-1----:R-:W-:-:S03]  /*0f60*/  SEL R6, R6, RZ, !P0 ;  /* 0x000000ff06067207 */ /* 0x002fc60004000000 */
[----:B------:R-:W0:Y:S02]  /*0f70*/  SHFL.DOWN PT, R0, R8, 0x4, R9 ;  /* 0x0880000008007989 */ /* 0x000e2400000e0009 */
[----:B------:R-:W-:Y:S02]  /*0f80*/  IMAD.X R10, R6, 0x1, R11, P1 ;  /* 0x00000001060a7824 */ /* 0x000fe400008e060b */
[----:B------:R-:W-:Y:S01]  /*0f90*/  VIADD R6, R12, 0x4 ;  /* 0x000000040c067836 */ /* 0x000fe20000000000 */
[----:B------:R-:W1:Y:S02]  /*0fa0*/  @!P2 S2R R11, SR_CgaCtaId ;  /* 0x00000000000ba919 */ /* 0x000e640000008800 */
[----:B------:R-:W2:Y:S02]  /*0fb0*/  SHFL.DOWN PT, R2, R10, 0x4, R9 ;  /* 0x088000000a027989 */ /* 0x000ea400000e0009 */
[----:B------:R-:W-:Y:S01]  /*0fc0*/  ISETP.GT.AND P0, PT, R6, R9, PT ;  /* 0x000000090600720c */ /* 0x000fe20003f04270 */
[----:B------:R-:W-:-:S03]  /*0fd0*/  VIADD R6, R12, 0x8 ;  /* 0x000000080c067836 */ /* 0x000fc60000000000 */
[----:B0-----:R-:W-:-:S04]  /*0fe0*/  SEL R0, R0, RZ, !P0 ;  /* 0x000000ff00007207 */ /* 0x001fc80004000000 */
[----:B------:R-:W-:Y:S02]  /*0ff0*/  IADD3 R3, P1, PT, R0, R8, RZ ;  /* 0x0000000800037210 */ /* 0x000fe40007f3e0ff */
[----:B--2---:R-:W-:-:S03]  /*1000*/  SEL R2, R2, RZ, !P0 ;  /* 0x000000ff02027207 */ /* 0x004fc60004000000 */
[----:B------:R-:W0:Y:S01]  /*1010*/  SHFL.DOWN PT, R0, R3, 0x8, R9 ;  /* 0x0900000003007989 */ /* 0x000e2200000e0009 */
[----:B------:R-:W-:Y:S01]  /*1020*/  ISETP.GT.AND P0, PT, R6, R9, PT ;  /* 0x000000090600720c */ /* 0x000fe20003f04270 */
[----:B------:R-:W-:-:S05]  /*1030*/  IMAD.X R7, R2, 0x1, R10, P1 ;  /* 0x0000000102077824 */ /* 0x000fca00008e060a */
[----:B------:R-:W2:Y:S01]  /*1040*/  SHFL.DOWN PT, R2, R7, 0x8, R9 ;  /* 0x0900000007027989 */ /* 0x000ea200000e0009 */
[----:B0-----:R-:W-:-:S04]  /*1050*/  SEL R0, R0, RZ, !P0 ;  /* 0x000000ff00007207 */ /* 0x001fc80004000000 */
[----:B------:R-:W-:Y:S02]  /*1060*/  IADD3 R6, P1, PT, R0, R3, RZ ;  /* 0x0000000300067210 */ /* 0x000fe40007f3e0ff */
[----:B--2---:R-:W-:-:S03]  /*1070*/  SEL R2, R2, RZ, !P0 ;  /* 0x000000ff02027207 */ /* 0x004fc60004000000 */
[----:B------:R-:W0:Y:S02]  /*1080*/  SHFL.DOWN PT, R0, R6, 0x10, R9 ;  /* 0x0a00000006007989 */ /* 0x000e2400000e0009 */
[----:B------:R-:W-:Y:S01]  /*1090*/  IMAD.X R8, R2, 0x1, R7, P1 ;  /* 0x0000000102087824 */ /* 0x000fe200008e0607 */
[----:B------:R-:W-:Y:S01]  /*10a0*/  @!P2 SHF.R.U32.HI R7, RZ, 0x2, R5 ;  /* 0x00000002ff07a819 */ /* 0x000fe20000011605 */
[----:B------:R-:W-:-:S03]  /*10b0*/  VIADD R2, R12, 0x10 ;  /* 0x000000100c027836 */ /* 0x000fc60000000000 */
[----:B------:R-:W2:Y:S01]  /*10c0*/  SHFL.DOWN PT, R3, R8, 0x10, R9 ;  /* 0x0a00000008037989 */ /* 0x000ea200000e0009 */
[----:B------:R-:W-:Y:S02]  /*10d0*/  @!P2 LOP3.LUT R7, R7, 0xf8, RZ, 0xc0, !PT ;  /* 0x000000f80707a812 */ /* 0x000fe400078ec0ff */
[----:B------:R-:W-:Y:S02]  /*10e0*/  ISETP.GT.AND P0, PT, R2, R9, PT ;  /* 0x000000090200720c */ /* 0x000fe40003f04270 */
[----:B------:R-:W-:-:S04]  /*10f0*/  @!P2 MOV R2, 0x400 ;  /* 0x000004000002a802 */ /* 0x000fc80000000f00 */
[----:B-1----:R-:W-:-:S05]  /*1100*/  @!P2 LEA R10, R11, R2, 0x18 ;  /* 0x000000020b0aa211 */ /* 0x002fca00078ec0ff */
[----:B------:R-:W-:Y:S01]  /*1110*/  @!P2 IMAD.IADD R7, R7, 0x1, R10 ;  /* 0x000000010707a824 */ /* 0x000fe200078e020a */
[----:B0-----:R-:W-:-:S04]  /*1120*/  SEL R0, R0, RZ, !P0 ;  /* 0x000000ff00007207 */ /* 0x001fc80004000000 */
[----:B------:R-:W-:Y:S02]  /*1130*/  IADD3 R2, P1, PT, R0, R6, RZ ;  /* 0x0000000600027210 */ /* 0x000fe40007f3e0ff */
[----:B--2---:R-:W-:Y:S02]  /*1140*/  SEL R3, R3, RZ, !P0 ;  /* 0x000000ff03037207 */ /* 0x004fe40004000000 */
[----:B------:R-:W-:-:S03]  /*1150*/  ISETP.NE.AND P0, PT, R5, RZ, PT ;  /* 0x000000ff0500720c */ /* 0x000fc60003f05270 */
[----:B------:R-:W-:-:S05]  /*1160*/  IMAD.X R3, R3, 0x1, R8, P1 ;  /* 0x0000000103037824 */ /* 0x000fca00008e0608 */
[----:B------:R1:W-:Y:S01]  /*1170*/  @!P2 STS.64 [R7+0x10], R2 ;  /* 0x000010020700a388 */ /* 0x0003e20000000a00 */
[----:B------:R-:W-:Y:S06]  /*1180*/  BAR.SYNC.DEFER_BLOCKING 0x0 ;  /* 0x0000000000007b1d */ /* 0x000fec0000010000 */
[----:B------:R-:W-:Y:S05]  /*1190*/  @P0 BRA `(.L_x_16) ;  /* 0x0000001400280947 */ /* 0x000fea0003800000 */
[----:B------:R-:W0:Y:S01]  /*11a0*/  S2UR UR5, SR_CgaCtaId ;  /* 0x00000000000579c3 */ /* 0x000e220000008800 */
[----:B------:R-:W-:Y:S01]  /*11b0*/  UMOV UR4, 0x400 ;  /* 0x0000040000047882 */ /* 0x000fe20000000000 */
[C---:B------:R-:W-:Y:S02]  /*11c0*/  ISETP.GT.AND P2, PT, R4.reuse, 0x40, PT ;  /* 0x000000400400780c */ /* 0x040fe40003f44270 */
[C---:B------:R-:W-:Y:S02]  /*11d0*/  ISETP.GT.AND P1, PT, R4.reuse, 0x20, PT ;  /* 0x000000200400780c */ /* 0x040fe40003f24270 */
[C---:B------:R-:W-:Y:S02]  /*11e0*/  ISETP.GT.AND P5, PT, R4.reuse, 0x180, PT ;  /* 0x000001800400780c */ /* 0x040fe40003fa4270 */
[----:B------:R-:W-:Y:S01]  /*11f0*/  ISETP.GT.AND P6, PT, R4, 0x1a0, PT ;  /* 0x000001a00400780c */ /* 0x000fe20003fc4270 */
[----:B0-----:R-:W-:-:S09]  /*1200*/  ULEA UR4, UR5, UR4, 0x18 ;  /* 0x0000000405047291 */ /* 0x001fd2000f8ec0ff */
[----:B------:R-:W0:Y:S04]  /*1210*/  LDS.128 R8, [UR4+0x20] ;  /* 0x00002004ff087984 */ /* 0x000e280008000c00 */
[----:B-1----:R-:W1:Y:S04]  /*1220*/  LDS.64 R6, [UR4+0x18] ;  /* 0x00001804ff067984 */ /* 0x002e680008000a00 */
[----:B------:R-:W2:Y:S04]  /*1230*/  LDS.128 R12, [UR4+0x30] ;  /* 0x00003004ff0c7984 */ /* 0x000ea80008000c00 */
[----:B------:R-:W3:Y:S04]  /*1240*/  LDS.128 R16, [UR4+0x40] ;  /* 0x00004004ff107984 */ /* 0x000ee80008000c00 */
[----:B------:R-:W4:Y:S04]  /*1250*/  LDS.128 R20, [UR4+0x50] ;  /* 0x00005004ff147984 */ /* 0x000f280008000c00 */
[----:B------:R-:W5:Y:S04]  /*1260*/  LDS.128 R24, [UR4+0x60] ;  /* 0x00006004ff187984 */ /* 0x000f680008000c00 */
[----:B------:R-:W5:Y:S04]  /*1270*/  LDS.128 R32, [UR4+0x70] ;  /* 0x00007004ff207984 */ /* 0x000f680008000c00 */
[----:B------:R-:W5:Y:S01]  /*1280*/  LDS.128 R28, [UR4+0x80] ;  /* 0x00008004ff1c7984 */ /* 0x000f620008000c00 */
[----:B0-----:R-:W-:-:S02]  /*1290*/  SEL R5, R8, RZ, P2 ;  /* 0x000000ff08057207 */ /* 0x001fc40001000000 */
[----:B------:R-:W-:Y:S02]  /*12a0*/  SEL R8, R9, RZ, P2 ;  /* 0x000000ff09087207 */ /* 0x000fe40001000000 */
[----:B-1----:R-:W-:Y:S02]  /*12b0*/  SEL R0, R6, RZ, P1 ;  /* 0x000000ff06007207 */ /* 0x002fe40000800000 */
[----:B------:R-:W-:Y:S02]  /*12c0*/  SEL R7, R7, RZ, P1 ;  /* 0x000000ff07077207 */ /* 0x000fe40000800000 */
[C---:B------:R-:W-:Y:S02]  /*12d0*/  ISETP.GT.AND P1, PT, R4.reuse, 0x60, PT ;  /* 0x000000600400780c */ /* 0x040fe40003f24270 */
[----:B------:R-:W-:Y:S02]  /*12e0*/  ISETP.GT.AND P2, PT, R4, 0x80, PT ;  /* 0x000000800400780c */ /* 0x000fe40003f44270 */
[----:B------:R-:W-:-:S02]  /*12f0*/  IADD3 R0, P3, P4, R5, R0, R2 ;  /* 0x0000000005007210 */ /* 0x000fc40007c7e002 */
[----:B------:R-:W-:Y:S02]  /*1300*/  SEL R5, R10, RZ, P1 ;  /* 0x000000ff0a057207 */ /* 0x000fe40000800000 */
[----:B------:R-:W-:Y:S02]  /*1310*/  SEL R11, R11, RZ, P1 ;  /* 0x000000ff0b0b7207 */ /* 0x000fe40000800000 */
[----:B--2---:R-:W-:Y:S02]  /*1320*/  SEL R2, R12, RZ, P2 ;  /* 0x000000ff0c027207 */ /* 0x004fe40001000000 */
[----:B------:R-:W-:Y:S02]  /*1330*/  SEL R6, R13, RZ, P2 ;  /* 0x000000ff0d067207 */ /* 0x000fe40001000000 */
[C---:B------:R-:W-:Y:S02]  /*1340*/  ISETP.GT.AND P1, PT, R4.reuse, 0xa0, PT ;  /* 0x000000a00400780c */ /* 0x040fe40003f24270 */
[----:B------:R-:W-:-:S02]  /*1350*/  ISETP.GT.AND P2, PT, R4, 0xc0, PT ;  /* 0x000000c00400780c */ /* 0x000fc40003f44270 */
[----:B------:R-:W-:Y:S02]  /*1360*/  IADD3.X R7, PT, PT, R8, R7, R3, P3, P4 ;  /* 0x0000000708077210 */ /* 0x000fe40001fe8403 */
[----:B------:R-:W-:Y:S02]  /*1370*/  IADD3 R2, P3, P4, R2, R0, R5 ;  /* 0x0000000002027210 */ /* 0x000fe40007c7e005 */
[----:B------:R-:W-:Y:S02]  /*1380*/  SEL R3, R14, RZ, P1 ;  /* 0x000000ff0e037207 */ /* 0x000fe40000800000 */
[----:B---3--:R-:W-:Y:S02]  /*1390*/  SEL R0, R16, RZ, P2 ;  /* 0x000000ff10007207 */ /* 0x008fe40001000000 */
[----:B------:R-:W-:Y:S02]  /*13a0*/  SEL R14, R15, RZ, P1 ;  /* 0x000000ff0f0e7207 */ /* 0x000fe40000800000 */
[----:B------:R-:W-:-:S02]  /*13b0*/  ISETP.GT.AND P1, PT, R4, 0xe0, PT ;  /* 0x000000e00400780c */ /* 0x000fc40003f24270 */
[----:B------:R-:W-:Y:S02]  /*13c0*/  IADD3.X R6, PT, PT, R6, R7, R11, P3, P4 ;  /* 0x0000000706067210 */ /* 0x000fe40001fe840b */
[----:B------:R-:W-:Y:S02]  /*13d0*/  SEL R5, R17, RZ, P2 ;  /* 0x000000ff11057207 */ /* 0x000fe40001000000 */
[----:B------:R-:W-:Y:S02]  /*13e0*/  IADD3 R0, P3, P4, R0, R2, R3 ;  /* 0x0000000200007210 */ /* 0x000fe40007c7e003 */
[----:B------:R-:W-:Y:S02]  /*13f0*/  ISETP.GT.AND P2, PT, R4, 0x100, PT ;  /* 0x000001000400780c */ /* 0x000fe40003f44270 */
[----:B------:R-:W-:Y:S02]  /*1400*/  SEL R3, R18, RZ, P1 ;  /* 0x000000ff12037207 */ /* 0x000fe40000800000 */
[----:B------:R-:W-:-:S02]  /*1410*/  SEL R19, R19, RZ, P1 ;  /* 0x000000ff13137207 */ /* 0x000fc40000800000 */
[----:B------:R-:W-:Y:S02]  /*1420*/  ISETP.GT.AND P1, PT, R4, 0x120, PT ;  /* 0x000001200400780c */ /* 0x000fe40003f24270 */
[----:B------:R-:W-:Y:S02]  /*1430*/  IADD3.X R5, PT, PT, R5, R6, R14, P3, P4 ;  /* 0x0000000605057210 */ /* 0x000fe40001fe840e */
[----:B----4-:R-:W-:Y:S02]  /*1440*/  SEL R2, R20, RZ, P2 ;  /* 0x000000ff14027207 */ /* 0x010fe40001000000 */
[----:B------:R-:W-:Y:S02]  /*1450*/  SEL R6, R21, RZ, P2 ;  /* 0x000000ff15067207 */ /* 0x000fe40001000000 */
[----:B------:R-:W-:Y:S02]  /*1460*/  ISETP.GT.AND P2, PT, R4, 0x140, PT ;  /* 0x000001400400780c */ /* 0x000fe40003f44270 */
[----:B------:R-:W-:-:S02]  /*1470*/  SEL R7, R22, RZ, P1 ;  /* 0x000000ff16077207 */ /* 0x000fc40000800000 */
[----:B------:R-:W-:Y:S02]  /*1480*/  SEL R22, R23, RZ, P1 ;  /* 0x000000ff17167207 */ /* 0x000fe40000800000 */
[----:B------:R-:W-:Y:S02]  /*1490*/  IADD3 R2, P3, P4, R2, R0, R3 ;  /* 0x0000000002027210 */ /* 0x000fe40007c7e003 */
[----:B------:R-:W-:Y:S02]  /*14a0*/  ISETP.GT.AND P1, PT, R4, 0x160, PT ;  /* 0x000001600400780c */ /* 0x000fe40003f24270 */
[----:B-----5:R-:W-:Y:S02]  /*14b0*/  SEL R0, R24, RZ, P2 ;  /* 0x000000ff18007207 */ /* 0x020fe40001000000 */
[----:B------:R-:W-:Y:S02]  /*14c0*/  IADD3.X R6, PT, PT, R6, R5, R19, P3, P4 ;  /* 0x0000000506067210 */ /* 0x000fe40001fe8413 */
[----:B------:R-:W-:-:S02]  /*14d0*/  SEL R3, R26, RZ, P1 ;  /* 0x000000ff1a037207 */ /* 0x000fc40000800000 */
[----:B------:R-:W-:Y:S02]  /*14e0*/  SEL R27, R27, RZ, P1 ;  /* 0x000000ff1b1b7207 */ /* 0x000fe40000800000 */
[----:B------:R-:W-:Y:S02]  /*14f0*/  SEL R5, R25, RZ, P2 ;  /* 0x000000ff19057207 */ /* 0x000fe40001000000 */
[----:B------:R-:W-:Y:S02]  /*1500*/  IADD3 R0, P1, P3, R0, R2, R7 ;  /* 0x0000000200007210 */ /* 0x000fe40007b3e007 */
[----:B------:R-:W-:Y:S02]  /*1510*/  SEL R2, R32, RZ, P5 ;  /* 0x000000ff20027207 */ /* 0x000fe40002800000 */
[----:B------:R-:W-:Y:S02]  /*1520*/  ISETP.GT.AND P2, PT, R4, 0x1c0, PT ;  /* 0x000001c00400780c */ /* 0x000fe40003f44270 */
[----:B------:R-:W-:-:S02]  /*1530*/  IADD3.X R5, PT, PT, R5, R6, R22, P1, P3 ;  /* 0x0000000605057210 */ /* 0x000fc40000fe6416 */
[----:B------:R-:W-:Y:S02]  /*1540*/  IADD3 R2, P3, P4, R2, R0, R3 ;  /* 0x0000000002027210 */ /* 0x000fe40007c7e003 */
[----:B------:R-:W-:Y:S02]  /*1550*/  SEL R0, R34, RZ, P6 ;  /* 0x000000ff22007207 */ /* 0x000fe40003000000 */
[----:B------:R-:W-:Y:S02]  /*1560*/  SEL R3, R28, RZ, P2 ;  /* 0x000000ff1c037207 */ /* 0x000fe40001000000 */
[----:B------:R-:W-:Y:S02]  /*1570*/  ISETP.GT.AND P1, PT, R4, 0x1e0, PT ;  /* 0x000001e00400780c */ /* 0x000fe40003f24270 */
[----:B------:R-:W-:Y:S02]  /*1580*/  SEL R4, R33, RZ, P5 ;  /* 0x000000ff21047207 */ /* 0x000fe40002800000 */
[----:B------:R-:W-:-:S02]  /*1590*/  SEL R35, R35, RZ, P6 ;  /* 0x000000ff23237207 */ /* 0x000fc40003000000 */
[----:B------:R-:W-:Y:S02]  /*15a0*/  IADD3 R3, P5, P6, R3, R2, R0 ;  /* 0x0000000203037210 */ /* 0x000fe40007ebe000 */
[----:B------:R-:W-:Y:S02]  /*15b0*/  SEL R2, R30, RZ, P1 ;  /* 0x000000ff1e027207 */ /* 0x000fe40000800000 */
[----:B------:R-:W-:Y:S02]  /*15c0*/  IADD3.X R4, PT, PT, R4, R5, R27, P3, P4 ;  /* 0x0000000504047210 */ /* 0x000fe40001fe841b */
[----:B------:R-:W-:Y:S02]  /*15d0*/  SEL R0, R29, RZ, P2 ;  /* 0x000000ff1d007207 */ /* 0x000fe40001000000 */
[----:B------:R-:W-:Y:S02]  /*15e0*/  IADD3 R2, P2, PT, R2, R3, RZ ;  /* 0x0000000302027210 */ /* 0x000fe40007f5e0ff */
[----:B------:R-:W-:-:S02]  /*15f0*/  SEL R3, R31, RZ, P1 ;  /* 0x000000ff1f037207 */ /* 0x000fc40000800000 */
[----:B------:R-:W-:-:S05]  /*1600*/  IADD3.X R0, PT, PT, R0, R4, R35, P5, P6 ;  /* 0x0000000400007210 */ /* 0x000fca0002fec423 */
[----:B------:R-:W-:Y:S01]  /*1610*/  IMAD.X R3, R3, 0x1, R0, P2 ;  /* 0x0000000103037824 */ /* 0x000fe200010e0600 */
[----:B------:R-:W-:Y:S06]  /*1620*/  BRA `(.L_x_16) ;  /* 0x0000001000047947 */ /* 0x000fec0003800000 */
.L_x_2:
[----:B------:R-:W0:Y:S01]  /*1630*/  S2R R39, SR_TID.X ;  /* 0x0000000000277919 */ /* 0x000e220000002100 */
[----:B------:R-:W1:Y:S02]  /*1640*/  LDCU.64 UR4, c[0x0][0x380] ;  /* 0x00007000ff0477ac */ /* 0x000e640008000a00 */
[----:B-1----:R-:W-:Y:S02]  /*1650*/  IMAD.U32 R2, RZ, RZ, UR4 ;  /* 0x00000004ff027e24 */ /* 0x002fe4000f8e00ff */
[----:B------:R-:W-:Y:S02]  /*1660*/  IMAD.U32 R3, RZ, RZ, UR5 ;  /* 0x00000005ff037e24 */ /* 0x000fe4000f8e00ff */
[----:B0-----:R-:W-:-:S05]  /*1670*/  IMAD.WIDE.U32 R18, R39, 0x8, R2 ;  /* 0x0000000827127825 */ /* 0x001fca00078e0002 */
[----:B------:R-:W2:Y:S04]  /*1680*/  LDG.E.64.CONSTANT R20, desc[UR6][R18.64] ;  /* 0x0000000612147981 */ /* 0x000ea8000c1e9b00 */
[----:B------:R-:W2:Y:S04]  /*1690*/  LDG.E.64.CONSTANT R6, desc[UR6][R18.64+0x1000] ;  /* 0x0010000612067981 */ /* 0x000ea8000c1e9b00 */
[----:B------:R-:W2:Y:S04]  /*16a0*/  LDG.E.64.CONSTANT R8, desc[UR6][R18.64+0x2000] ;  /* 0x0020000612087981 */ /* 0x000ea8000c1e9b00 */
[----:B------:R-:W3:Y:S04]  /*16b0*/  LDG.E.64.CONSTANT R10, desc[UR6][R18.64+0x3000] ;  /* 0x00300006120a7981 */ /* 0x000ee8000c1e9b00 */
[----:B------:R-:W3:Y:S04]  /*16c0*/  LDG.E.64.CONSTANT R12, desc[UR6][R18.64+0x4000] ;  /* 0x00400006120c7981 */ /* 0x000ee8000c1e9b00 */
[----:B------:R-:W4:Y:S04]  /*16d0*/  LDG.E.64.CONSTANT R14, desc[UR6][R18.64+0x5000] ;  /* 0x00500006120e7981 */ /* 0x000f28000c1e9b00 */
[----:B------:R-:W4:Y:S01]  /*16e0*/  LDG.E.64.CONSTANT R16, desc[UR6][R18.64+0x6000] ;  /* 0x0060000612107981 */ /* 0x000f22000c1e9b00 */
[----:B------:R-:W-:Y:S01]  /*16f0*/  UMOV UR4, 0xe00 ;  /* 0x00000e0000047882 */ /* 0x000fe20000000000 */
[----:B--2---:R-:W-:-:S04]  /*1700*/  IADD3 R43, P0, P1, R8, R6, R20 ;  /* 0x00000006082b7210 */ /* 0x004fc8000791e014 */
[----:B------:R-:W-:Y:S02]  /*1710*/  IADD3.X R7, PT, PT, R9, R7, R21, P0, P1 ;  /* 0x0000000709077210 */ /* 0x000fe400007e2415 */
[----:B------:R-:W-:Y:S02]  /*1720*/  ISETP.GE.U32.AND P0, PT, R4, 0x1c00, PT ;  /* 0x00001c000400780c */ /* 0x000fe40003f06070 */
[----:B---3--:R-:W-:-:S04]  /*1730*/  IADD3 R43, P2, P3, R12, R10, R43 ;  /* 0x0000000a0c2b7210 */ /* 0x008fc80007b5e02b */
[----:B------:R-:W-:Y:S02]  /*1740*/  IADD3.X R11, PT, PT, R13, R11, R7, P2, P3 ;  /* 0x0000000b0d0b7210 */ /* 0x000fe400017e6407 */
[----:B----4-:R-:W-:-:S04]  /*1750*/  IADD3 R43, P1, P4, R16, R14, R43 ;  /* 0x0000000e102b7210 */ /* 0x010fc80007c3e02b */
[----:B------:R-:W-:Y:S01]  /*1760*/  IADD3.X R41, PT, PT, R17, R15, R11, P1, P4 ;  /* 0x0000000f11297210 */ /* 0x000fe20000fe840b */
[----:B------:R-:W-:Y:S08]  /*1770*/  @!P0 BRA `(.L_x_17) ;  /* 0x0000000000708947 */ /* 0x000ff00003800000 */
[----:B------:R-:W0:Y:S01]  /*1780*/  LDC R20, c[0x0][0x390] ;  /* 0x0000e400ff147b82 */ /* 0x000e220000000800 */
[----:B------:R-:W-:Y:S01]  /*1790*/  VIADD R21, R4, 0xfffff200 ;  /* 0xfffff20004157836 */ /* 0x000fe20000000000 */
[----:B------:R-:W-:-:S06]  /*17a0*/  UMOV UR4, 0xe00 ;  /* 0x00000e0000047882 */ /* 0x000fcc0000000000 */
[----:B------:R-:W1:Y:S02]  /*17b0*/  LDC.64 R2, c[0x0][0x380] ;  /* 0x0000e000ff027b82 */ /* 0x000e640000000a00 */
.L_x_19:
[----:B------:R-:W-:-:S04]  /*17c0*/  VIADD R7, R39, UR4 ;  /* 0x0000000427077c36 */ /* 0x000fc80008000000 */
[----:B-1----:R-:W-:-:S05]  /*17d0*/  IMAD.WIDE.U32 R6, R7, 0x8, R2 ;  /* 0x0000000807067825 */ /* 0x002fca00078e0002 */
[----:B------:R-:W2:Y:S04]  /*17e0*/  LDG.E.64.CONSTANT R4, desc[UR6][R6.64] ;  /* 0x0000000606047981 */ /* 0x000ea8000c1e9b00 */
[----:B------:R-:W2:Y:S04]  /*17f0*/  LDG.E.64.CONSTANT R8, desc[UR6][R6.64+0x1000] ;  /* 0x0010000606087981 */ /* 0x000ea8000c1e9b00 */
[----:B------:R-:W3:Y:S04]  /*1800*/  LDG.E.64.CONSTANT R10, desc[UR6][R6.64+0x2000] ;  /* 0x00200006060a7981 */ /* 0x000ee8000c1e9b00 */
[----:B------:R-:W3:Y:S04]  /*1810*/  LDG.E.64.CONSTANT R12, desc[UR6][R6.64+0x3000] ;  /* 0x00300006060c7981 */ /* 0x000ee8000c1e9b00 */
[----:B------:R-:W4:Y:S04]  /*1820*/  LDG.E.64.CONSTANT R14, desc[UR6][R6.64+0x4000] ;  /* 0x00400006060e7981 */ /* 0x000f28000c1e9b00 */
[----:B------:R-:W4:Y:S04]  /*1830*/  LDG.E.64.CONSTANT R16, desc[UR6][R6.64+0x5000] ;  /* 0x0050000606107981 */ /* 0x000f28000c1e9b00 */
[----:B------:R-:W5:Y:S01]  /*1840*/  LDG.E.64.CONSTANT R18, desc[UR6][R6.64+0x6000] ;  /* 0x0060000606127981 */ /* 0x000f62000c1e9b00 */
[----:B--2---:R-:W-:Y:S01]  /*1850*/  IADD3 R43, P0, P1, R8, R4, R43 ;  /* 0x00000004082b7210 */ /* 0x004fe2000791e02b */
[----:B0-----:R-:W-:-:S03]  /*1860*/  IMAD.MOV.U32 R4, RZ, RZ, R20 ;  /* 0x000000ffff047224 */ /* 0x001fc600078e0014 */
[----:B------:R-:W-:Y:S01]  /*1870*/  IADD3.X R5, PT, PT, R9, R5, R41, P0, P1 ;  /* 0x0000000509057210 */ /* 0x000fe200007e2429 */
[----:B------:R-:W-:Y:S01]  /*1880*/  VIADD R0, R4, -UR4 ;  /* 0x8000000404007c36 */ /* 0x000fe20008000000 */
[----:B---3--:R-:W-:-:S04]  /*1890*/  IADD3 R43, P2, P3, R12, R10, R43 ;  /* 0x0000000a0c2b7210 */ /* 0x008fc80007b5e02b */
[----:B------:R-:W-:Y:S02]  /*18a0*/  ISETP.GE.AND P0, PT, R0, 0xe00, PT ;  /* 0x00000e000000780c */ /* 0x000fe40003f06270 */
[----:B------:R-:W-:Y:S02]  /*18b0*/  IADD3.X R11, PT, PT, R13, R11, R5, P2, P3 ;  /* 0x0000000b0d0b7210 */ /* 0x000fe400017e6405 */
[----:B----4-:R-:W-:-:S04]  /*18c0*/  IADD3 R43, P1, P4, R16, R14, R43 ;  /* 0x0000000e102b7210 */ /* 0x010fc80007c3e02b */
[----:B-----5:R-:W-:Y:S02]  /*18d0*/  IADD3 R43, P2, PT, R18, R43, RZ ;  /* 0x0000002b122b7210 */ /* 0x020fe40007f5e0ff */
[----:B------:R-:W-:-:S05]  /*18e0*/  IADD3.X R15, PT, PT, R17, R15, R11, P1, P4 ;  /* 0x0000000f110f7210 */ /* 0x000fca0000fe840b */
[----:B------:R-:W-:Y:S01]  /*18f0*/  IMAD.X R41, R19, 0x1, R15, P2 ;  /* 0x0000000113297824 */ /* 0x000fe200010e060f */
[----:B------:R-:W-:Y:S06]  /*1900*/  @!P0 BRA `(.L_x_18) ;  /* 0x0000000800248947 */ /* 0x000fec0003800000 */
[----:B------:R-:W-:-:S06]  /*1910*/  UIADD3 UR4, UPT, UPT, UR4, 0xe00, URZ ;  /* 0x00000e0004047890 */ /* 0x000fcc000fffe0ff */
[----:B------:R-:W-:-:S13]  /*1920*/  ISETP.LT.AND P0, PT, R21, UR4, PT ;  /* 0x0000000415007c0c */ /* 0x000fda000bf01270 */
[----:B------:R-:W-:Y:S05]  /*1930*/  @!P0 BRA `(.L_x_19) ;  /* 0xfffffffc00a08947 */ /* 0x000fea000383ffff */
.L_x_17:
[----:B------:R-:W-:-:S13]  /*1940*/  ISETP.LE.AND P0, PT, R4, UR4, PT ;  /* 0x0000000404007c0c */ /* 0x000fda000bf03270 */
[----:B------:R-:W-:Y:S05]  /*1950*/  @P0 BRA `(.L_x_18) ;  /* 0x0000000800100947 */ /* 0x000fea0003800000 */
[----:B------:R-:W-:Y:S01]  /*1960*/  VIADD R0, R4, -UR4 ;  /* 0x8000000404007c36 */ /* 0x000fe20008000000 */
[----:B------:R-:W-:Y:S04]  /*1970*/  BSSY.RECONVERGENT B1, `(.L_x_18) ;  /* 0x0000082000017945 */ /* 0x000fe80003800200 */
[----:B------:R-:W-:-:S13]  /*1980*/  ISETP.GE.AND P0, PT, R39, R0, PT ;  /* 0x000000002700720c */ /* 0x000fda0003f06270 */
[----:B------:R-:W-:Y:S05]  /*1990*/  @P0 BRA `(.L_x_20) ;  /* 0x0000000400fc0947 */ /* 0x000fea0003800000 */
[----:B------:R-:W-:Y:S01]  /*19a0*/  LOP3.LUT R5, RZ, R39, RZ, 0x33, !PT ;  /* 0x00000027ff057212 */ /* 0x000fe200078e33ff */
[----:B------:R-:W-:Y:S01]  /*19b0*/  BSSY.RECONVERGENT B2, `(.L_x_21) ;  /* 0x0000015000027945 */ /* 0x000fe20003800200 */
[----:B------:R-:W-:Y:S02]  /*19c0*/  IMAD.MOV.U32 R45, RZ, RZ, R39 ;  /* 0x000000ffff2d7224 */ /* 0x000fe400078e0027 */
[----:B------:R-:W-:-:S04]  /*19d0*/  IADD3 R4, PT, PT, R4, -UR4, R5 ;  /* 0x8000000404047c10 */ /* 0x000fc8000fffe005 */
[C---:B------:R-:W-:Y:S02]  /*19e0*/  LOP3.LUT R5, R4.reuse, 0x600, RZ, 0xc0, !PT ;  /* 0x0000060004057812 */ /* 0x040fe400078ec0ff */
[----:B------:R-:W-:Y:S02]  /*19f0*/  ISETP.GE.U32.AND P1, PT, R4, 0x600, PT ;  /* 0x000006000400780c */ /* 0x000fe40003f26070 */
[----:B------:R-:W-:-:S13]  /*1a00*/  ISETP.NE.AND P0, PT, R5, 0x600, PT ;  /* 0x000006000500780c */ /* 0x000fda0003f05270 */
[----:B------:R-:W-:Y:S05]  /*1a10*/  @!P0 BRA `(.L_x_22) ;  /* 0x0000000000388947 */ /* 0x000fea0003800000 */
[----:B------:R-:W-:Y:S01]  /*1a20*/  LEA.HI R4, R4, 0x1, RZ, 0x17 ;  /* 0x0000000104047811 */ /* 0x000fe200078fb8ff */
[----:B------:R-:W-:Y:S02]  /*1a30*/  VIADD R7, R39, UR4 ;  /* 0x0000000427077c36 */ /* 0x000fe40008000000 */
[----:B------:R-:W-:Y:S01]  /*1a40*/  IMAD.MOV.U32 R45, RZ, RZ, R39 ;  /* 0x000000ffff2d7224 */ /* 0x000fe200078e0027 */
[----:B------:R-:W-:-:S05]  /*1a50*/  LOP3.LUT R4, R4, 0x3, RZ, 0xc0, !PT ;  /* 0x0000000304047812 */ /* 0x000fca00078ec0ff */
[----:B------:R-:W-:-:S07]  /*1a60*/  IMAD.MOV R6, RZ, RZ, -R4 ;  /* 0x000000ffff067224 */ /* 0x000fce00078e0a04 */
.L_x_23:
[----:B------:R-:W-:-:S06]  /*1a70*/  IMAD.WIDE.U32 R4, R7, 0x8, R2 ;  /* 0x0000000807047825 */ /* 0x000fcc00078e0002 */
[----:B------:R-:W2:Y:S01]  /*1a80*/  LDG.E.64.CONSTANT R4, desc[UR6][R4.64] ;  /* 0x0000000604047981 */ /* 0x000ea2000c1e9b00 */
[----:B------:R-:W-:Y:S02]  /*1a90*/  VIADD R6, R6, 0x1 ;  /* 0x0000000106067836 */ /* 0x000fe40000000000 */
[----:B------:R-:W-:Y:S02]  /*1aa0*/  VIADD R45, R45, 0x200 ;  /* 0x000002002d2d7836 */ /* 0x000fe40000000000 */
[----:B------:R-:W-:Y:S01]  /*1ab0*/  VIADD R7, R7, 0x200 ;  /* 0x0000020007077836 */ /* 0x000fe20000000000 */
[----:B------:R-:W-:Y:S02]  /*1ac0*/  ISETP.NE.AND P0, PT, R6, RZ, PT ;  /* 0x000000ff0600720c */ /* 0x000fe40003f05270 */
[----:B--2---:R-:W-:-:S05]  /*1ad0*/  IADD3 R43, P2, PT, R4, R43, RZ ;  /* 0x0000002b042b7210 */ /* 0x004fca0007f5e0ff */
[----:B------:R-:W-:-:S06]  /*1ae0*/  IMAD.X R41, R5, 0x1, R41, P2 ;  /* 0x0000000105297824 */ /* 0x000fcc00010e0629 */
[----:B------:R-:W-:Y:S05]  /*1af0*/  @P0 BRA `(.L_x_23) ;  /* 0xfffffffc00dc0947 */ /* 0x000fea000383ffff */
.L_x_22:
[----:B------:R-:W-:Y:S05]  /*1b00*/  BSYNC.RECONVERGENT B2 ;  /* 0x0000000000027941 */ /* 0x000fea0003800200 */
.L_x_21:
[----:B------:R-:W-:Y:S05]  /*1b10*/  @!P1 BRA `(.L_x_20) ;  /* 0x00000004009c9947 */ /* 0x000fea0003800000 */
[----:B------:R-:W0:Y:S01]  /*1b20*/  LDCU.64 UR8, c[0x0][0x380] ;  /* 0x00007000ff0877ac */ /* 0x000e220008000a00 */
[----:B------:R-:W-:Y:S01]  /*1b30*/  IMAD.IADD R7, R0, 0x1, -R45 ;  /* 0x0000000100077824 */ /* 0x000fe200078e0a2d */
[C---:B------:R-:W-:Y:S01]  /*1b40*/  IADD3 R4, P0, PT, R45.reuse, UR4, RZ ;  /* 0x000000042d047c10 */ /* 0x040fe2000ff1e0ff */
[----:B------:R-:W-:Y:S01]  /*1b50*/  BSSY.RECONVERGENT B2, `(.L_x_24) ;  /* 0x0000039000027945 */ /* 0x000fe20003800200 */
[----:B------:R-:W-:Y:S02]  /*1b60*/  VIADD R38, R45, UR4 ;  /* 0x000000042d267c36 */ /* 0x000fe40008000000 */
[----:B------:R-:W-:Y:S01]  /*1b70*/  ISETP.GT.AND P1, PT, R7, 0x1800, PT ;  /* 0x000018000700780c */ /* 0x000fe20003f24270 */
[----:B------:R-:W-:Y:S01]  /*1b80*/  IMAD.X R5, RZ, RZ, RZ, P0 ;  /* 0x000000ffff057224 */ /* 0x000fe200000e06ff */
[----:B0-----:R-:W-:-:S04]  /*1b90*/  LEA R6, P0, R4, UR8, 0x3 ;  /* 0x0000000804067c11 */ /* 0x001fc8000f8018ff */
[----:B------:R-:W-:Y:S02]  /*1ba0*/  LEA.HI.X R4, R4, UR9, R5, 0x3, P0 ;  /* 0x0000000904047c11 */ /* 0x000fe400080f1c05 */
[----:B------:R-:W-:-:S05]  /*1bb0*/  IADD3 R6, P0, PT, R6, 0x2000, RZ ;  /* 0x0000200006067810 */ /* 0x000fca0007f1e0ff */
[----:B------:R-:W-:Y:S01]  /*1bc0*/  IMAD.X R7, RZ, RZ, R4, P0 ;  /* 0x000000ffff077224 */ /* 0x000fe200000e0604 */
[----:B------:R-:W-:Y:S01]  /*1bd0*/  PLOP3.LUT P0, PT, PT, PT, PT, 0x80, 0x8 ;  /* 0x000000000008781c */ /* 0x000fe20003f0f070 */
[----:B------:R-:W-:-:S12]  /*1be0*/  @!P1 BRA `(.L_x_25) ;  /* 0x0000000000bc9947 */ /* 0x000fd80003800000 */
[----:B------:R-:W-:Y:S01]  /*1bf0*/  PLOP3.LUT P0, PT, PT, PT, PT, 0x8, 0x80 ;  /* 0x000000000080781c */ /* 0x000fe20003f0e170 */
[----:B------:R-:W-:-:S12]  /*1c00*/  VIADD R40, R0, 0xffffe800 ;  /* 0xffffe80000287836 */ /* 0x000fd80000000000 */
.L_x_26:
[C-C-:B------:R-:W-:Y:S01]  /*1c10*/  IMAD.WIDE.U32 R8, R38.reuse, 0x8, R2.reuse ;  /* 0x0000000826087825 */ /* 0x140fe200078e0002 */
[----:B------:R-:W2:Y:S03]  /*1c20*/  LDG.E.64.CONSTANT R4, desc[UR6][R6.64+-0x1000] ;  /* 0xfff0000606047981 */ /* 0x000ea6000c1e9b00 */
[----:B------:R-:W-:Y:S01]  /*1c30*/  VIADD R25, R38, 0x800 ;  /* 0x0000080026197836 */ /* 0x000fe20000000000 */
[----:B------:R-:W3:Y:S04]  /*1c40*/  LDG.E.64.CONSTANT R10, desc[UR6][R6.64] ;  /* 0x00000006060a7981 */ /* 0x000ee8000c1e9b00 */
[----:B------:R-:W2:Y:S01]  /*1c50*/  LDG.E.64.CONSTANT R8, desc[UR6][R8.64] ;  /* 0x0000000608087981 */ /* 0x000ea2000c1e9b00 */
[----:B------:R-:W-:-:S03]  /*1c60*/  IMAD.WIDE.U32 R24, R25, 0x8, R2 ;  /* 0x0000000819187825 */ /* 0x000fc600078e0002 */
[----:B------:R-:W3:Y:S01]  /*1c70*/  LDG.E.64.CONSTANT R26, desc[UR6][R6.64+0x1000] ;  /* 0x00100006061a7981 */ /* 0x000ee2000c1e9b00 */
[----:B------:R-:W-:-:S03]  /*1c80*/  VIADD R17, R38, 0x1000 ;  /* 0x0000100026117836 */ /* 0x000fc60000000000 */
[----:B------:R-:W4:Y:S01]  /*1c90*/  LDG.E.64.CONSTANT R22, desc[UR6][R6.64+0x3000] ;  /* 0x0030000606167981 */ /* 0x000f22000c1e9b00 */
[----:B------:R-:W-:-:S03]  /*1ca0*/  IMAD.WIDE.U32 R16, R17, 0x8, R2 ;  /* 0x0000000811107825 */ /* 0x000fc600078e0002 */
[----:B------:R-:W4:Y:S04]  /*1cb0*/  LDG.E.64.CONSTANT R24, desc[UR6][R24.64] ;  /* 0x0000000618187981 */ /* 0x000f28000c1e9b00 */
[----:B------:R-:W5:Y:S04]  /*1cc0*/  LDG.E.64.CONSTANT R20, desc[UR6][R6.64+0x4000] ;  /* 0x0040000606147981 */ /* 0x000f68000c1e9b00 */
[----:B------:R-:W5:Y:S04]  /*1cd0*/  LDG.E.64.CONSTANT R18, desc[UR6][R6.64+0x5000] ;  /* 0x0050000606127981 */ /* 0x000f68000c1e9b00 */
[----:B------:R-:W5:Y:S04]  /*1ce0*/  LDG.E.64.CONSTANT R14, desc[UR6][R6.64+0x7000] ;  /* 0x00700006060e7981 */ /* 0x000f68000c1e9b00 */
[----:B------:R-:W5:Y:S01]  /*1cf0*/  LDG.E.64.CONSTANT R16, desc[UR6][R16.64] ;  /* 0x0000000610107981 */ /* 0x000f62000c1e9b00 */
[----:B------:R-:W-:-:S03]  /*1d00*/  VIADD R33, R38, 0x1800 ;  /* 0x0000180026217836 */ /* 0x000fc60000000000 */
[----:B------:R-:W5:Y:S04]  /*1d10*/  LDG.E.64.CONSTANT R12, desc[UR6][R6.64+0x8000] ;  /* 0x00800006060c7981 */ /* 0x000f68000c1e9b00 */
[----:B------:R-:W5:Y:S01]  /*1d20*/  LDG.E.64.CONSTANT R28, desc[UR6][R6.64+0x9000] ;  /* 0x00900006061c7981 */ /* 0x000f62000c1e9b00 */
[----:B------:R-:W-:-:S03]  /*1d30*/  IMAD.WIDE.U32 R32, R33, 0x8, R2 ;  /* 0x0000000821207825 */ /* 0x000fc600078e0002 */
[----:B------:R-:W5:Y:S04]  /*1d40*/  LDG.E.64.CONSTANT R30, desc[UR6][R6.64+0xb000] ;  /* 0x00b00006061e7981 */ /* 0x000f68000c1e9b00 */
[----:B------:R-:W5:Y:S04]  /*1d50*/  LDG.E.64.CONSTANT R32, desc[UR6][R32.64] ;  /* 0x0000000620207981 */ /* 0x000f68000c1e9b00 */
[----:B------:R-:W5:Y:S04]  /*1d60*/  LDG.E.64.CONSTANT R34, desc[UR6][R6.64+0xc000] ;  /* 0x00c0000606227981 */ /* 0x000f68000c1e9b00 */
[----:B------:R0:W5:Y:S01]  /*1d70*/  LDG.E.64.CONSTANT R36, desc[UR6][R6.64+0xd000] ;  /* 0x00d0000606247981 */ /* 0x000162000c1e9b00 */
[----:B------:R-:W-:-:S02]  /*1d80*/  VIADD R45, R45, 0x2000 ;  /* 0x000020002d2d7836 */ /* 0x000fc40000000000 */
[----:B------:R-:W-:Y:S01]  /*1d90*/  VIADD R38, R38, 0x2000 ;  /* 0x0000200026267836 */ /* 0x000fe20000000000 */
[----:B0-----:R-:W-:-:S05]  /*1da0*/  IADD3 R6, P6, PT, R6, 0x10000, RZ ;  /* 0x0001000006067810 */ /* 0x001fca0007fde0ff */
[----:B------:R-:W-:Y:S01]  /*1db0*/  IMAD.X R7, RZ, RZ, R7, P6 ;  /* 0x000000ffff077224 */ /* 0x000fe200030e0607 */
[----:B--2---:R-:W-:-:S04]  /*1dc0*/  IADD3 R43, P1, P2, R4, R8, R43 ;  /* 0x00000008042b7210 */ /* 0x004fc80007a3e02b */
[----:B---3--:R-:W-:Y:S02]  /*1dd0*/  IADD3 R43, P3, P4, R26, R10, R43 ;  /* 0x0000000a1a2b7210 */ /* 0x008fe40007c7e02b */
[----:B------:R-:W-:-:S04]  /*1de0*/  IADD3.X R5, PT, PT, R5, R9, R41, P1, P2 ;  /* 0x0000000905057210 */ /* 0x000fc80000fe4429 */
[----:B------:R-:W-:Y:S02]  /*1df0*/  IADD3.X R11, PT, PT, R27, R11, R5, P3, P4 ;  /* 0x0000000b1b0b7210 */ /* 0x000fe40001fe8405 */
[----:B----4-:R-:W-:-:S04]  /*1e00*/  IADD3 R43, P1, P2, R22, R24, R43 ;  /* 0x00000018162b7210 */ /* 0x010fc80007a3e02b */
[----:B------:R-:W-:Y:S02]  /*1e10*/  IADD3.X R23, PT, PT, R23, R25, R11, P1, P2 ;  /* 0x0000001917177210 */ /* 0x000fe40000fe440b */
[----:B-----5:R-:W-:-:S04]  /*1e20*/  IADD3 R43, P3, P4, R18, R20, R43 ;  /* 0x00000014122b7210 */ /* 0x020fc80007c7e02b */
[----:B------:R-:W-:Y:S02]  /*1e30*/  IADD3.X R19, PT, PT, R19, R21, R23, P3, P4 ;  /* 0x0000001513137210 */ /* 0x000fe40001fe8417 */
[----:B------:R-:W-:-:S04]  /*1e40*/  IADD3 R43, P1, P2, R14, R16, R43 ;  /* 0x000000100e2b7210 */ /* 0x000fc80007a3e02b */
[----:B------:R-:W-:Y:S02]  /*1e50*/  IADD3.X R15, PT, PT, R15, R17, R19, P1, P2 ;  /* 0x000000110f0f7210 */ /* 0x000fe40000fe4413 */
[----:B------:R-:W-:-:S04]  /*1e60*/  IADD3 R43, P3, P4, R28, R12, R43 ;  /* 0x0000000c1c2b7210 */ /* 0x000fc80007c7e02b */
[----:B------:R-:W-:Y:S02]  /*1e70*/  IADD3.X R13, PT, PT, R29, R13, R15, P3, P4 ;  /* 0x0000000d1d0d7210 */ /* 0x000fe40001fe840f */
[----:B------:R-:W-:Y:S02]  /*1e80*/  ISETP.GE.AND P3, PT, R45, R40, PT ;  /* 0x000000282d00720c */ /* 0x000fe40003f66270 */
[----:B------:R-:W-:-:S04]  /*1e90*/  IADD3 R43, P2, P1, R30, R32, R43 ;  /* 0x000000201e2b7210 */ /* 0x000fc8000795e02b */
[----:B------:R-:W-:Y:S02]  /*1ea0*/  IADD3.X R31, PT, PT, R31, R33, R13, P2, P1 ;  /* 0x000000211f1f7210 */ /* 0x000fe400017e240d */
[----:B------:R-:W-:-:S04]  /*1eb0*/  IADD3 R43, P4, P5, R36, R34, R43 ;  /* 0x00000022242b7210 */ /* 0x000fc80007d9e02b */
[----:B------:R-:W-:Y:S01]  /*1ec0*/  IADD3.X R41, PT, PT, R37, R35, R31, P4, P5 ;  /* 0x0000002325297210 */ /* 0x000fe200027ea41f */
[----:B------:R-:W-:Y:S08]  /*1ed0*/  @!P3 BRA `(.L_x_26) ;  /* 0xfffffffc004cb947 */ /* 0x000ff0000383ffff */
.L_x_25:
[----:B------:R-:W-:Y:S05]  /*1ee0*/  BSYNC.RECONVERGENT B2 ;  /* 0x0000000000027941 */ /* 0x000fea0003800200 */
.L_x_24:
[----:B------:R-:W-:Y:S01]  /*1ef0*/  IMAD.IADD R4, R0, 0x1, -R45 ;  /* 0x0000000100047824 */ /* 0x000fe200078e0a2d */
[----:B------:R-:W-:Y:S04]  /*1f00*/  BSSY.RECONVERGENT B2, `(.L_x_27) ;  /* 0x000001d000027945 */ /* 0x000fe80003800200 */
[----:B------:R-:W-:-:S13]  /*1f10*/  ISETP.GT.AND P1, PT, R4, 0x800, PT ;  /* 0x000008000400780c */ /* 0x000fda0003f24270 */
[----:B------:R-:W-:Y:S05]  /*1f20*/  @!P1 BRA `(.L_x_28) ;  /* 0x0000000000689947 */ /* 0x000fea0003800000 */
[C-C-:B------:R-:W-:Y:S01]  /*1f30*/  IMAD.WIDE.U32 R10, R38.reuse, 0x8, R2.reuse ;  /* 0x00000008260a7825 */ /* 0x140fe200078e0002 */
[----:B------:R-:W2:Y:S03]  /*1f40*/  LDG.E.64.CONSTANT R12, desc[UR6][R6.64+-0x1000] ;  /* 0xfff00006060c7981 */ /* 0x000ea6000c1e9b00 */
[----:B------:R-:W-:Y:S01]  /*1f50*/  VIADD R19, R38, 0x800 ;  /* 0x0000080026137836 */ /* 0x000fe20000000000 */
[----:B------:R-:W3:Y:S04]  /*1f60*/  LDG.E.64.CONSTANT R14, desc[UR6][R6.64] ;  /* 0x00000006060e7981 */ /* 0x000ee8000c1e9b00 */
[----:B------:R-:W2:Y:S01]  /*1f70*/  LDG.E.64.CONSTANT R10, desc[UR6][R10.64] ;  /* 0x000000060a0a7981 */ /* 0x000ea2000c1e9b00 */
[----:B------:R-:W-:-:S03]  /*1f80*/  IMAD.WIDE.U32 R18, R19, 0x8, R2 ;  /* 0x0000000813127825 */ /* 0x000fc600078e0002 */
[----:B------:R-:W3:Y:S04]  /*1f90*/  LDG.E.64.CONSTANT R16, desc[UR6][R6.64+0x1000] ;  /* 0x0010000606107981 */ /* 0x000ee8000c1e9b00 */
[----:B------:R-:W4:Y:S04]  /*1fa0*/  LDG.E.64.CONSTANT R20, desc[UR6][R6.64+0x3000] ;  /* 0x0030000606147981 */ /* 0x000f28000c1e9b00 */
[----:B------:R-:W4:Y:S04]  /*1fb0*/  LDG.E.64.CONSTANT R18, desc[UR6][R18.64] ;  /* 0x0000000612127981 */ /* 0x000f28000c1e9b00 */
[----:B------:R-:W5:Y:S04]  /*1fc0*/  LDG.E.64.CONSTANT R4, desc[UR6][R6.64+0x4000] ;  /* 0x0040000606047981 */ /* 0x000f68000c1e9b00 */
[----:B------:R-:W5:Y:S01]  /*1fd0*/  LDG.E.64.CONSTANT R8, desc[UR6][R6.64+0x5000] ;  /* 0x0050000606087981 */ /* 0x000f62000c1e9b00 */
[----:B------:R-:W-:-:S02]  /*1fe0*/  VIADD R45, R45, 0x1000 ;  /* 0x000010002d2d7836 */ /* 0x000fc40000000000 */
[----:B------:R-:W-:Y:S01]  /*1ff0*/  VIADD R38, R38, 0x1000 ;  /* 0x0000100026267836 */ /* 0x000fe20000000000 */
[----:B--2---:R-:W-:-:S04]  /*2000*/  IADD3 R43, P0, P1, R12, R10, R43 ;  /* 0x0000000a0c2b7210 */ /* 0x004fc8000791e02b */
[----:B------:R-:W-:Y:S02]  /*2010*/  IADD3.X R13, PT, PT, R13, R11, R41, P0, P1 ;  /* 0x0000000b0d0d7210 */ /* 0x000fe400007e2429 */
[----:B---3--:R-:W-:Y:S02]  /*2020*/  IADD3 R43, P0, P1, R16, R14, R43 ;  /* 0x0000000e102b7210 */ /* 0x008fe4000791e02b */
[----:B------:R-:W-:Y:S02]  /*2030*/  IADD3 R10, P3, PT, R6, 0x8000, RZ ;  /* 0x00008000060a7810 */ /* 0x000fe40007f7e0ff */
[----:B------:R-:W-:Y:S02]  /*2040*/  IADD3.X R15, PT, PT, R17, R15, R13, P0, P1 ;  /* 0x0000000f110f7210 */ /* 0x000fe400007e240d */
[----:B----4-:R-:W-:Y:S01]  /*2050*/  IADD3 R43, P0, P1, R20, R18, R43 ;  /* 0x00000012142b7210 */ /* 0x010fe2000791e02b */
[----:B------:R-:W-:-:S03]  /*2060*/  IMAD.X R11, RZ, RZ, R7, P3 ;  /* 0x000000ffff0b7224 */ /* 0x000fc600018e0607 */
[----:B------:R-:W-:Y:S02]  /*2070*/  IADD3.X R21, PT, PT, R21, R19, R15, P0, P1 ;  /* 0x0000001315157210 */ /* 0x000fe400007e240f */
[----:B-----5:R-:W-:Y:S01]  /*2080*/  IADD3 R43, P1, P2, R8, R4, R43 ;  /* 0x00000004082b7210 */ /* 0x020fe20007a3e02b */
[----:B------:R-:W-:Y:S01]  /*2090*/  IMAD.MOV.U32 R6, RZ, RZ, R10 ;  /* 0x000000ffff067224 */ /* 0x000fe200078e000a */
[----:B------:R-:W-:Y:S01]  /*20a0*/  PLOP3.LUT P0, PT, PT, PT, PT, 0x8, 0x80 ;  /* 0x000000000080781c */ /* 0x000fe20003f0e170 */
[----:B------:R-:W-:Y:S01]  /*20b0*/  IMAD.MOV.U32 R7, RZ, RZ, R11 ;  /* 0x000000ffff077224 */ /* 0x000fe200078e000b */
[----:B------:R-:W-:-:S11]  /*20c0*/  IADD3.X R41, PT, PT, R9, R5, R21, P1, P2 ;  /* 0x0000000509297210 */ /* 0x000fd60000fe4415 */
.L_x_28:
[----:B------:R-:W-:Y:S05]  /*20d0*/  BSYNC.RECONVERGENT B2 ;  /* 0x0000000000027941 */ /* 0x000fea0003800200 */
.L_x_27:
[----:B------:R-:W-:-:S13]  /*20e0*/  ISETP.LT.OR P0, PT, R45, R0, P0 ;  /* 0x000000002d00720c */ /* 0x000fda0000701670 */
[----:B------:R-:W-:Y:S05]  /*20f0*/  @!P0 BRA `(.L_x_20) ;  /* 0x0000000000248947 */ /* 0x000fea0003800000 */
[----:B------:R-:W-:Y:S01]  /*2100*/  IMAD.WIDE.U32 R2, R38, 0x8, R2 ;  /* 0x0000000826027825 */ /* 0x000fe200078e0002 */
[----:B------:R-:W2:Y:S04]  /*2110*/  LDG.E.64.CONSTANT R4, desc[UR6][R6.64+-0x1000] ;  /* 0xfff0000606047981 */ /* 0x000ea8000c1e9b00 */
[----:B------:R-:W3:Y:S04]  /*2120*/  LDG.E.64.CONSTANT R8, desc[UR6][R6.64] ;  /* 0x0000000606087981 */ /* 0x000ee8000c1e9b00 */
[----:B------:R-:W2:Y:S04]  /*2130*/  LDG.E.64.CONSTANT R2, desc[UR6][R2.64] ;  /* 0x0000000602027981 */ /* 0x000ea8000c1e9b00 */
[----:B------:R-:W3:Y:S01]  /*2140*/  LDG.E.64.CONSTANT R10, desc[UR6][R6.64+0x1000] ;  /* 0x00100006060a7981 */ /* 0x000ee2000c1e9b00 */
[----:B--2---:R-:W-:-:S04]  /*2150*/  IADD3 R43, P0, P1, R4, R2, R43 ;  /* 0x00000002042b7210 */ /* 0x004fc8000791e02b */
[----:B---3--:R-:W-:Y:S02]  /*2160*/  IADD3 R43, P2, P3, R10, R8, R43 ;  /* 0x000000080a2b7210 */ /* 0x008fe40007b5e02b */
[----:B------:R-:W-:-:S04]  /*2170*/  IADD3.X R41, PT, PT, R5, R3, R41, P0, P1 ;  /* 0x0000000305297210 */ /* 0x000fc800007e2429 */
[----:B------:R-:W-:-:S07]  /*2180*/  IADD3.X R41, PT, PT, R11, R9, R41, P2, P3 ;  /* 0x000000090b297210 */ /* 0x000fce00017e6429 */
.L_x_20:
[----:B------:R-:W-:Y:S05]  /*2190*/  BSYNC.RECONVERGENT B1 ;  /* 0x0000000000017941 */ /* 0x000fea0003800200 */
.L_x_18:
[----:B------:R-:W0:Y:S01]  /*21a0*/  S2R R6, SR_LANEID ;  /* 0x0000000000067919 */ /* 0x000e220000000000 */
[----:B------:R-:W1:Y:S04]  /*21b0*/  SHFL.DOWN PT, R0, R43, 0x1, 0x1f ;  /* 0x08201f002b007f89 */ /* 0x000e6800000e0000 */
[----:B------:R-:W2:Y:S01]  /*21c0*/  SHFL.DOWN PT, R2, R41, 0x1, 0x1f ;  /* 0x08201f0029027f89 */ /* 0x000ea200000e0000 */
[C---:B0-----:R-:W-:Y:S02]  /*21d0*/  ISETP.GT.AND P0, PT, R6.reuse, 0x1e, PT ;  /* 0x0000001e0600780c */ /* 0x041fe40003f04270 */
[----:B------:R-:W-:Y:S02]  /*21e0*/  ISETP.GT.AND P1, PT, R6, 0x1d, PT ;  /* 0x0000001d0600780c */ /* 0x000fe40003f24270 */
[----:B-1----:R-:W-:-:S02]  /*21f0*/  SEL R0, R0, RZ, !P0 ;  /* 0x000000ff00007207 */ /* 0x002fc40004000000 */
[----:B--2---:R-:W-:Y:S02]  /*2200*/  SEL R2, R2, RZ, !P0 ;  /* 0x000000ff02027207 */ /* 0x004fe40004000000 */
[----:B------:R-:W-:Y:S02]  /*2210*/  IADD3 R7, P0, PT, R43, R0, RZ ;  /* 0x000000002b077210 */ /* 0x000fe40007f1e0ff */
[----:B------:R-:W-:-:S03]  /*2220*/  ISETP.NE.AND P2, PT, R6, RZ, PT ;  /* 0x000000ff0600720c */ /* 0x000fc60003f45270 */
[----:B------:R-:W-:Y:S01]  /*2230*/  IMAD.X R9, R41, 0x1, R2, P0 ;  /* 0x0000000129097824 */ /* 0x000fe200000e0602 */
[----:B------:R-:W0:Y:S04]  /*2240*/  SHFL.DOWN PT, R0, R7, 0x2, 0x1f ;  /* 0x08401f0007007f89 */ /* 0x000e2800000e0000 */
[----:B------:R-:W1:Y:S05]  /*2250*/  SHFL.DOWN PT, R2, R9, 0x2, 0x1f ;  /* 0x08401f0009027f89 */ /* 0x000e6a00000e0000 */
[----:B------:R-:W2:Y:S01]  /*2260*/  @!P2 S2R R11, SR_CgaCtaId ;  /* 0x00000000000ba919 */ /* 0x000ea20000008800 */
        /* <DEDUP_REMOVED lines=12> */
[----:B------:R-:W-:-:S05]  /*2330*/  IMAD.X R9, R2, 0x1, R5, P0 ;  /* 0x0000000102097824 */ /* 0x000fca00000e0605 */
[----:B------:R-:W1:Y:S01]  /*2340*/  SHFL.DOWN PT, R2, R9, 0x8, 0x1f ;  /* 0x09001f0009027f89 */ /* 0x000e6200000e0000 */
[----:B0-----:R-:W-:-:S04]  /*2350*/  SEL R0, R0, RZ, !P1 ;  /* 0x000000ff00007207 */ /* 0x001fc80004800000 */
[----:B------:R-:W-:Y:S02]  /*2360*/  IADD3 R5, P0, PT, R0, R7, RZ ;  /* 0x0000000700057210 */ /* 0x000fe40007f1e0ff */
[----:B-1----:R-:W-:-:S03]  /*2370*/  SEL R2, R2, RZ, !P1 ;  /* 0x000000ff02027207 */ /* 0x002fc60004800000 */
[----:B------:R-:W0:Y:S01]  /*2380*/  SHFL.DOWN PT, R0, R5, 0x10, 0x1f ;  /* 0x0a001f0005007f89 */ /* 0x000e2200000e0000 */
[----:B------:R-:W-:Y:S02]  /*2390*/  ISETP.GT.AND P1, PT, R6, 0xf, PT ;  /* 0x0000000f0600780c */ /* 0x000fe40003f24270 */
[----:B------:R-:W-:Y:S01]  /*23a0*/  @!P2 SHF.R.U32.HI R6, RZ, 0x2, R39 ;  /* 0x00000002ff06a819 */ /* 0x000fe20000011627 */
[----:B------:R-:W-:Y:S01]  /*23b0*/  IMAD.X R4, R2, 0x1, R9, P0 ;  /* 0x0000000102047824 */ /* 0x000fe200000e0609 */
[----:B------:R-:W-:Y:S02]  /*23c0*/  @!P2 MOV R2, 0x400 ;  /* 0x000004000002a802 */ /* 0x000fe40000000f00 */
[----:B------:R-:W-:Y:S02]  /*23d0*/  @!P2 LOP3.LUT R6, R6, 0xf8, RZ, 0xc0, !PT ;  /* 0x000000f80606a812 */ /* 0x000fe400078ec0ff */
[----:B------:R-:W1:Y:S01]  /*23e0*/  SHFL.DOWN PT, R3, R4, 0x10, 0x1f ;  /* 0x0a001f0004037f89 */ /* 0x000e6200000e0000 */
[----:B--2---:R-:W-:-:S05]  /*23f0*/  @!P2 LEA R11, R11, R2, 0x18 ;  /* 0x000000020b0ba211 */ /* 0x004fca00078ec0ff */
[----:B------:R-:W-:Y:S01]  /*2400*/  @!P2 IMAD.IADD R11, R6, 0x1, R11 ;  /* 0x00000001060ba824 */ /* 0x000fe200078e020b */
[----:B0-----:R-:W-:-:S04]  /*2410*/  SEL R0, R0, RZ, !P1 ;  /* 0x000000ff00007207 */ /* 0x001fc80004800000 */
[----:B------:R-:W-:Y:S02]  /*2420*/  IADD3 R2, P0, PT, R0, R5, RZ ;  /* 0x0000000500027210 */ /* 0x000fe40007f1e0ff */
[----:B-1----:R-:W-:-:S05]  /*2430*/  SEL R3, R3, RZ, !P1 ;  /* 0x000000ff03037207 */ /* 0x002fca0004800000 */
[----:B------:R-:W-:Y:S01]  /*2440*/  IMAD.X R3, R3, 0x1, R4, P0 ;  /* 0x0000000103037824 */ /* 0x000fe200000e0604 */
[----:B------:R-:W-:-:S04]  /*2450*/  ISETP.NE.AND P0, PT, R39, RZ, PT ;  /* 0x000000ff2700720c */ /* 0x000fc80003f05270 */
[----:B------:R0:W-:Y:S01]  /*2460*/  @!P2 STS.64 [R11+0x10], R2 ;  /* 0x000010020b00a388 */ /* 0x0001e20000000a00 */
[----:B------:R-:W-:Y:S08]  /*2470*/  BAR.SYNC.DEFER_BLOCKING 0x0 ;  /* 0x0000000000007b1d */ /* 0x000ff00000010000 */
[----:B------:R-:W-:Y:S05]  /*2480*/  @P0 BRA `(.L_x_16) ;  /* 0x00000000006c0947 */ /* 0x000fea0003800000 */
[----:B------:R-:W1:Y:S01]  /*2490*/  S2UR UR5, SR_CgaCtaId ;  /* 0x00000000000579c3 */ /* 0x000e620000008800 */
[----:B------:R-:W-:Y:S02]  /*24a0*/  UMOV UR4, 0x400 ;  /* 0x0000040000047882 */ /* 0x000fe40000000000 */
[----:B-1----:R-:W-:-:S09]  /*24b0*/  ULEA UR4, UR5, UR4, 0x18 ;  /* 0x0000000405047291 */ /* 0x002fd2000f8ec0ff */
[----:B------:R-:W-:Y:S04]  /*24c0*/  LDS.64 R32, [UR4+0x18] ;  /* 0x00001804ff207984 */ /* 0x000fe80008000a00 */
[----:B------:R-:W1:Y:S04]  /*24d0*/  LDS.128 R28, [UR4+0x20] ;  /* 0x00002004ff1c7984 */ /* 0x000e680008000c00 */
[----:B------:R-:W2:Y:S04]  /*24e0*/  LDS.128 R24, [UR4+0x30] ;  /* 0x00003004ff187984 */ /* 0x000ea80008000c00 */
[----:B------:R-:W3:Y:S04]  /*24f0*/  LDS.128 R20, [UR4+0x40] ;  /* 0x00004004ff147984 */ /* 0x000ee80008000c00 */
[----:B------:R-:W4:Y:S04]  /*2500*/  LDS.128 R16, [UR4+0x50] ;  /* 0x00005004ff107984 */ /* 0x000f280008000c00 */
[----:B------:R-:W5:Y:S04]  /*2510*/  LDS.128 R12, [UR4+0x60] ;  /* 0x00006004ff0c7984 */ /* 0x000f680008000c00 */
[----:B0-----:R-:W0:Y:S04]  /*2520*/  LDS.128 R8, [UR4+0x70] ;  /* 0x00007004ff087984 */ /* 0x001e280008000c00 */
[----:B------:R-:W0:Y:S01]  /*2530*/  LDS.128 R4, [UR4+0x80] ;  /* 0x00008004ff047984 */ /* 0x000e220008000c00 */
[----:B-1----:R-:W-:-:S04]  /*2540*/  IADD3 R35, P1, P2, R28, R32, R2 ;  /* 0x000000201c237210 */ /* 0x002fc80007a3e002 */
[----:B--2---:R-:W-:Y:S02]  /*2550*/  IADD3 R35, P3, P4, R24, R35, R30 ;  /* 0x0000002318237210 */ /* 0x004fe40007c7e01e */
[----:B------:R-:W-:Y:S02]  /*2560*/  IADD3.X R29, PT, PT, R29, R33, R3, P1, P2 ;  /* 0x000000211d1d7210 */ /* 0x000fe40000fe4403 */
[----:B---3--:R-:W-:Y:S02]  /*2570*/  IADD3 R3, P1, P2, R20, R35, R26 ;  /* 0x0000002314037210 */ /* 0x008fe40007a3e01a */
[----:B------:R-:W-:Y:S02]  /*2580*/  IADD3.X R25, PT, PT, R25, R29, R31, P3, P4 ;  /* 0x0000001d19197210 */ /* 0x000fe40001fe841f */
[----:B----4-:R-:W-:Y:S02]  /*2590*/  IADD3 R3, P3, P4, R16, R3, R22 ;  /* 0x0000000310037210 */ /* 0x010fe40007c7e016 */
[----:B------:R-:W-:-:S02]  /*25a0*/  IADD3.X R21, PT, PT, R21, R25, R27, P1, P2 ;  /* 0x0000001915157210 */ /* 0x000fc40000fe441b */
[----:B-----5:R-:W-:Y:S02]  /*25b0*/  IADD3 R3, P1, P2, R12, R3, R18 ;  /* 0x000000030c037210 */ /* 0x020fe40007a3e012 */
[----:B------:R-:W-:Y:S02]  /*25c0*/  IADD3.X R17, PT, PT, R17, R21, R23, P3, P4 ;  /* 0x0000001511117210 */ /* 0x000fe40001fe8417 */
[----:B0-----:R-:W-:Y:S02]  /*25d0*/  IADD3 R3, P3, P4, R8, R3, R14 ;  /* 0x0000000308037210 */ /* 0x001fe40007c7e00e */
[----:B------:R-:W-:Y:S02]  /*25e0*/  IADD3.X R13, PT, PT, R13, R17, R19, P1, P2 ;  /* 0x000000110d0d7210 */ /* 0x000fe40000fe4413 */
[----:B------:R-:W-:Y:S02]  /*25f0*/  IADD3 R3, P1, P2, R4, R3, R10 ;  /* 0x0000000304037210 */ /* 0x000fe40007a3e00a */
[----:B------:R-:W-:-:S02]  /*2600*/  IADD3.X R9, PT, PT, R9, R13, R15, P3, P4 ;  /* 0x0000000d09097210 */ /* 0x000fc40001fe840f */
[----:B------:R-:W-:Y:S02]  /*2610*/  IADD3 R2, P3, PT, R3, R6, RZ ;  /* 0x0000000603027210 */ /* 0x000fe40007f7e0ff */
[----:B------:R-:W-:-:S05]  /*2620*/  IADD3.X R3, PT, PT, R5, R9, R11, P1, P2 ;  /* 0x0000000905037210 */ /* 0x000fca0000fe440b */
[----:B------:R-:W-:-:S07]  /*2630*/  IMAD.X R3, R3, 0x1, R7, P3 ;  /* 0x0000000103037824 */ /* 0x000fce00018e0607 */
.L_x_16:
[----:B------:R-:W-:Y:S05]  /*2640*/  BSYNC.RECONVERGENT B0 ;  /* 0x0000000000007941 */ /* 0x000fea0003800200 */
.L_x_1:
[----:B------:R-:W-:Y:S05]  /*2650*/  @P0 EXIT ;  /* 0x000000000000094d */ /* 0x000fea0003800000 */
[----:B------:R-:W0:Y:S01]  /*2660*/  LDCU.64 UR4, c[0x0][0x398] ;  /* 0x00007300ff0477ac */ /* 0x000e220008000a00 */
[----:B------:R-:W3:Y:S01]  /*2670*/  LDC.64 R4, c[0x0][0x388] ;  /* 0x0000e200ff047b82 */ /* 0x000ee20000000a00 */
[----:B012---:R-:W-:-:S04]  /*2680*/  IADD3 R2, P0, PT, R2, UR4, RZ ;  /* 0x0000000402027c10 */ /* 0x007fc8000ff1e0ff */
[----:B------:R-:W-:-:S05]  /*2690*/  IADD3.X R3, PT, PT, R3, UR5, RZ, P0, !PT ;  /* 0x0000000503037c10 */ /* 0x000fca00087fe4ff */
[----:B---3--:R-:W-:Y:S01]  /*26a0*/  STG.E.64 desc[UR6][R4.64], R2 ;  /* 0x0000000204007986 */ /* 0x008fe2000c101b06 */
[----:B------:R-:W-:Y:S05]  /*26b0*/  EXIT ;  /* 0x000000000000794d */ /* 0x000fea0003800000 */
.L_x_29:
[----:B------:R-:W-:-:S00]  /*26c0*/  BRA `(.L_x_29) ;  /* 0xfffffffc00fc7947 */ /* 0x000fc0000383ffff */
[----:B------:R-:W-:-:S00]  /*26d0*/  NOP ;  /* 0x0000000000007918 */ /* 0x000fc00000000000 */
        /* <DEDUP_REMOVED lines=10> */
.L_x_509:


//--------------------- .text._ZN3cub18CUB_300001_SM_10006detail6reduce18DeviceReduceKernelINS2_10policy_hubIlyN4cuda3std3__44plusIlEEE10Policy1000EN6thrust24THRUST_300001_SM_1000_NS18transform_iteratorI14maior_que_zeroNSD_6detail15normal_iteratorINSD_10device_ptrIdEEEEllEEyS9_lNS7_10__identityEEEvT0_PT3_T1_NS0_13GridEvenShareISQ_EET2_T4_ --------------------------
	.section	.text._ZN3cub18CUB_300001_SM_10006detail6reduce18DeviceReduceKernelINS2_10policy_hubIlyN4cuda3std3__44plusIlEEE10Policy1000EN6thrust24THRUST_300001_SM_1000_NS18transform_iteratorI14maior_que_zeroNSD_6detail15normal_iteratorINSD_10device_ptrIdEEEEllEEyS9_lNS7_10__identityEEEvT0_PT3_T1_NS0_13GridEvenShareISQ_EET2_T4_,"ax",@progbits
	.align	128
        .global         _ZN3cub18CUB_300001_SM_10006detail6reduce18DeviceReduceKernelINS2_10policy_hubIlyN4cuda3std3__44plusIlEEE10Policy1000EN6thrust24THRUST_300001_SM_1000_NS18transform_iteratorI14maior_que_zeroNSD_6detail15normal_iteratorINSD_10device_ptrIdEEEEllEEyS9_lNS7_10__identityEEEvT0_PT3_T1_NS0_13GridEvenShareISQ_EET2_T4_
        .type           _ZN3cub18CUB_300001_SM_10006detail6reduce18DeviceReduceKernelINS2_10policy_hubIlyN4cuda3std3__44plusIlEEE10Policy1000EN6thrust24THRUST_300001_SM_1000_NS18transform_iteratorI14maior_que_zeroNSD_6detail15normal_iteratorINSD_10device_ptrIdEEEEllEEyS9_lNS7_10__identityEEEvT0_PT3_T1_NS0_13GridEvenShareISQ_EET2_T4_,@function
        .size           _ZN3cub18CUB_300001_SM_10006detail6reduce18DeviceReduceKernelINS2_10policy_hubIlyN4cuda3std3__44plusIlEEE10Policy1000EN6thrust24THRUST_300001_SM_1000_NS18transform_iteratorI14maior_que_zeroNSD_6detail15normal_iteratorINSD_10device_ptrIdEEEEllEEyS9_lNS7_10__identityEEEvT0_PT3_T1_NS0_13GridEvenShareISQ_EET2_T4_,(.L_x_510 - _ZN3cub18CUB_300001_SM_10006detail6reduce18DeviceReduceKernelINS2_10policy_hubIlyN4cuda3std3__44plusIlEEE10Policy1000EN6thrust24THRUST_300001_SM_1000_NS18transform_iteratorI14maior_que_zeroNSD_6detail15normal_iteratorINSD_10device_ptrIdEEEEllEEyS9_lNS7_10__identityEEEvT0_PT3_T1_NS0_13GridEvenShareISQ_EET2_T4_)
        .other          _ZN3cub18CUB_300001_SM_10006detail6reduce18DeviceReduceKernelINS2_10policy_hubIlyN4cuda3std3__44plusIlEEE10Policy1000EN6thrust24THRUST_300001_SM_1000_NS18transform_iteratorI14maior_que_zeroNSD_6detail15normal_iteratorINSD_10device_ptrIdEEEEllEEyS9_lNS7_10__identityEEEvT0_PT3_T1_NS0_13GridEvenShareISQ_EET2_T4_,@"STO_CUDA_ENTRY STV_DEFAULT"
_ZN3cub18CUB_300001_SM_10006detail6reduce18DeviceReduceKernelINS2_10policy_hubIlyN4cuda3std3__44plusIlEEE10Policy1000EN6thrust24THRUST_300001_SM_1000_NS18transform_iteratorI14maior_que_zeroNSD_6detail15normal_iteratorINSD_10device_ptrIdEEEEllEEyS9_lNS7_10__identityEEEvT0_PT3_T1_NS0_13GridEvenShareISQ_EET2_T4_:
.text._ZN3cub18CUB_300001_SM_10006detail6reduce18DeviceReduceKernelINS2_10policy_hubIlyN4cuda3std3__44plusIlEEE10Policy1000EN6thrust24THRUST_300001_SM_1000_NS18transform_iteratorI14maior_que_zeroNSD_6detail15normal_iteratorINSD_10device_ptrIdEEEEllEEyS9_lNS7_10__identityEEEvT0_PT3_T1_NS0_13GridEvenShareISQ_EET2_T4_:
[----:B------:R-:W-:Y:S08]  /*0000*/  LDC R1, c[0x0][0x37c] ;  /* 0x0000df00ff017b82 */ /* 0x000ff00000000800 */
[----:B------:R-:W0:Y:S01]  /*0010*/  S2UR UR18, SR_CTAID.X ;  /* 0x00000000001279c3 */ /* 0x000e220000002500 */
[----:B------:R-:W1:Y:S01]  /*0020*/  LDCU.64 UR4, c[0x0][0x3c0] ;  /* 0x00007800ff0477ac */ /* 0x000e620008000a00 */
[----:B------:R-:W-:Y:S01]  /*0030*/  BSSY.RECONVERGENT B0, `(.L_x_30) ;  /* 0x0000321000007945 */ /* 0x000fe20003800200 */
[----:B------:R-:W2:Y:S01]  /*0040*/  LDCU UR11, c[0x0][0x3c8] ;  /* 0x00007900ff0b77ac */ /* 0x000ea20008000800 */
[----:B------:R-:W3:Y:S01]  /*0050*/  LDCU.64 UR16, c[0x0][0x358] ;  /* 0x00006b00ff1077ac */ /* 0x000ee20008000a00 */
[----:B-1----:R-:W-:-:S02]  /*0060*/  IMAD.U32 R4, RZ, RZ, UR4 ;  /* 0x00000004ff047e24 */ /* 0x002fc4000f8e00ff */
[----:B------:R-:W-:Y:S01]  /*0070*/  IMAD.U32 R5, RZ, RZ, UR5 ;  /* 0x00000005ff057e24 */ /* 0x000fe2000f8e00ff */
[----:B--2---:R-:W-:Y:S02]  /*0080*/  UIMAD UR5, UR11, 0xe00, URZ ;  /* 0x00000e000b0578a4 */ /* 0x004fe4000f8e02ff */
[----:B0-----:R-:W-:Y:S02]  /*0090*/  UIMAD UR9, UR18, 0xe00, URZ ;  /* 0x00000e00120978a4 */ /* 0x001fe4000f8e02ff */
[----:B------:R-:W-:-:S04]  /*00a0*/  USHF.R.S32.HI UR4, URZ, 0x1f, UR5 ;  /* 0x0000001fff047899 */ /* 0x000fc80008011405 */
[----:B------:R-:W-:-:S04]  /*00b0*/  IADD3 R21, P1, PT, R4, -UR9, RZ ;  /* 0x8000000904157c10 */ /* 0x000fc8000ff3e0ff */
[----:B------:R-:W-:Y:S02]  /*00c0*/  ISETP.GT.U32.AND P0, PT, R21, 0xdff, PT ;  /* 0x00000dff1500780c */ /* 0x000fe40003f04070 */
[----:B------:R-:W-:-:S04]  /*00d0*/  IADD3.X R20, PT, PT, R5, -0x1, RZ, P1, !PT ;  /* 0xffffffff05147810 */ /* 0x000fc80000ffe4ff */
[----:B------:R-:W-:-:S13]  /*00e0*/  ISETP.GT.U32.AND.EX P0, PT, R20, RZ, PT, P0 ;  /* 0x000000ff1400720c */ /* 0x000fda0003f04100 */
[----:B---3--:R-:W-:Y:S05]  /*00f0*/  @P0 BRA `(.L_x_31) ;  /* 0x0000001800600947 */ /* 0x008fea0003800000 */
[----:B------:R-:W0:Y:S01]  /*0100*/  S2R R5, SR_TID.X ;  /* 0x0000000000057919 */ /* 0x000e220000002100 */
[----:B------:R-:W-:Y:S01]  /*0110*/  VIADD R2, R4, -UR9 ;  /* 0x8000000904027c36 */ /* 0x000fe20008000000 */
[----:B------:R-:W-:Y:S01]  /*0120*/  BSSY.RECONVERGENT B1, `(.L_x_32) ;  /* 0x000000e000017945 */ /* 0x000fe20003800200 */
[----:B------:R-:W-:Y:S02]  /*0130*/  IMAD.MOV.U32 R7, RZ, RZ, RZ ;  /* 0x000000ffff077224 */ /* 0x000fe400078e00ff */
[----:B------:R-:W-:Y:S01]  /*0140*/  IMAD.MOV.U32 R24, RZ, RZ, RZ ;  /* 0x000000ffff187224 */ /* 0x000fe200078e00ff */
[----:B0-----:R-:W-:Y:S01]  /*0150*/  ISETP.GE.AND P0, PT, R5, R2, PT ;  /* 0x000000020500720c */ /* 0x001fe20003f06270 */
[----:B------:R-:W-:-:S12]  /*0160*/  IMAD.MOV.U32 R3, RZ, RZ, R5 ;  /* 0x000000ffff037224 */ /* 0x000fd800078e0005 */
[----:B------:R-:W-:Y:S05]  /*0170*/  @P0 BRA `(.L_x_33) ;  /* 0x0000000000200947 */ /* 0x000fea0003800000 */
[----:B------:R-:W0:Y:S01]  /*0180*/  LDC.64 R8, c[0x0][0x380] ;  /* 0x0000e000ff087b82 */ /* 0x000e220000000a00 */
[----:B------:R-:W-:-:S04]  /*0190*/  VIADD R3, R5, UR9 ;  /* 0x0000000905037c36 */ /* 0x000fc80008000000 */
[----:B0-----:R-:W-:-:S06]  /*01a0*/  IMAD.WIDE.U32 R8, R3, 0x8, R8 ;  /* 0x0000000803087825 */ /* 0x001fcc00078e0008 */
[----:B------:R-:W2:Y:S01]  /*01b0*/  LDG.E.64 R8, desc[UR16][R8.64] ;  /* 0x0000001008087981 */ /* 0x000ea2000c1e1b00 */
[----:B------:R-:W-:Y:S02]  /*01c0*/  VIADD R3, R5, 0x200 ;  /* 0x0000020005037836 */ /* 0x000fe40000000000 */
[----:B------:R-:W-:Y:S01]  /*01d0*/  IMAD.MOV.U32 R24, RZ, RZ, RZ ;  /* 0x000000ffff187224 */ /* 0x000fe200078e00ff */
[----:B--2---:R-:W-:-:S06]  /*01e0*/  DSETP.GE.AND P0, PT, R8, RZ, PT ;  /* 0x000000ff0800722a */ /* 0x004fcc0003f06000 */
[----:B------:R-:W-:-:S08]  /*01f0*/  SEL R7, RZ, 0x1, !P0 ;  /* 0x00000001ff077807 */ /* 0x000fd00004000000 */
.L_x_33:
[----:B------:R-:W-:Y:S05]  /*0200*/  BSYNC.RECONVERGENT B1 ;  /* 0x0000000000017941 */ /* 0x000fea0003800200 */
.L_x_32:
[----:B------:R-:W-:Y:S01]  /*0210*/  ISETP.GE.AND P0, PT, R3, R2, PT ;  /* 0x000000020300720c */ /* 0x000fe20003f06270 */
[----:B------:R-:W-:-:S12]  /*0220*/  BSSY.RECONVERGENT B1, `(.L_x_34) ;  /* 0x00000b3000017945 */ /* 0x000fd80003800200 */
[----:B------:R-:W-:Y:S05]  /*0230*/  @P0 BRA `(.L_x_35) ;  /* 0x0000000800c40947 */ /* 0x000fea0003800000 */
[----:B------:R-:W-:Y:S01]  /*0240*/  LOP3.LUT R9, RZ, R3, RZ, 0x33, !PT ;  /* 0x00000003ff097212 */ /* 0x000fe200078e33ff */
[----:B------:R-:W-:Y:S03]  /*0250*/  BSSY.RECONVERGENT B2, `(.L_x_36) ;  /* 0x0000056000027945 */ /* 0x000fe60003800200 */
[----:B------:R-:W-:-:S04]  /*0260*/  IADD3 R9, PT, PT, R4, -UR9, R9 ;  /* 0x8000000904097c10 */ /* 0x000fc8000fffe009 */
[C---:B------:R-:W-:Y:S02]  /*0270*/  ISETP.GE.U32.AND P1, PT, R9.reuse, 0x1e00, PT ;  /* 0x00001e000900780c */ /* 0x040fe40003f26070 */
[----:B------:R-:W-:-:S04]  /*0280*/  LEA.HI R0, R9, 0x1, RZ, 0x17 ;  /* 0x0000000109007811 */ /* 0x000fc800078fb8ff */
[----:B------:R-:W-:-:S04]  /*0290*/  LOP3.LUT R4, R0, 0xf, RZ, 0xc0, !PT ;  /* 0x0000000f00047812 */ /* 0x000fc800078ec0ff */
[----:B------:R-:W-:-:S03]  /*02a0*/  ISETP.NE.AND P0, PT, R4, RZ, PT ;  /* 0x000000ff0400720c */ /* 0x000fc60003f05270 */
[----:B------:R-:W-:Y:S10]  /*02b0*/  @!P1 BRA `(.L_x_37) ;  /* 0x00000004003c9947 */ /* 0x000ff40003800000 */
[----:B------:R-:W0:Y:S01]  /*02c0*/  LDCU.64 UR4, c[0x0][0x380] ;  /* 0x00007000ff0477ac */ /* 0x000e220008000a00 */
[----:B------:R-:W-:Y:S01]  /*02d0*/  IMAD.WIDE.U32 R8, R3, 0x8, RZ ;  /* 0x0000000803087825 */ /* 0x000fe200078e00ff */
[----:B------:R-:W-:-:S03]  /*02e0*/  LOP3.LUT R6, R0, 0xfffff0, RZ, 0xc0, !PT ;  /* 0x00fffff000067812 */ /* 0x000fc600078ec0ff */
[----:B------:R-:W-:Y:S02]  /*02f0*/  IMAD.U32 R11, RZ, RZ, UR18 ;  /* 0x00000012ff0b7e24 */ /* 0x000fe4000f8e00ff */
[----:B------:R-:W-:Y:S02]  /*0300*/  IMAD.MOV R6, RZ, RZ, -R6 ;  /* 0x000000ffff067224 */ /* 0x000fe400078e0a06 */
[----:B------:R-:W-:-:S03]  /*0310*/  IMAD.WIDE.U32 R8, R11, 0x7000, R8 ;  /* 0x000070000b087825 */ /* 0x000fc600078e0008 */
[----:B0-----:R-:W-:-:S04]  /*0320*/  IADD3 R8, P1, PT, R8, UR4, RZ ;  /* 0x0000000408087c10 */ /* 0x001fc8000ff3e0ff */
[----:B------:R-:W-:-:S04]  /*0330*/  IADD3 R8, P2, PT, R8, 0x8000, RZ ;  /* 0x0000800008087810 */ /* 0x000fc80007f5e0ff */
[----:B------:R-:W-:-:S09]  /*0340*/  IADD3.X R9, PT, PT, RZ, UR5, R9, P2, P1 ;  /* 0x00000005ff097c10 */ /* 0x000fd200097e2409 */
.L_x_38:
[----:B------:R-:W2:Y:S04]  /*0350*/  LDG.E.64 R10, desc[UR16][R8.64+-0x8000] ;  /* 0xff800010080a7981 */ /* 0x000ea8000c1e1b00 */
[----:B------:R-:W3:Y:S04]  /*0360*/  LDG.E.64 R26, desc[UR16][R8.64+-0x7000] ;  /* 0xff900010081a7981 */ /* 0x000ee8000c1e1b00 */
[----:B------:R-:W4:Y:S04]  /*0370*/  LDG.E.64 R18, desc[UR16][R8.64+-0x6000] ;  /* 0xffa0001008127981 */ /* 0x000f28000c1e1b00 */
[----:B------:R-:W5:Y:S04]  /*0380*/  LDG.E.64 R12, desc[UR16][R8.64+-0x5000] ;  /* 0xffb00010080c7981 */ /* 0x000f68000c1e1b00 */
[----:B------:R-:W5:Y:S04]  /*0390*/  LDG.E.64 R14, desc[UR16][R8.64+-0x4000] ;  /* 0xffc00010080e7981 */ /* 0x000f68000c1e1b00 */
[----:B------:R-:W5:Y:S04]  /*03a0*/  LDG.E.64 R16, desc[UR16][R8.64+-0x3000] ;  /* 0xffd0001008107981 */ /* 0x000f68000c1e1b00 */
[----:B------:R-:W5:Y:S04]  /*03b0*/  LDG.E.64 R20, desc[UR16][R8.64+-0x2000] ;  /* 0xffe0001008147981 */ /* 0x000f68000c1e1b00 */
[----:B------:R-:W5:Y:S01]  /*03c0*/  LDG.E.64 R22, desc[UR16][R8.64+-0x1000] ;  /* 0xfff0001008167981 */ /* 0x000f62000c1e1b00 */
[----:B--2---:R-:W-:-:S03]  /*03d0*/  DSETP.GE.AND P2, PT, R10, RZ, PT ;  /* 0x000000ff0a00722a */ /* 0x004fc60003f46000 */
[----:B------:R-:W2:Y:S01]  /*03e0*/  LDG.E.64 R10, desc[UR16][R8.64] ;  /* 0x00000010080a7981 */ /* 0x000ea2000c1e1b00 */
[----:B---3--:R-:W-:Y:S02]  /*03f0*/  DSETP.GE.AND P3, PT, R26, RZ, PT ;  /* 0x000000ff1a00722a */ /* 0x008fe40003f66000 */
[----:B----4-:R-:W-:Y:S01]  /*0400*/  DSETP.GE.AND P1, PT, R18, RZ, PT ;  /* 0x000000ff1200722a */ /* 0x010fe20003f26000 */
[----:B------:R-:W-:Y:S01]  /*0410*/  SEL R19, RZ, 0x1, !P2 ;  /* 0x00000001ff137807 */ /* 0x000fe20005000000 */
[----:B-----5:R-:W-:Y:S02]  /*0420*/  DSETP.GE.AND P2, PT, R12, RZ, PT ;  /* 0x000000ff0c00722a */ /* 0x020fe40003f46000 */
[----:B------:R-:W-:Y:S01]  /*0430*/  SEL R18, RZ, 0x1, !P3 ;  /* 0x00000001ff127807 */ /* 0x000fe20005800000 */
[----:B------:R-:W3:Y:S01]  /*0440*/  LDG.E.64 R12, desc[UR16][R8.64+0x1000] ;  /* 0x00100010080c7981 */ /* 0x000ee2000c1e1b00 */
[----:B------:R-:W-:Y:S02]  /*0450*/  DSETP.GE.AND P5, PT, R14, RZ, PT ;  /* 0x000000ff0e00722a */ /* 0x000fe40003fa6000 */
[----:B------:R-:W-:-:S02]  /*0460*/  IADD3 R7, P3, P4, R18, R7, R19 ;  /* 0x0000000712077210 */ /* 0x000fc40007c7e013 */
[----:B------:R-:W-:Y:S01]  /*0470*/  SEL R14, RZ, 0x1, !P1 ;  /* 0x00000001ff0e7807 */ /* 0x000fe20004800000 */
[----:B------:R-:W-:Y:S01]  /*0480*/  DSETP.GE.AND P6, PT, R16, RZ, PT ;  /* 0x000000ff1000722a */ /* 0x000fe20003fc6000 */
[----:B------:R-:W-:Y:S01]  /*0490*/  SEL R19, RZ, 0x1, !P2 ;  /* 0x00000001ff137807 */ /* 0x000fe20005000000 */
[----:B------:R-:W4:Y:S01]  /*04a0*/  LDG.E.64 R16, desc[UR16][R8.64+0x3000] ;  /* 0x0030001008107981 */ /* 0x000f22000c1e1b00 */
[----:B------:R-:W-:Y:S02]  /*04b0*/  SEL R18, RZ, 0x1, !P5 ;  /* 0x00000001ff127807 */ /* 0x000fe40006800000 */
[----:B------:R-:W-:Y:S02]  /*04c0*/  IADD3 R19, P1, P2, R19, R7, R14 ;  /* 0x0000000713137210 */ /* 0x000fe40007a3e00e */
[----:B------:R-:W5:Y:S01]  /*04d0*/  LDG.E.64 R14, desc[UR16][R8.64+0x2000] ;  /* 0x00200010080e7981 */ /* 0x000f62000c1e1b00 */
[----:B------:R-:W-:-:S04]  /*04e0*/  SEL R7, RZ, 0x1, !P6 ;  /* 0x00000001ff077807 */ /* 0x000fc80007000000 */
[----:B------:R-:W-:Y:S02]  /*04f0*/  IADD3 R7, P5, P6, R7, R19, R18 ;  /* 0x0000001307077210 */ /* 0x000fe40007ebe012 */
[----:B------:R-:W5:Y:S01]  /*0500*/  LDG.E.64 R18, desc[UR16][R8.64+0x4000] ;  /* 0x0040001008127981 */ /* 0x000f62000c1e1b00 */
[----:B------:R-:W-:Y:S01]  /*0510*/  IADD3.X R24, PT, PT, RZ, R24, RZ, P3, P4 ;  /* 0x00000018ff187210 */ /* 0x000fe20001fe84ff */
[----:B------:R-:W-:Y:S02]  /*0520*/  DSETP.GE.AND P3, PT, R20, RZ, PT ;  /* 0x000000ff1400722a */ /* 0x000fe40003f66000 */
[----:B------:R-:W5:Y:S01]  /*0530*/  LDG.E.64 R20, desc[UR16][R8.64+0x5000] ;  /* 0x0050001008147981 */ /* 0x000f62000c1e1b00 */
[----:B------:R-:W-:-:S03]  /*0540*/  DSETP.GE.AND P4, PT, R22, RZ, PT ;  /* 0x000000ff1600722a */ /* 0x000fc60003f86000 */
[----:B------:R-:W5:Y:S01]  /*0550*/  LDG.E.64 R22, desc[UR16][R8.64+0x6000] ;  /* 0x0060001008167981 */ /* 0x000f62000c1e1b00 */
[----:B------:R-:W-:Y:S01]  /*0560*/  SEL R25, RZ, 0x1, !P3 ;  /* 0x00000001ff197807 */ /* 0x000fe20005800000 */
[----:B--2---:R-:W-:Y:S02]  /*0570*/  DSETP.GE.AND P3, PT, R10, RZ, PT ;  /* 0x000000ff0a00722a */ /* 0x004fe40003f66000 */
[----:B------:R-:W2:Y:S01]  /*0580*/  LDG.E.64 R10, desc[UR16][R8.64+0x7000] ;  /* 0x00700010080a7981 */ /* 0x000ea2000c1e1b00 */
[----:B------:R-:W-:Y:S02]  /*0590*/  SEL R26, RZ, 0x1, !P4 ;  /* 0x00000001ff1a7807 */ /* 0x000fe40006000000 */
[----:B------:R-:W-:Y:S01]  /*05a0*/  IADD3.X R24, PT, PT, RZ, R24, RZ, P1, P2 ;  /* 0x00000018ff187210 */ /* 0x000fe20000fe44ff */
[----:B---3--:R-:W-:Y:S01]  /*05b0*/  DSETP.GE.AND P4, PT, R12, RZ, PT ;  /* 0x000000ff0c00722a */ /* 0x008fe20003f86000 */
[----:B------:R-:W-:Y:S02]  /*05c0*/  SEL R12, RZ, 0x1, !P3 ;  /* 0x00000001ff0c7807 */ /* 0x000fe40005800000 */
[----:B------:R-:W-:-:S03]  /*05d0*/  IADD3 R13, P1, P2, R26, R7, R25 ;  /* 0x000000071a0d7210 */ /* 0x000fc60007a3e019 */
[----:B------:R-:W-:Y:S01]  /*05e0*/  SEL R7, RZ, 0x1, !P4 ;  /* 0x00000001ff077807 */ /* 0x000fe20006000000 */
[----:B----4-:R-:W-:Y:S01]  /*05f0*/  DSETP.GE.AND P4, PT, R16, RZ, PT ;  /* 0x000000ff1000722a */ /* 0x010fe20003f86000 */
[----:B------:R-:W-:Y:S01]  /*0600*/  IADD3.X R24, PT, PT, RZ, R24, RZ, P5, P6 ;  /* 0x00000018ff187210 */ /* 0x000fe20002fec4ff */
[----:B-----5:R-:W-:Y:S01]  /*0610*/  DSETP.GE.AND P3, PT, R14, RZ, PT ;  /* 0x000000ff0e00722a */ /* 0x020fe20003f66000 */
[----:B------:R-:W-:-:S03]  /*0620*/  IADD3 R7, P5, P6, R7, R13, R12 ;  /* 0x0000000d07077210 */ /* 0x000fc60007ebe00c */
[----:B------:R-:W-:Y:S02]  /*0630*/  SEL R13, RZ, 0x1, !P4 ;  /* 0x00000001ff0d7807 */ /* 0x000fe40006000000 */
[----:B------:R-:W-:Y:S01]  /*0640*/  SEL R12, RZ, 0x1, !P3 ;  /* 0x00000001ff0c7807 */ /* 0x000fe20005800000 */
[----:B------:R-:W-:Y:S01]  /*0650*/  DSETP.GE.AND P3, PT, R18, RZ, PT ;  /* 0x000000ff1200722a */ /* 0x000fe20003f66000 */
[----:B------:R-:W-:Y:S02]  /*0660*/  IADD3.X R24, PT, PT, RZ, R24, RZ, P1, P2 ;  /* 0x00000018ff187210 */ /* 0x000fe40000fe44ff */
[----:B------:R-:W-:Y:S01]  /*0670*/  IADD3 R13, P2, P1, R13, R7, R12 ;  /* 0x000000070d0d7210 */ /* 0x000fe2000795e00c */
[----:B------:R-:W-:Y:S02]  /*0680*/  DSETP.GE.AND P4, PT, R20, RZ, PT ;  /* 0x000000ff1400722a */ /* 0x000fe40003f86000 */
[----:B------:R-:W-:Y:S01]  /*0690*/  SEL R12, RZ, 0x1, !P3 ;  /* 0x00000001ff0c7807 */ /* 0x000fe20005800000 */
[----:B------:R-:W-:Y:S01]  /*06a0*/  DSETP.GE.AND P3, PT, R22, RZ, PT ;  /* 0x000000ff1600722a */ /* 0x000fe20003f66000 */
[----:B------:R-:W-:-:S02]  /*06b0*/  VIADD R6, R6, 0x10 ;  /* 0x0000001006067836 */ /* 0x000fc40000000000 */
[----:B------:R-:W-:Y:S02]  /*06c0*/  SEL R7, RZ, 0x1, !P4 ;  /* 0x00000001ff077807 */ /* 0x000fe40006000000 */
[----:B------:R-:W-:-:S04]  /*06d0*/  IADD3.X R24, PT, PT, RZ, R24, RZ, P5, P6 ;  /* 0x00000018ff187210 */ /* 0x000fc80002fec4ff */
[----:B------:R-:W-:Y:S01]  /*06e0*/  IADD3.X R24, PT, PT, RZ, R24, RZ, P2, P1 ;  /* 0x00000018ff187210 */ /* 0x000fe200017e24ff */
[----:B------:R-:W-:Y:S01]  /*06f0*/  VIADD R3, R3, 0x2000 ;  /* 0x0000200003037836 */ /* 0x000fe20000000000 */
[----:B--2---:R-:W-:Y:S01]  /*0700*/  DSETP.GE.AND P4, PT, R10, RZ, PT ;  /* 0x000000ff0a00722a */ /* 0x004fe20003f86000 */
[----:B------:R-:W-:Y:S02]  /*0710*/  SEL R10, RZ, 0x1, !P3 ;  /* 0x00000001ff0a7807 */ /* 0x000fe40005800000 */
[----:B------:R-:W-:Y:S02]  /*0720*/  ISETP.NE.AND P3, PT, R6, RZ, PT ;  /* 0x000000ff0600720c */ /* 0x000fe40003f65270 */
[----:B------:R-:W-:Y:S02]  /*0730*/  IADD3 R11, P5, P6, R7, R13, R12 ;  /* 0x0000000d070b7210 */ /* 0x000fe40007ebe00c */
[----:B------:R-:W-:Y:S02]  /*0740*/  SEL R7, RZ, 0x1, !P4 ;  /* 0x00000001ff077807 */ /* 0x000fe40006000000 */
[----:B------:R-:W-:-:S02]  /*0750*/  IADD3 R8, P4, PT, R8, 0x10000, RZ ;  /* 0x0001000008087810 */ /* 0x000fc40007f9e0ff */
[----:B------:R-:W-:Y:S02]  /*0760*/  IADD3 R7, P1, P2, R7, R11, R10 ;  /* 0x0000000b07077210 */ /* 0x000fe40007a3e00a */
[----:B------:R-:W-:Y:S01]  /*0770*/  IADD3.X R24, PT, PT, RZ, R24, RZ, P5, P6 ;  /* 0x00000018ff187210 */ /* 0x000fe20002fec4ff */
[----:B------:R-:W-:-:S03]  /*0780*/  IMAD.X R9, RZ, RZ, R9, P4 ;  /* 0x000000ffff097224 */ /* 0x000fc600020e0609 */
[----:B------:R-:W-:Y:S01]  /*0790*/  IADD3.X R24, PT, PT, RZ, R24, RZ, P1, P2 ;  /* 0x00000018ff187210 */ /* 0x000fe20000fe44ff */
[----:B------:R-:W-:Y:S06]  /*07a0*/  @P3 BRA `(.L_x_38) ;  /* 0xfffffff800e83947 */ /* 0x000fec000383ffff */
.L_x_37:
[----:B------:R-:W-:Y:S05]  /*07b0*/  BSYNC.RECONVERGENT B2 ;  /* 0x0000000000027941 */ /* 0x000fea0003800200 */
.L_x_36:
[----:B------:R-:W-:Y:S05]  /*07c0*/  @!P0 BRA `(.L_x_35) ;  /* 0x0000000400608947 */ /* 0x000fea0003800000 */
[----:B------:R-:W-:Y:S01]  /*07d0*/  ISETP.GE.U32.AND P1, PT, R4, 0x8, PT ;  /* 0x000000080400780c */ /* 0x000fe20003f26070 */
[----:B------:R-:W-:Y:S01]  /*07e0*/  BSSY.RECONVERGENT B2, `(.L_x_39) ;  /* 0x000002a000027945 */ /* 0x000fe20003800200 */
[----:B------:R-:W-:-:S04]  /*07f0*/  LOP3.LUT R25, R0, 0x7, RZ, 0xc0, !PT ;  /* 0x0000000700197812 */ /* 0x000fc800078ec0ff */
[----:B------:R-:W-:-:S07]  /*0800*/  ISETP.NE.AND P0, PT, R25, RZ, PT ;  /* 0x000000ff1900720c */ /* 0x000fce0003f05270 */
[----:B------:R-:W-:Y:S06]  /*0810*/  @!P1 BRA `(.L_x_40) ;  /* 0x0000000000989947 */ /* 0x000fec0003800000 */
[----:B------:R-:W0:Y:S01]  /*0820*/  LDCU.64 UR4, c[0x0][0x380] ;  /* 0x00007000ff0477ac */ /* 0x000e220008000a00 */
[----:B------:R-:W-:-:S04]  /*0830*/  IADD3 R4, P1, PT, R3, UR9, RZ ;  /* 0x0000000903047c10 */ /* 0x000fc8000ff3e0ff */
[----:B------:R-:W-:Y:S02]  /*0840*/  LEA.HI.X.SX32 R9, R3, RZ, 0x1, P1 ;  /* 0x000000ff03097211 */ /* 0x000fe400008f0eff */
[----:B0-----:R-:W-:-:S04]  /*0850*/  LEA R20, P1, R4, UR4, 0x3 ;  /* 0x0000000404147c11 */ /* 0x001fc8000f8218ff */
[----:B------:R-:W-:-:S05]  /*0860*/  LEA.HI.X R21, R4, UR5, R9, 0x3, P1 ;  /* 0x0000000504157c11 */ /* 0x000fca00088f1c09 */
        /* <DEDUP_REMOVED lines=8> */
[----:B------:R-:W-:Y:S01]  /*08f0*/  VIADD R3, R3, 0x1000 ;  /* 0x0000100003037836 */ /* 0x000fe20000000000 */
[----:B--2---:R-:W-:-:S02]  /*0900*/  DSETP.GE.AND P1, PT, R22, RZ, PT ;  /* 0x000000ff1600722a */ /* 0x004fc40003f26000 */
[----:B---3--:R-:W-:-:S04]  /*0910*/  DSETP.GE.AND P2, PT, R18, RZ, PT ;  /* 0x000000ff1200722a */ /* 0x008fc80003f46000 */
[----:B------:R-:W-:Y:S01]  /*0920*/  SEL R4, RZ, 0x1, !P1 ;  /* 0x00000001ff047807 */ /* 0x000fe20004800000 */
[----:B----4-:R-:W-:Y:S01]  /*0930*/  DSETP.GE.AND P3, PT, R16, RZ, PT ;  /* 0x000000ff1000722a */ /* 0x010fe20003f66000 */
[----:B------:R-:W-:Y:S01]  /*0940*/  SEL R6, RZ, 0x1, !P2 ;  /* 0x00000001ff067807 */ /* 0x000fe20005000000 */
[----:B-----5:R-:W-:-:S03]  /*0950*/  DSETP.GE.AND P4, PT, R14, RZ, PT ;  /* 0x000000ff0e00722a */ /* 0x020fc60003f86000 */
[----:B------:R-:W-:Y:S02]  /*0960*/  IADD3 R6, P2, P1, R6, R7, R4 ;  /* 0x0000000706067210 */ /* 0x000fe4000795e004 */
[----:B------:R-:W-:Y:S01]  /*0970*/  SEL R7, RZ, 0x1, !P3 ;  /* 0x00000001ff077807 */ /* 0x000fe20005800000 */
[----:B------:R-:W-:Y:S01]  /*0980*/  DSETP.GE.AND P6, PT, R12, RZ, PT ;  /* 0x000000ff0c00722a */ /* 0x000fe20003fc6000 */
[----:B------:R-:W-:Y:S01]  /*0990*/  SEL R4, RZ, 0x1, !P4 ;  /* 0x00000001ff047807 */ /* 0x000fe20006000000 */
[----:B------:R-:W-:Y:S01]  /*09a0*/  DSETP.GE.AND P3, PT, R10, RZ, PT ;  /* 0x000000ff0a00722a */ /* 0x000fe20003f66000 */
[----:B------:R-:W-:Y:S02]  /*09b0*/  IADD3.X R24, PT, PT, RZ, R24, RZ, P2, P1 ;  /* 0x00000018ff187210 */ /* 0x000fe400017e24ff */
[----:B------:R-:W-:Y:S02]  /*09c0*/  IADD3 R4, P4, P5, R4, R6, R7 ;  /* 0x0000000604047210 */ /* 0x000fe40007d9e007 */
[----:B------:R-:W-:Y:S01]  /*09d0*/  SEL R7, RZ, 0x1, !P6 ;  /* 0x00000001ff077807 */ /* 0x000fe20007000000 */
[----:B------:R-:W-:Y:S01]  /*09e0*/  DSETP.GE.AND P6, PT, R8, RZ, PT ;  /* 0x000000ff0800722a */ /* 0x000fe20003fc6000 */
[----:B------:R-:W-:Y:S01]  /*09f0*/  SEL R6, RZ, 0x1, !P3 ;  /* 0x00000001ff067807 */ /* 0x000fe20005800000 */
[----:B------:R-:W-:Y:S01]  /*0a00*/  DSETP.GE.AND P3, PT, R26, RZ, PT ;  /* 0x000000ff1a00722a */ /* 0x000fe20003f66000 */
[----:B------:R-:W-:-:S02]  /*0a10*/  IADD3.X R24, PT, PT, RZ, R24, RZ, P4, P5 ;  /* 0x00000018ff187210 */ /* 0x000fc400027ea4ff */
[----:B------:R-:W-:Y:S02]  /*0a20*/  IADD3 R6, P1, P2, R6, R4, R7 ;  /* 0x0000000406067210 */ /* 0x000fe40007a3e007 */
[----:B------:R-:W-:Y:S02]  /*0a30*/  SEL R4, RZ, 0x1, !P6 ;  /* 0x00000001ff047807 */ /* 0x000fe40007000000 */
[----:B------:R-:W-:Y:S02]  /*0a40*/  SEL R7, RZ, 0x1, !P3 ;  /* 0x00000001ff077807 */ /* 0x000fe40005800000 */
[----:B------:R-:W-:Y:S02]  /*0a50*/  IADD3.X R24, PT, PT, RZ, R24, RZ, P1, P2 ;  /* 0x00000018ff187210 */ /* 0x000fe40000fe44ff */
[----:B------:R-:W-:-:S04]  /*0a60*/  IADD3 R7, P3, P4, R7, R6, R4 ;  /* 0x0000000607077210 */ /* 0x000fc80007c7e004 */
[----:B------:R-:W-:-:S09]  /*0a70*/  IADD3.X R24, PT, PT, RZ, R24, RZ, P3, P4 ;  /* 0x00000018ff187210 */ /* 0x000fd20001fe84ff */
.L_x_40:
[----:B------:R-:W-:Y:S05]  /*0a80*/  BSYNC.RECONVERGENT B2 ;  /* 0x0000000000027941 */ /* 0x000fea0003800200 */
.L_x_39:
        /* <DEDUP_REMOVED lines=14> */
[----:B------:R-:W5:Y:S01]  /*0b70*/  LDG.E.64 R14, desc[UR16][R8.64+0x3000] ;  /* 0x00300010080e7981 */ /* 0x000f62000c1e1b00 */
[----:B------:R-:W-:Y:S01]  /*0b80*/  VIADD R3, R3, 0x800 ;  /* 0x0000080003037836 */ /* 0x000fe20000000000 */
[----:B--2---:R-:W-:-:S02]  /*0b90*/  DSETP.GE.AND P1, PT, R16, RZ, PT ;  /* 0x000000ff1000722a */ /* 0x004fc40003f26000 */
[----:B---3--:R-:W-:-:S04]  /*0ba0*/  DSETP.GE.AND P2, PT, R10, RZ, PT ;  /* 0x000000ff0a00722a */ /* 0x008fc80003f46000 */
[----:B------:R-:W-:Y:S01]  /*0bb0*/  SEL R4, RZ, 0x1, !P1 ;  /* 0x00000001ff047807 */ /* 0x000fe20004800000 */
[----:B----4-:R-:W-:Y:S01]  /*0bc0*/  DSETP.GE.AND P3, PT, R12, RZ, PT ;  /* 0x000000ff0c00722a */ /* 0x010fe20003f66000 */
[----:B------:R-:W-:Y:S01]  /*0bd0*/  SEL R6, RZ, 0x1, !P2 ;  /* 0x00000001ff067807 */ /* 0x000fe20005000000 */
[----:B-----5:R-:W-:-:S04]  /*0be0*/  DSETP.GE.AND P4, PT, R14, RZ, PT ;  /* 0x000000ff0e00722a */ /* 0x020fc80003f86000 */
[----:B------:R-:W-:Y:S02]  /*0bf0*/  SEL R11, RZ, 0x1, !P3 ;  /* 0x00000001ff0b7807 */ /* 0x000fe40005800000 */
[----:B------:R-:W-:Y:S02]  /*0c00*/  IADD3 R4, P1, P2, R6, R7, R4 ;  /* 0x0000000706047210 */ /* 0x000fe40007a3e004 */
[----:B------:R-:W-:Y:S02]  /*0c10*/  SEL R10, RZ, 0x1, !P4 ;  /* 0x00000001ff0a7807 */ /* 0x000fe40006000000 */
[----:B------:R-:W-:Y:S02]  /*0c20*/  IADD3.X R24, PT, PT, RZ, R24, RZ, P1, P2 ;  /* 0x00000018ff187210 */ /* 0x000fe40000fe44ff */
[----:B------:R-:W-:-:S04]  /*0c30*/  IADD3 R7, P3, P4, R10, R4, R11 ;  /* 0x000000040a077210 */ /* 0x000fc80007c7e00b */
[----:B------:R-:W-:-:S09]  /*0c40*/  IADD3.X R24, PT, PT, RZ, R24, RZ, P3, P4 ;  /* 0x00000018ff187210 */ /* 0x000fd20001fe84ff */
.L_x_42:
[----:B------:R-:W-:Y:S05]  /*0c50*/  BSYNC.RECONVERGENT B2 ;  /* 0x0000000000027941 */ /* 0x000fea0003800200 */
.L_x_41:
[----:B------:R-:W-:Y:S05]  /*0c60*/  @!P0 BRA `(.L_x_35) ;  /* 0x0000000000388947 */ /* 0x000fea0003800000 */
[----:B------:R-:W0:Y:S01]  /*0c70*/  LDC.64 R8, c[0x0][0x380] ;  /* 0x0000e000ff087b82 */ /* 0x000e220000000a00 */
[----:B------:R-:W-:Y:S02]  /*0c80*/  IMAD.U32 R11, RZ, RZ, UR18 ;  /* 0x00000012ff0b7e24 */ /* 0x000fe4000f8e00ff */
[----:B------:R-:W-:Y:S02]  /*0c90*/  IMAD.MOV R0, RZ, RZ, -R0 ;  /* 0x000000ffff007224 */ /* 0x000fe400078e0a00 */
[----:B0-----:R-:W-:-:S07]  /*0ca0*/  IMAD.WIDE.U32 R8, R11, 0x7000, R8 ;  /* 0x000070000b087825 */ /* 0x001fce00078e0008 */
.L_x_43:
[----:B------:R-:W-:-:S06]  /*0cb0*/  IMAD.WIDE R10, R3, 0x8, R8 ;  /* 0x00000008030a7825 */ /* 0x000fcc00078e0208 */
[----:B------:R-:W2:Y:S01]  /*0cc0*/  LDG.E.64 R10, desc[UR16][R10.64] ;  /* 0x000000100a0a7981 */ /* 0x000ea2000c1e1b00 */
[----:B------:R-:W-:Y:S02]  /*0cd0*/  VIADD R0, R0, 0x1 ;  /* 0x0000000100007836 */ /* 0x000fe40000000000 */
[----:B------:R-:W-:Y:S01]  /*0ce0*/  VIADD R3, R3, 0x200 ;  /* 0x0000020003037836 */ /* 0x000fe20000000000 */
[----:B--2---:R-:W-:-:S06]  /*0cf0*/  DSETP.GE.AND P0, PT, R10, RZ, PT ;  /* 0x000000ff0a00722a */ /* 0x004fcc0003f06000 */
[----:B------:R-:W-:Y:S02]  /*0d00*/  SEL R4, RZ, 0x1, !P0 ;  /* 0x00000001ff047807 */ /* 0x000fe40004000000 */
[----:B------:R-:W-:Y:S02]  /*0d10*/  ISETP.NE.AND P0, PT, R0, RZ, PT ;  /* 0x000000ff0000720c */ /* 0x000fe40003f05270 */
[----:B------:R-:W-:-:S05]  /*0d20*/  IADD3 R7, P1, PT, R7, R4, RZ ;  /* 0x0000000407077210 */ /* 0x000fca0007f3e0ff */
[----:B------:R-:W-:-:S06]  /*0d30*/  IMAD.X R24, RZ, RZ, R24, P1 ;  /* 0x000000ffff187224 */ /* 0x000fcc00008e0618 */
[----:B------:R-:W-:Y:S05]  /*0d40*/  @P0 BRA `(.L_x_43) ;  /* 0xfffffffc00d80947 */ /* 0x000fea000383ffff */
.L_x_35:
[----:B------:R-:W-:Y:S05]  /*0d50*/  BSYNC.RECONVERGENT B1 ;  /* 0x0000000000017941 */ /* 0x000fea0003800200 */
.L_x_34:
[----:B------:R-:W-:-:S13]  /*0d60*/  ISETP.GE.AND P0, PT, R2, 0x200, PT ;  /* 0x000002000200780c */ /* 0x000fda0003f06270 */
[----:B------:R-:W-:Y:S05]  /*0d70*/  @!P0 BRA `(.L_x_44) ;  /* 0x0000000400308947 */ /* 0x000fea0003800000 */
[----:B------:R-:W0:Y:S01]  /*0d80*/  S2R R4, SR_LANEID ;  /* 0x0000000000047919 */ /* 0x000e220000000000 */
[----:B------:R-:W1:Y:S04]  /*0d90*/  SHFL.DOWN PT, R0, R7, 0x1, 0x1f ;  /* 0x08201f0007007f89 */ /* 0x000e6800000e0000 */
        /* <DEDUP_REMOVED lines=27> */
[----:B------:R-:W-:Y:S02]  /*0f50*/  @!P1 SHF.R.U32.HI R3, RZ, 0x2, R5 ;  /* 0x00000002ff039819 */ /* 0x000fe40000011605 */
[----:B-1----:R-:W-:Y:S01]  /*0f60*/  SEL R2, R2, RZ, !P0 ;  /* 0x000000ff02027207 */ /* 0x002fe20004000000 */
[----:B------:R-:W0:Y:S01]  /*0f70*/  SHFL.DOWN PT, R0, R9, 0x10, 0x1f ;  /* 0x0a001f0009007f89 */ /* 0x000e2200000e0000 */
[----:B------:R-:W-:Y:S02]  /*0f80*/  ISETP.GT.AND P0, PT, R4, 0xf, PT ;  /* 0x0000000f0400780c */ /* 0x000fe40003f04270 */
[----:B------:R-:W-:Y:S01]  /*0f90*/  @!P1 MOV R4, 0x400 ;  /* 0x0000040000049802 */ /* 0x000fe20000000f00 */
[----:B------:R-:W-:-:S05]  /*0fa0*/  IMAD.X R11, R2, 0x1, R13, P2 ;  /* 0x00000001020b7824 */ /* 0x000fca00010e060d */
[----:B------:R-:W1:Y:S01]  /*0fb0*/  SHFL.DOWN PT, R2, R11, 0x10, 0x1f ;  /* 0x0a001f000b027f89 */ /* 0x000e6200000e0000 */
[----:B--2---:R-:W-:Y:S02]  /*0fc0*/  @!P1 LEA R7, R7, R4, 0x18 ;  /* 0x0000000407079211 */ /* 0x004fe400078ec0ff */
[----:B0-----:R-:W-:-:S04]  /*0fd0*/  SEL R0, R0, RZ, !P0 ;  /* 0x000000ff00007207 */ /* 0x001fc80004000000 */
[----:B------:R-:W-:Y:S02]  /*0fe0*/  IADD3 R0, P2, PT, R0, R9, RZ ;  /* 0x0000000900007210 */ /* 0x000fe40007f5e0ff */
[----:B-1----:R-:W-:Y:S02]  /*0ff0*/  SEL R4, R2, RZ, !P0 ;  /* 0x000000ff02047207 */ /* 0x002fe40004000000 */
[----:B------:R-:W-:Y:S02]  /*1000*/  @!P1 LOP3.LUT R2, R3, 0xf8, RZ, 0xc0, !PT ;  /* 0x000000f803029812 */ /* 0x000fe400078ec0ff */
[----:B------:R-:W-:Y:S01]  /*1010*/  ISETP.NE.AND P0, PT, R5, RZ, PT ;  /* 0x000000ff0500720c */ /* 0x000fe20003f05270 */
[----:B------:R-:W-:Y:S02]  /*1020*/  IMAD.X R3, R4, 0x1, R11, P2 ;  /* 0x0000000104037824 */ /* 0x000fe400010e060b */
[----:B------:R-:W-:Y:S02]  /*1030*/  @!P1 IMAD.IADD R7, R2, 0x1, R7 ;  /* 0x0000000102079824 */ /* 0x000fe400078e0207 */
[----:B------:R-:W-:-:S05]  /*1040*/  @!P1 IMAD.MOV.U32 R2, RZ, RZ, R0 ;  /* 0x000000ffff029224 */ /* 0x000fca00078e0000 */
        /* <DEDUP_REMOVED lines=8> */
[----:B--2---:R-:W1:Y:S04]  /*10d0*/  LDS.128 R4, [UR4+0x30] ;  /* 0x00003004ff047984 */ /* 0x004e680008000c00 */
[----:B------:R-:W2:Y:S04]  /*10e0*/  LDS.128 R20, [UR4+0x40] ;  /* 0x00004004ff147984 */ /* 0x000ea80008000c00 */
[----:B------:R-:W3:Y:S04]  /*10f0*/  LDS.128 R16, [UR4+0x50] ;  /* 0x00005004ff107984 */ /* 0x000ee80008000c00 */
[----:B------:R-:W4:Y:S01]  /*1100*/  LDS.128 R12, [UR4+0x60] ;  /* 0x00006004ff0c7984 */ /* 0x000f220008000c00 */
[----:B0-----:R-:W-:-:S04]  /*1110*/  IADD3 R11, P1, P2, R24, R8, R0 ;  /* 0x00000008180b7210 */ /* 0x001fc80007a3e000 */
[----:B------:R-:W-:Y:S02]  /*1120*/  IADD3.X R25, PT, PT, R25, R9, R3, P1, P2 ;  /* 0x0000000919197210 */ /* 0x000fe40000fe4403 */
[----:B-1----:R-:W-:Y:S02]  /*1130*/  IADD3 R3, P1, P2, R4, R11, R26 ;  /* 0x0000000b04037210 */ /* 0x002fe40007a3e01a */
[----:B------:R-:W0:Y:S02]  /*1140*/  LDS.128 R8, [UR4+0x70] ;  /* 0x00007004ff087984 */ /* 0x000e240008000c00 */
[----:B------:R-:W-:Y:S02]  /*1150*/  IADD3.X R5, PT, PT, R5, R25, R27, P1, P2 ;  /* 0x0000001905057210 */ /* 0x000fe40000fe441b */
[----:B------:R-:W1:Y:S01]  /*1160*/  LDS.128 R24, [UR4+0x80] ;  /* 0x00008004ff187984 */ /* 0x000e620008000c00 */
[----:B--2---:R-:W-:-:S04]  /*1170*/  IADD3 R3, P1, P2, R20, R3, R6 ;  /* 0x0000000314037210 */ /* 0x004fc80007a3e006 */
[----:B---3--:R-:W-:Y:S02]  /*1180*/  IADD3 R3, P3, P4, R16, R3, R22 ;  /* 0x0000000310037210 */ /* 0x008fe40007c7e016 */
[----:B------:R-:W-:Y:S02]  /*1190*/  IADD3.X R7, PT, PT, R21, R5, R7, P1, P2 ;  /* 0x0000000515077210 */ /* 0x000fe40000fe4407 */
[----:B----4-:R-:W-:Y:S02]  /*11a0*/  IADD3 R3, P1, P2, R12, R3, R18 ;  /* 0x000000030c037210 */ /* 0x010fe40007a3e012 */
[----:B------:R-:W-:-:S04]  /*11b0*/  IADD3.X R17, PT, PT, R17, R7, R23, P3, P4 ;  /* 0x0000000711117210 */ /* 0x000fc80001fe8417 */
[----:B------:R-:W-:Y:S02]  /*11c0*/  IADD3.X R13, PT, PT, R13, R17, R19, P1, P2 ;  /* 0x000000110d0d7210 */ /* 0x000fe40000fe4413 */
[----:B0-----:R-:W-:-:S04]  /*11d0*/  IADD3 R3, P3, P4, R8, R3, R14 ;  /* 0x0000000308037210 */ /* 0x001fc80007c7e00e */
[----:B-1----:R-:W-:Y:S02]  /*11e0*/  IADD3 R3, P1, P2, R24, R3, R10 ;  /* 0x0000000318037210 */ /* 0x002fe40007a3e00a */
[----:B------:R-:W-:Y:S02]  /*11f0*/  IADD3.X R9, PT, PT, R9, R13, R15, P3, P4 ;  /* 0x0000000d09097210 */ /* 0x000fe40001fe840f */
[----:B------:R-:W-:Y:S02]  /*1200*/  IADD3 R0, P3, PT, R3, R26, RZ ;  /* 0x0000001a03007210 */ /* 0x000fe40007f7e0ff */
[----:B------:R-:W-:-:S05]  /*1210*/  IADD3.X R3, PT, PT, R25, R9, R11, P1, P2 ;  /* 0x0000000919037210 */ /* 0x000fca0000fe440b */
[----:B------:R-:W-:Y:S01]  /*1220*/  IMAD.X R3, R3, 0x1, R27, P3 ;  /* 0x0000000103037824 */ /* 0x000fe200018e061b */
[----:B------:R-:W-:Y:S06]  /*1230*/  BRA `(.L_x_45) ;  /* 0x0000002000007947 */ /* 0x000fec0003800000 */
.L_x_44:
[----:B------:R-:W-:-:S04]  /*1240*/  LOP3.LUT R0, R5, 0x3e0, RZ, 0xc0, !PT ;  /* 0x000003e005007812 */ /* 0x000fc800078ec0ff */
[----:B------:R-:W-:Y:S01]  /*1250*/  LOP3.LUT R9, RZ, R0, RZ, 0x33, !PT ;  /* 0x00000000ff097212 */ /* 0x000fe200078e33ff */
[----:B------:R-:W-:Y:S02]  /*1260*/  VIADD R3, R0, 0x20 ;  /* 0x0000002000037836 */ /* 0x000fe40000000000 */
[----:B------:R-:W0:Y:S02]  /*1270*/  S2R R0, SR_LANEID ;  /* 0x0000000000007919 */ /* 0x000e240000000000 */
[----:B------:R-:W-:Y:S01]  /*1280*/  IMAD.IADD R9, R2, 0x1, R9 ;  /* 0x0000000102097824 */ /* 0x000fe200078e0209 */
[----:B------:R-:W-:-:S04]  /*1290*/  ISETP.GT.AND P0, PT, R3, R2, PT ;  /* 0x000000020300720c */ /* 0x000fc80003f04270 */
[----:B------:R-:W-:-:S05]  /*12a0*/  SEL R9, R9, 0x1f, P0 ;  /* 0x0000001f09097807 */ /* 0x000fca0000000000 */
[----:B------:R-:W1:Y:S04]  /*12b0*/  SHFL.DOWN PT, R3, R7, 0x1, R9 ;  /* 0x0820000007037989 */ /* 0x000e6800000e0009 */
        /* <DEDUP_REMOVED lines=8> */
[----:B------:R-:W-:Y:S01]  /*1340*/  ISETP.GT.AND P0, PT, R6, R9, PT ;  /* 0x000000090600720c */ /* 0x000fe20003f04270 */
[----:B------:R-:W0:Y:S01]  /*1350*/  SHFL.DOWN PT, R3, R8, 0x2, R9 ;  /* 0x0840000008037989 */ /* 0x000e2200000e0009 */
[----:B------:R-:W-:-:S03]  /*1360*/  VIADD R6, R0, 0x4 ;  /* 0x0000000400067836 */ /* 0x000fc60000000000 */
[----:B------:R-:W1:Y:S01]  /*1370*/  SHFL.DOWN PT, R4, R10, 0x2, R9 ;  /* 0x084000000a047989 */ /* 0x000e6200000e0009 */
[----:B------:R-:W2:Y:S01]  /*1380*/  @!P2 S2R R11, SR_CgaCtaId ;  /* 0x00000000000ba919 */ /* 0x000ea20000008800 */
[----:B0-----:R-:W-:-:S04]  /*1390*/  SEL R3, R3, RZ, !P0 ;  /* 0x000000ff03037207 */ /* 0x001fc80004000000 */
[----:B------:R-:W-:Y:S02]  /*13a0*/  IADD3 R12, P1, PT, R3, R8, RZ ;  /* 0x00000008030c7210 */ /* 0x000fe40007f3e0ff */
[----:B-1----:R-:W-:Y:S02]  /*13b0*/  SEL R4, R4, RZ, !P0 ;  /* 0x000000ff04047207 */ /* 0x002fe40004000000 */
[----:B------:R-:W-:Y:S01]  /*13c0*/  ISETP.GT.AND P0, PT, R6, R9, PT ;  /* 0x000000090600720c */ /* 0x000fe20003f04270 */
[----:B------:R-:W0:Y:S01]  /*13d0*/  SHFL.DOWN PT, R3, R12, 0x4, R9 ;  /* 0x088000000c037989 */ /* 0x000e2200000e0009 */
[----:B------:R-:W-:Y:S02]  /*13e0*/  VIADD R6, R0, 0x8 ;  /* 0x0000000800067836 */ /* 0x000fe40000000000 */
[----:B------:R-:W-:Y:S02]  /*13f0*/  IMAD.X R7, R4, 0x1, R10, P1 ;  /* 0x0000000104077824 */ /* 0x000fe400008e060a */
[----:B------:R-:W-:-:S03]  /*1400*/  VIADD R0, R0, 0x10 ;  /* 0x0000001000007836 */ /* 0x000fc60000000000 */
[----:B------:R-:W1:Y:S01]  /*1410*/  SHFL.DOWN PT, R4, R7, 0x4, R9 ;  /* 0x0880000007047989 */ /* 0x000e6200000e0009 */
[----:B0-----:R-:W-:-:S04]  /*1420*/  SEL R3, R3, RZ, !P0 ;  /* 0x000000ff03037207 */ /* 0x001fc80004000000 */
[----:B------:R-:W-:Y:S02]  /*1430*/  IADD3 R8, P1, PT, R3, R12, RZ ;  /* 0x0000000c03087210 */ /* 0x000fe40007f3e0ff */
[----:B-1----:R-:W-:-:S03]  /*1440*/  SEL R4, R4, RZ, !P0 ;  /* 0x000000ff04047207 */ /* 0x002fc60004000000 */
[----:B------:R-:W0:Y:S01]  /*1450*/  SHFL.DOWN PT, R3, R8, 0x8, R9 ;  /* 0x0900000008037989 */ /* 0x000e2200000e0009 */
[----:B------:R-:W-:Y:S01]  /*1460*/  ISETP.GT.AND P0, PT, R6, R9, PT ;  /* 0x000000090600720c */ /* 0x000fe20003f04270 */
[----:B------:R-:W-:-:S05]  /*1470*/  IMAD.X R10, R4, 0x1, R7, P1 ;  /* 0x00000001040a7824 */ /* 0x000fca00008e0607 */
[----:B------:R-:W1:Y:S01]  /*1480*/  SHFL.DOWN PT, R4, R10, 0x8, R9 ;  /* 0x090000000a047989 */ /* 0x000e6200000e0009 */
[----:B0-----:R-:W-:-:S04]  /*1490*/  SEL R3, R3, RZ, !P0 ;  /* 0x000000ff03037207 */ /* 0x001fc80004000000 */
[----:B------:R-:W-:Y:S02]  /*14a0*/  IADD3 R6, P1, PT, R3, R8, RZ ;  /* 0x0000000803067210 */ /* 0x000fe40007f3e0ff */
[----:B------:R-:W-:Y:S02]  /*14b0*/  @!P2 SHF.R.U32.HI R8, RZ, 0x2, R5 ;  /* 0x00000002ff08a819 */ /* 0x000fe40000011605 */
[----:B-1----:R-:W-:Y:S01]  /*14c0*/  SEL R4, R4, RZ, !P0 ;  /* 0x000000ff04047207 */ /* 0x002fe20004000000 */
[----:B------:R-:W0:Y:S01]  /*14d0*/  SHFL.DOWN PT, R3, R6, 0x10, R9 ;  /* 0x0a00000006037989 */ /* 0x000e2200000e0009 */
[----:B------:R-:W-:Y:S02]  /*14e0*/  ISETP.GT.AND P0, PT, R0, R9, PT ;  /* 0x000000090000720c */ /* 0x000fe40003f04270 */
[----:B------:R-:W-:Y:S01]  /*14f0*/  @!P2 MOV R0, 0x400 ;  /* 0x000004000000a802 */ /* 0x000fe20000000f00 */
[----:B------:R-:W-:Y:S01]  /*1500*/  IMAD.X R7, R4, 0x1, R10, P1 ;  /* 0x0000000104077824 */ /* 0x000fe200008e060a */
[----:B------:R-:W-:-:S02]  /*1510*/  @!P2 LOP3.LUT R8, R8, 0xf8, RZ, 0xc0, !PT ;  /* 0x000000f80808a812 */ /* 0x000fc400078ec0ff */
[----:B--2---:R-:W-:Y:S02]  /*1520*/  @!P2 LEA R11, R11, R0, 0x18 ;  /* 0x000000000b0ba211 */ /* 0x004fe400078ec0ff */
[----:B------:R-:W1:Y:S03]  /*1530*/  SHFL.DOWN PT, R4, R7, 0x10, R9 ;  /* 0x0a00000007047989 */ /* 0x000e6600000e0009 */
[----:B------:R-:W-:Y:S01]  /*1540*/  @!P2 IMAD.IADD R11, R8, 0x1, R11 ;  /* 0x00000001080ba824 */ /* 0x000fe200078e020b */
[----:B0-----:R-:W-:-:S04]  /*1550*/  SEL R3, R3, RZ, !P0 ;  /* 0x000000ff03037207 */ /* 0x001fc80004000000 */
[----:B------:R-:W-:Y:S02]  /*1560*/  IADD3 R0, P1, PT, R3, R6, RZ ;  /* 0x0000000603007210 */ /* 0x000fe40007f3e0ff */
[----:B-1----:R-:W-:-:S03]  /*1570*/  SEL R4, R4, RZ, !P0 ;  /* 0x000000ff04047207 */ /* 0x002fc60004000000 */
[----:B------:R-:W-:Y:S01]  /*1580*/  @!P2 IMAD.MOV.U32 R6, RZ, RZ, R0 ;  /* 0x000000ffff06a224 */ /* 0x000fe200078e0000 */
[----:B------:R-:W-:Y:S01]  /*1590*/  ISETP.NE.AND P0, PT, R5, RZ, PT ;  /* 0x000000ff0500720c */ /* 0x000fe20003f05270 */
[----:B------:R-:W-:-:S04]  /*15a0*/  IMAD.X R3, R4, 0x1, R7, P1 ;  /* 0x0000000104037824 */ /* 0x000fc800008e0607 */
[----:B------:R-:W-:-:S05]  /*15b0*/  @!P2 IMAD.MOV.U32 R7, RZ, RZ, R3 ;  /* 0x000000ffff07a224 */ /* 0x000fca00078e0003 */
[----:B------:R1:W-:Y:S01]  /*15c0*/  @!P2 STS.64 [R11+0x10], R6 ;  /* 0x000010060b00a388 */ /* 0x0003e20000000a00 */
[----:B------:R-:W-:Y:S06]  /*15d0*/  BAR.SYNC.DEFER_BLOCKING 0x0 ;  /* 0x0000000000007b1d */ /* 0x000fec0000010000 */
[----:B------:R-:W-:Y:S05]  /*15e0*/  @P0 BRA `(.L_x_45) ;  /* 0x0000001c00140947 */ /* 0x000fea0003800000 */
[----:B------:R-:W0:Y:S01]  /*15f0*/  S2UR UR5, SR_CgaCtaId ;  /* 0x00000000000579c3 */ /* 0x000e220000008800 */
[----:B------:R-:W-:Y:S01]  /*1600*/  UMOV UR4, 0x400 ;  /* 0x0000040000047882 */ /* 0x000fe20000000000 */
[C---:B------:R-:W-:Y:S02]  /*1610*/  ISETP.GT.AND P1, PT, R2.reuse, 0x20, PT ;  /* 0x000000200200780c */ /* 0x040fe40003f24270 */
[C---:B------:R-:W-:Y:S02]  /*1620*/  ISETP.GT.AND P2, PT, R2.reuse, 0x40, PT ;  /* 0x000000400200780c */ /* 0x040fe40003f44270 */
[----:B------:R-:W-:Y:S01]  /*1630*/  ISETP.GT.AND P6, PT, R2, 0x1a0, PT ;  /* 0x000001a00200780c */ /* 0x000fe20003fc4270 */
[----:B0-----:R-:W-:-:S09]  /*1640*/  ULEA UR4, UR5, UR4, 0x18 ;  /* 0x0000000405047291 */ /* 0x001fd2000f8ec0ff */
[----:B------:R-:W0:Y:S04]  /*1650*/  LDS.64 R20, [UR4+0x18] ;  /* 0x00001804ff147984 */ /* 0x000e280008000a00 */
[----:B------:R-:W2:Y:S04]  /*1660*/  LDS.128 R16, [UR4+0x20] ;  /* 0x00002004ff107984 */ /* 0x000ea80008000c00 */
[----:B-1----:R-:W1:Y:S04]  /*1670*/  LDS.128 R4, [UR4+0x30] ;  /* 0x00003004ff047984 */ /* 0x002e680008000c00 */
[----:B------:R-:W3:Y:S04]  /*1680*/  LDS.128 R12, [UR4+0x40] ;  /* 0x00004004ff0c7984 */ /* 0x000ee80008000c00 */
[----:B------:R-:W4:Y:S04]  /*1690*/  LDS.128 R8, [UR4+0x50] ;  /* 0x00005004ff087984 */ /* 0x000f280008000c00 */
[----:B------:R-:W-:Y:S01]  /*16a0*/  LDS.128 R24, [UR4+0x70] ;  /* 0x00007004ff187984 */ /* 0x000fe20008000c00 */
[----:B0-----:R-:W-:-:S02]  /*16b0*/  SEL R20, R20, RZ, P1 ;  /* 0x000000ff14147207 */ /* 0x001fc40000800000 */
[----:B------:R-:W-:Y:S02]  /*16c0*/  SEL R21, R21, RZ, P1 ;  /* 0x000000ff15157207 */ /* 0x000fe40000800000 */
[----:B--2---:R-:W-:Y:S02]  /*16d0*/  SEL R23, R16, RZ, P2 ;  /* 0x000000ff10177207 */ /* 0x004fe40001000000 */
[----:B------:R-:W-:Y:S02]  /*16e0*/  SEL R16, R17, RZ, P2 ;  /* 0x000000ff11107207 */ /* 0x000fe40001000000 */
[----:B------:R-:W-:Y:S02]  /*16f0*/  IADD3 R0, P3, P4, R23, R20, R0 ;  /* 0x0000001417007210 */ /* 0x000fe40007c7e000 */
[C---:B------:R-:W-:Y:S02]  /*1700*/  ISETP.GT.AND P1, PT, R2.reuse, 0x60, PT ;  /* 0x000000600200780c */ /* 0x040fe40003f24270 */
[----:B------:R-:W-:-:S02]  /*1710*/  ISETP.GT.AND P2, PT, R2, 0x80, PT ;  /* 0x000000800200780c */ /* 0x000fc40003f44270 */
[----:B------:R-:W-:Y:S02]  /*1720*/  IADD3.X R3, PT, PT, R16, R21, R3, P3, P4 ;  /* 0x0000001510037210 */ /* 0x000fe40001fe8403 */
[----:B------:R-:W0:Y:S01]  /*1730*/  LDS.128 R20, [UR4+0x60] ;  /* 0x00006004ff147984 */ /* 0x000e220008000c00 */
[----:B------:R-:W-:Y:S02]  /*1740*/  SEL R17, R18, RZ, P1 ;  /* 0x000000ff12117207 */ /* 0x000fe40000800000 */
[----:B-1----:R-:W-:Y:S02]  /*1750*/  SEL R4, R4, RZ, P2 ;  /* 0x000000ff04047207 */ /* 0x002fe40001000000 */
[----:B------:R-:W-:Y:S02]  /*1760*/  SEL R18, R19, RZ, P1 ;  /* 0x000000ff13127207 */ /* 0x000fe40000800000 */
[----:B------:R-:W-:Y:S02]  /*1770*/  SEL R16, R5, RZ, P2 ;  /* 0x000000ff05107207 */ /* 0x000fe40001000000 */
[----:B------:R-:W-:-:S02]  /*1780*/  IADD3 R4, P3, P4, R4, R0, R17 ;  /* 0x0000000004047210 */ /* 0x000fc40007c7e011 */
[----:B------:R-:W-:Y:S02]  /*1790*/  ISETP.GT.AND P2, PT, R2, 0xa0, PT ;  /* 0x000000a00200780c */ /* 0x000fe40003f44270 */
[----:B------:R-:W-:Y:S02]  /*17a0*/  IADD3.X R3, PT, PT, R16, R3, R18, P3, P4 ;  /* 0x0000000310037210 */ /* 0x000fe40001fe8412 */
[----:B------:R-:W1:Y:S01]  /*17b0*/  LDS.128 R16, [UR4+0x80] ;  /* 0x00008004ff107984 */ /* 0x000e620008000c00 */
[----:B------:R-:W-:Y:S02]  /*17c0*/  ISETP.GT.AND P1, PT, R2, 0xc0, PT ;  /* 0x000000c00200780c */ /* 0x000fe40003f24270 */
[----:B------:R-:W-:Y:S02]  /*17d0*/  SEL R5, R6, RZ, P2 ;  /* 0x000000ff06057207 */ /* 0x000fe40001000000 */
[----:B---3--:R-:W-:Y:S02]  /*17e0*/  SEL R0, R12, RZ, P1 ;  /* 0x000000ff0c007207 */ /* 0x008fe40000800000 */
[----:B------:R-:W-:-:S02]  /*17f0*/  SEL R6, R7, RZ, P2 ;  /* 0x000000ff07067207 */ /* 0x000fc40001000000 */
[C---:B------:R-:W-:Y:S02]  /*1800*/  ISETP.GT.AND P2, PT, R2.reuse, 0xe0, PT ;  /* 0x000000e00200780c */ /* 0x040fe40003f44270 */
[----:B------:R-:W-:Y:S02]  /*1810*/  ISETP.GT.AND P3, PT, R2, 0x100, PT ;  /* 0x000001000200780c */ /* 0x000fe40003f64270 */
[----:B------:R-:W-:Y:S02]  /*1820*/  IADD3 R0, P4, P5, R0, R4, R5 ;  /* 0x0000000400007210 */ /* 0x000fe40007d9e005 */
[----:B------:R-:W-:Y:S02]  /*1830*/  SEL R12, R13, RZ, P1 ;  /* 0x000000ff0d0c7207 */ /* 0x000fe40000800000 */
[----:B------:R-:W-:Y:S02]  /*1840*/  ISETP.GT.AND P1, PT, R2, 0x120, PT ;  /* 0x000001200200780c */ /* 0x000fe40003f24270 */
[----:B------:R-:W-:-:S02]  /*1850*/  SEL R4, R14, RZ, P2 ;  /* 0x000000ff0e047207 */ /* 0x000fc40001000000 */
[----:B----4-:R-:W-:Y:S02]  /*1860*/  SEL R5, R8, RZ, P3 ;  /* 0x000000ff08057207 */ /* 0x010fe40001800000 */
[----:B------:R-:W-:Y:S02]  /*1870*/  SEL R15, R15, RZ, P2 ;  /* 0x000000ff0f0f7207 */ /* 0x000fe40001000000 */
[----:B------:R-:W-:Y:S02]  /*1880*/  IADD3.X R3, PT, PT, R12, R3, R6, P4, P5 ;  /* 0x000000030c037210 */ /* 0x000fe400027ea406 */
[----:B------:R-:W-:Y:S02]  /*1890*/  ISETP.GT.AND P2, PT, R2, 0x140, PT ;  /* 0x000001400200780c */ /* 0x000fe40003f44270 */
[----:B------:R-:W-:Y:S02]  /*18a0*/  SEL R6, R9, RZ, P3 ;  /* 0x000000ff09067207 */ /* 0x000fe40001800000 */
[----:B------:R-:W-:-:S02]  /*18b0*/  SEL R7, R10, RZ, P1 ;  /* 0x000000ff0a077207 */ /* 0x000fc40000800000 */
[----:B------:R-:W-:Y:S02]  /*18c0*/  IADD3 R4, P3, P4, R5, R0, R4 ;  /* 0x0000000005047210 */ /* 0x000fe40007c7e004 */
[----:B------:R-:W-:Y:S02]  /*18d0*/  SEL R10, R11, RZ, P1 ;  /* 0x000000ff0b0a7207 */ /* 0x000fe40000800000 */
[----:B------:R-:W-:Y:S02]  /*18e0*/  ISETP.GT.AND P1, PT, R2, 0x160, PT ;  /* 0x000001600200780c */ /* 0x000fe40003f24270 */
[----:B0-----:R-:W-:Y:S02]  /*18f0*/  SEL R0, R20, RZ, P2 ;  /* 0x000000ff14007207 */ /* 0x001fe40001000000 */
[----:B------:R-:W-:Y:S02]  /*1900*/  ISETP.GT.AND P5, PT, R2, 0x180, PT ;  /* 0x000001800200780c */ /* 0x000fe40003fa4270 */
[----:B------:R-:W-:-:S02]  /*1910*/  IADD3.X R6, PT, PT, R6, R3, R15, P3, P4 ;  /* 0x0000000306067210 */ /* 0x000fc40001fe840f */
[----:B------:R-:W-:Y:S02]  /*1920*/  SEL R3, R22, RZ, P1 ;  /* 0x000000ff16037207 */ /* 0x000fe40000800000 */
[----:B------:R-:W-:Y:S02]  /*1930*/  SEL R23, R23, RZ, P1 ;  /* 0x000000ff17177207 */ /* 0x000fe40000800000 */
[----:B------:R-:W-:Y:S02]  /*1940*/  SEL R5, R21, RZ, P2 ;  /* 0x000000ff15057207 */ /* 0x000fe40001000000 */
[----:B------:R-:W-:Y:S02]  /*1950*/  IADD3 R0, P1, P3, R0, R4, R7 ;  /* 0x0000000400007210 */ /* 0x000fe40007b3e007 */
[----:B------:R-:W-:Y:S02]  /*1960*/  SEL R4, R24, RZ, P5 ;  /* 0x000000ff18047207 */ /* 0x000fe40002800000 */
[----:B------:R-:W-:-:S02]  /*1970*/  ISETP.GT.AND P2, PT, R2, 0x1c0, PT ;  /* 0x000001c00200780c */ /* 0x000fc40003f44270 */
[----:B------:R-:W-:Y:S02]  /*1980*/  IADD3.X R5, PT, PT, R5, R6, R10, P1, P3 ;  /* 0x0000000605057210 */ /* 0x000fe40000fe640a */
[----:B------:R-:W-:Y:S02]  /*1990*/  IADD3 R4, P3, P4, R4, R0, R3 ;  /* 0x0000000004047210 */ /* 0x000fe40007c7e003 */
[----:B------:R-:W-:Y:S02]  /*19a0*/  SEL R0, R26, RZ, P6 ;  /* 0x000000ff1a007207 */ /* 0x000fe40003000000 */
[----:B-1----:R-:W-:Y:S02]  /*19b0*/  SEL R3, R16, RZ, P2 ;  /* 0x000000ff10037207 */ /* 0x002fe40001000000 */
[----:B------:R-:W-:Y:S02]  /*19c0*/  ISETP.GT.AND P1, PT, R2, 0x1e0, PT ;  /* 0x000001e00200780c */ /* 0x000fe40003f24270 */
[----:B------:R-:W-:-:S02]  /*19d0*/  SEL R24, R25, RZ, P5 ;  /* 0x000000ff19187207 */ /* 0x000fc40002800000 */
[----:B------:R-:W-:Y:S02]  /*19e0*/  SEL R27, R27, RZ, P6 ;  /* 0x000000ff1b1b7207 */ /* 0x000fe40003000000 */
[----:B------:R-:W-:Y:S02]  /*19f0*/  IADD3 R3, P5, P6, R3, R4, R0 ;  /* 0x0000000403037210 */ /* 0x000fe40007ebe000 */
[----:B------:R-:W-:Y:S02]  /*1a00*/  SEL R0, R18, RZ, P1 ;  /* 0x000000ff12007207 */ /* 0x000fe40000800000 */
[----:B------:R-:W-:Y:S02]  /*1a10*/  IADD3.X R4, PT, PT, R24, R5, R23, P3, P4 ;  /* 0x0000000518047210 */ /* 0x000fe40001fe8417 */
[----:B------:R-:W-:Y:S02]  /*1a20*/  SEL R2, R17, RZ, P2 ;  /* 0x000000ff11027207 */ /* 0x000fe40001000000 */
[----:B------:R-:W-:-:S02]  /*1a30*/  IADD3 R0, P2, PT, R0, R3, RZ ;  /* 0x0000000300007210 */ /* 0x000fc40007f5e0ff */
[----:B------:R-:W-:Y:S02]  /*1a40*/  SEL R3, R19, RZ, P1 ;  /* 0x000000ff13037207 */ /* 0x000fe40000800000 */
[----:B------:R-:W-:-:S05]  /*1a50*/  IADD3.X R2, PT, PT, R2, R4, R27, P5, P6 ;  /* 0x0000000402027210 */ /* 0x000fca0002fec41b */
[----:B------:R-:W-:Y:S01]  /*1a60*/  IMAD.X R3, R3, 0x1, R2, P2 ;  /* 0x0000000103037824 */ /* 0x000fe200010e0602 */
[----:B------:R-:W-:Y:S06]  /*1a70*/  BRA `(.L_x_45) ;  /* 0x0000001400f07947 */ /* 0x000fec0003800000 */
.L_x_31:
[----:B------:R-:W0:Y:S01]  /*1a80*/  S2R R2, SR_TID.X ;  /* 0x0000000000027919 */ /* 0x000e220000002100 */
[----:B------:R-:W1:Y:S01]  /*1a90*/  LDC.64 R6, c[0x0][0x380] ;  /* 0x0000e000ff067b82 */ /* 0x000e620000000a00 */
[----:B0-----:R-:W-:-:S04]  /*1aa0*/  VIADD R19, R2, UR9 ;  /* 0x0000000902137c36 */ /* 0x001fc80008000000 */
[----:B-1----:R-:W-:-:S05]  /*1ab0*/  IMAD.WIDE.U32 R18, R19, 0x8, R6 ;  /* 0x0000000813127825 */ /* 0x002fca00078e0006 */
[----:B------:R-:W2:Y:S04]  /*1ac0*/  LDG.E.64 R22, desc[UR16][R18.64] ;  /* 0x0000001012167981 */ /* 0x000ea8000c1e1b00 */
[----:B------:R-:W3:Y:S04]  /*1ad0*/  LDG.E.64 R12, desc[UR16][R18.64+0x1000] ;  /* 0x00100010120c7981 */ /* 0x000ee8000c1e1b00 */
[----:B------:R-:W4:Y:S04]  /*1ae0*/  LDG.E.64 R14, desc[UR16][R18.64+0x2000] ;  /* 0x00200010120e7981 */ /* 0x000f28000c1e1b00 */
[----:B------:R-:W5:Y:S04]  /*1af0*/  LDG.E.64 R16, desc[UR16][R18.64+0x3000] ;  /* 0x0030001012107981 */ /* 0x000f68000c1e1b00 */
[----:B------:R-:W5:Y:S04]  /*1b00*/  LDG.E.64 R6, desc[UR16][R18.64+0x4000] ;  /* 0x0040001012067981 */ /* 0x000f68000c1e1b00 */
[----:B------:R-:W5:Y:S04]  /*1b10*/  LDG.E.64 R8, desc[UR16][R18.64+0x5000] ;  /* 0x0050001012087981 */ /* 0x000f68000c1e1b00 */
[----:B------:R-:W5:Y:S01]  /*1b20*/  LDG.E.64 R10, desc[UR16][R18.64+0x6000] ;  /* 0x00600010120a7981 */ /* 0x000f62000c1e1b00 */
[----:B--2---:R-:W-:-:S02]  /*1b30*/  DSETP.GE.AND P1, PT, R22, RZ, PT ;  /* 0x000000ff1600722a */ /* 0x004fc40003f26000 */
[----:B---3--:R-:W-:-:S04]  /*1b40*/  DSETP.GE.AND P2, PT, R12, RZ, PT ;  /* 0x000000ff0c00722a */ /* 0x008fc80003f46000 */
[----:B------:R-:W-:Y:S01]  /*1b50*/  SEL R12, RZ, 0x1, !P1 ;  /* 0x00000001ff0c7807 */ /* 0x000fe20004800000 */
[----:B----4-:R-:W-:Y:S01]  /*1b60*/  DSETP.GE.AND P3, PT, R14, RZ, PT ;  /* 0x000000ff0e00722a */ /* 0x010fe20003f66000 */
[----:B------:R-:W-:Y:S01]  /*1b70*/  SEL R3, RZ, 0x1, !P2 ;  /* 0x00000001ff037807 */ /* 0x000fe20005000000 */
[----:B-----5:R-:W-:-:S04]  /*1b80*/  DSETP.GE.AND P0, PT, R16, RZ, PT ;  /* 0x000000ff1000722a */ /* 0x020fc80003f06000 */
[----:B------:R-:W-:Y:S01]  /*1b90*/  SEL R0, RZ, 0x1, !P3 ;  /* 0x00000001ff007807 */ /* 0x000fe20005800000 */
[----:B------:R-:W-:-:S03]  /*1ba0*/  DSETP.GE.AND P1, PT, R6, RZ, PT ;  /* 0x000000ff0600722a */ /* 0x000fc60003f26000 */
[----:B------:R-:W-:Y:S02]  /*1bb0*/  IADD3 R7, P4, P5, R0, R3, R12 ;  /* 0x0000000300077210 */ /* 0x000fe40007d9e00c */
[----:B------:R-:W-:Y:S01]  /*1bc0*/  SEL R3, RZ, 0x1, !P0 ;  /* 0x00000001ff037807 */ /* 0x000fe20004000000 */
[----:B------:R-:W-:Y:S01]  /*1bd0*/  DSETP.GE.AND P3, PT, R8, RZ, PT ;  /* 0x000000ff0800722a */ /* 0x000fe20003f66000 */
[----:B------:R-:W-:Y:S01]  /*1be0*/  ISETP.GE.U32.AND P0, PT, R21, UR5, PT ;  /* 0x0000000515007c0c */ /* 0x000fe2000bf06070 */
[----:B------:R-:W-:Y:S01]  /*1bf0*/  DSETP.GE.AND P6, PT, R10, RZ, PT ;  /* 0x000000ff0a00722a */ /* 0x000fe20003fc6000 */
[----:B------:R-:W-:Y:S02]  /*1c00*/  SEL R0, RZ, 0x1, !P1 ;  /* 0x00000001ff007807 */ /* 0x000fe40004800000 */
[----:B------:R-:W-:Y:S02]  /*1c10*/  ISETP.GE.U32.AND.EX P0, PT, R20, UR4, PT, P0 ;  /* 0x0000000414007c0c */ /* 0x000fe4000bf06100 */
[----:B------:R-:W-:-:S02]  /*1c20*/  IADD3 R7, P1, P2, R0, R7, R3 ;  /* 0x0000000700077210 */ /* 0x000fc40007a3e003 */
[----:B------:R-:W-:Y:S02]  /*1c30*/  SEL R3, RZ, 0x1, !P3 ;  /* 0x00000001ff037807 */ /* 0x000fe40005800000 */
[----:B------:R-:W-:Y:S02]  /*1c40*/  SEL R0, RZ, 0x1, !P6 ;  /* 0x00000001ff007807 */ /* 0x000fe40007000000 */
[----:B------:R-:W-:Y:S02]  /*1c50*/  IADD3.X R24, PT, PT, RZ, RZ, RZ, P4, P5 ;  /* 0x000000ffff187210 */ /* 0x000fe400027ea4ff */
[----:B------:R-:W-:Y:S02]  /*1c60*/  IADD3 R7, P3, P4, R0, R7, R3 ;  /* 0x0000000700077210 */ /* 0x000fe40007c7e003 */
[----:B------:R-:W-:-:S04]  /*1c70*/  IADD3.X R24, PT, PT, RZ, R24, RZ, P1, P2 ;  /* 0x00000018ff187210 */ /* 0x000fc80000fe44ff */
[----:B------:R-:W-:Y:S01]  /*1c80*/  IADD3.X R24, PT, PT, RZ, R24, RZ, P3, P4 ;  /* 0x00000018ff187210 */ /* 0x000fe20001fe84ff */
[----:B------:R-:W-:Y:S06]  /*1c90*/  @!P0 BRA `(.L_x_46) ;  /* 0x0000001000388947 */ /* 0x000fec0003800000 */
[----:B------:R-:W-:Y:S01]  /*1ca0*/  UIADD3 UR7, UP0, UPT, UR5, UR9, URZ ;  /* 0x0000000905077290 */ /* 0x000fe2000ff1e0ff */
[----:B------:R-:W-:Y:S01]  /*1cb0*/  IADD3 R6, P2, PT, R4, -0xe00, RZ ;  /* 0xfffff20004067810 */ /* 0x000fe20007f5e0ff */
[----:B------:R-:W0:Y:S01]  /*1cc0*/  LDCU.64 UR12, c[0x0][0x380] ;  /* 0x00007000ff0c77ac */ /* 0x000e220008000a00 */
[----:B------:R-:W-:Y:S02]  /*1cd0*/  LOP3.LUT R3, RZ, R2, RZ, 0x33, !PT ;  /* 0x00000002ff037212 */ /* 0x000fe400078e33ff */
[----:B------:R-:W-:Y:S01]  /*1ce0*/  IADD3.X R0, PT, PT, R5, -0x1, RZ, P2, !PT ;  /* 0xffffffff05007810 */ /* 0x000fe200017fe4ff */
[----:B------:R-:W-:Y:S01]  /*1cf0*/  UIADD3.X UR8, UPT, UPT, URZ, UR4, URZ, UP0, !UPT ;  /* 0x00000004ff087290 */ /* 0x000fe200087fe4ff */
[----:B------:R-:W-:Y:S01]  /*1d00*/  ISETP.LT.U32.AND P0, PT, R6, UR7, PT ;  /* 0x0000000706007c0c */ /* 0x000fe2000bf01070 */
[----:B------:R-:W-:Y:S01]  /*1d10*/  UMOV UR6, UR5 ;  /* 0x0000000500067c82 */ /* 0x000fe20008000000 */
[----:B------:R-:W-:Y:S01]  /*1d20*/  IADD3 R9, P1, PT, R2, UR7, RZ ;  /* 0x0000000702097c10 */ /* 0x000fe2000ff3e0ff */
[----:B------:R-:W-:Y:S01]  /*1d30*/  UMOV UR4, URZ ;  /* 0x000000ff00047c82 */ /* 0x000fe20008000000 */
[----:B------:R-:W-:Y:S01]  /*1d40*/  IADD3 R3, PT, PT, R4, -UR5, R3 ;  /* 0x8000000504037c10 */ /* 0x000fe2000fffe003 */
[----:B------:R-:W-:Y:S01]  /*1d50*/  IMAD.U32 R11, RZ, RZ, UR8 ;  /* 0x00000008ff0b7e24 */ /* 0x000fe2000f8e00ff */
[----:B------:R-:W-:Y:S01]  /*1d60*/  UMOV UR10, UR8 ;  /* 0x00000008000a7c82 */ /* 0x000fe20008000000 */
[----:B------:R-:W-:-:S02]  /*1d70*/  IMAD.X R10, RZ, RZ, UR8, P1 ;  /* 0x00000008ff0a7e24 */ /* 0x000fc400088e06ff */
[----:B------:R-:W-:Y:S01]  /*1d80*/  VIADD R3, R3, -UR9 ;  /* 0x8000000903037c36 */ /* 0x000fe20008000000 */
[----:B------:R-:W-:Y:S01]  /*1d90*/  ISETP.GT.U32.AND.EX P0, PT, R11, R0, PT, P0 ;  /* 0x000000000b00720c */ /* 0x000fe20003f04100 */
[----:B------:R-:W-:Y:S01]  /*1da0*/  UMOV UR9, UR7 ;  /* 0x0000000700097c82 */ /* 0x000fe20008000000 */
[----:B0-----:R-:W-:-:S04]  /*1db0*/  LEA R8, P2, R9, UR12, 0x3 ;  /* 0x0000000c09087c11 */ /* 0x001fc8000f8418ff */
[----:B------:R-:W-:Y:S02]  /*1dc0*/  IADD3 R8, P1, PT, R8, 0x8000, RZ ;  /* 0x0000800008087810 */ /* 0x000fe40007f3e0ff */
[----:B------:R-:W-:-:S05]  /*1dd0*/  LEA.HI.X R9, R9, UR13, R10, 0x3, P2 ;  /* 0x0000000d09097c11 */ /* 0x000fca00090f1c0a */
[----:B------:R-:W-:Y:S01]  /*1de0*/  IMAD.X R9, RZ, RZ, R9, P1 ;  /* 0x000000ffff097224 */ /* 0x000fe200008e0609 */
[----:B------:R-:W-:Y:S06]  /*1df0*/  @P0 BRA `(.L_x_47) ;  /* 0x0000000000ec0947 */ /* 0x000fec0003800000 */
[----:B------:R-:W0:Y:S01]  /*1e00*/  LDC.64 R4, c[0x0][0x3c0] ;  /* 0x0000f000ff047b82 */ /* 0x000e220000000a00 */
[----:B------:R-:W1:Y:S01]  /*1e10*/  LDCU UR11, c[0x0][0x3c8] ;  /* 0x00007900ff0b77ac */ /* 0x000e620008000800 */
[----:B------:R-:W2:Y:S01]  /*1e20*/  LDCU.64 UR12, c[0x0][0x380] ;  /* 0x00007000ff0c77ac */ /* 0x000ea20008000a00 */
[----:B------:R-:W-:Y:S01]  /*1e30*/  NOP ;  /* 0x0000000000007918 */ /* 0x000fe20000000000 */
.L_x_48:
[----:B------:R-:W-:-:S05]  /*1e40*/  IADD3 R10, P0, PT, R2, UR7, RZ ;  /* 0x00000007020a7c10 */ /* 0x000fca000ff1e0ff */
[----:B------:R-:W-:Y:S01]  /*1e50*/  IMAD.X R11, RZ, RZ, UR8, P0 ;  /* 0x00000008ff0b7e24 */ /* 0x000fe200080e06ff */
[----:B--2---:R-:W-:-:S04]  /*1e60*/  LEA R26, P0, R10, UR12, 0x3 ;  /* 0x0000000c0a1a7c11 */ /* 0x004fc8000f8018ff */
[----:B------:R-:W-:-:S05]  /*1e70*/  LEA.HI.X R27, R10, UR13, R11, 0x3, P0 ;  /* 0x0000000d0a1b7c11 */ /* 0x000fca00080f1c0b */
[----:B------:R-:W2:Y:S04]  /*1e80*/  LDG.E.64 R22, desc[UR16][R26.64] ;  /* 0x000000101a167981 */ /* 0x000ea8000c1e1b00 */
[----:B------:R-:W3:Y:S04]  /*1e90*/  LDG.E.64 R10, desc[UR16][R26.64+0x1000] ;  /* 0x001000101a0a7981 */ /* 0x000ee8000c1e1b00 */
[----:B------:R-:W4:Y:S04]  /*1ea0*/  LDG.E.64 R12, desc[UR16][R26.64+0x2000] ;  /* 0x002000101a0c7981 */ /* 0x000f28000c1e1b00 */
[----:B------:R-:W5:Y:S04]  /*1eb0*/  LDG.E.64 R14, desc[UR16][R26.64+0x3000] ;  /* 0x003000101a0e7981 */ /* 0x000f68000c1e1b00 */
[----:B------:R-:W5:Y:S04]  /*1ec0*/  LDG.E.64 R16, desc[UR16][R26.64+0x4000] ;  /* 0x004000101a107981 */ /* 0x000f68000c1e1b00 */
[----:B------:R-:W5:Y:S04]  /*1ed0*/  LDG.E.64 R18, desc[UR16][R26.64+0x5000] ;  /* 0x005000101a127981 */ /* 0x000f68000c1e1b00 */
[----:B------:R-:W5:Y:S01]  /*1ee0*/  LDG.E.64 R20, desc[UR16][R26.64+0x6000] ;  /* 0x006000101a147981 */ /* 0x000f62000c1e1b00 */
[----:B-1----:R-:W-:-:S04]  /*1ef0*/  UIMAD UR14, UR11, 0xe00, URZ ;  /* 0x00000e000b0e78a4 */ /* 0x002fc8000f8e02ff */
[----:B------:R-:W-:Y:S02]  /*1f00*/  USHF.R.S32.HI UR15, URZ, 0x1f, UR14 ;  /* 0x0000001fff0f7899 */ /* 0x000fe4000801140e */
[----:B------:R-:W-:-:S04]  /*1f10*/  UIADD3 UR5, UP0, UPT, UR14, UR9, URZ ;  /* 0x000000090e057290 */ /* 0x000fc8000ff1e0ff */
[----:B------:R-:W-:Y:S01]  /*1f20*/  UIADD3.X UR6, UPT, UPT, UR15, UR10, URZ, UP0, !UPT ;  /* 0x0000000a0f067290 */ /* 0x000fe200087fe4ff */
[----:B--2---:R-:W-:Y:S02]  /*1f30*/  DSETP.GE.AND P0, PT, R22, RZ, PT ;  /* 0x000000ff1600722a */ /* 0x004fe40003f06000 */
[----:B---3--:R-:W-:-:S04]  /*1f40*/  DSETP.GE.AND P1, PT, R10, RZ, PT ;  /* 0x000000ff0a00722a */ /* 0x008fc80003f26000 */
[----:B------:R-:W-:Y:S01]  /*1f50*/  SEL R11, RZ, 0x1, !P0 ;  /* 0x00000001ff0b7807 */ /* 0x000fe20004000000 */
[----:B----4-:R-:W-:Y:S01]  /*1f60*/  DSETP.GE.AND P0, PT, R12, RZ, PT ;  /* 0x000000ff0c00722a */ /* 0x010fe20003f06000 */
[----:B------:R-:W-:Y:S01]  /*1f70*/  SEL R10, RZ, 0x1, !P1 ;  /* 0x00000001ff0a7807 */ /* 0x000fe20004800000 */
[----:B-----5:R-:W-:-:S03]  /*1f80*/  DSETP.GE.AND P5, PT, R14, RZ, PT ;  /* 0x000000ff0e00722a */ /* 0x020fc60003fa6000 */
[----:B------:R-:W-:Y:S01]  /*1f90*/  IADD3 R7, P2, P1, R10, R7, R11 ;  /* 0x000000070a077210 */ /* 0x000fe2000795e00b */
[----:B------:R-:W-:Y:S01]  /*1fa0*/  DSETP.GE.AND P4, PT, R16, RZ, PT ;  /* 0x000000ff1000722a */ /* 0x000fe20003f86000 */
[----:B0-----:R-:W-:Y:S02]  /*1fb0*/  IADD3 R11, P3, PT, R4, -UR7, RZ ;  /* 0x80000007040b7c10 */ /* 0x001fe4000ff7e0ff */
[----:B------:R-:W-:Y:S01]  /*1fc0*/  SEL R12, RZ, 0x1, !P0 ;  /* 0x00000001ff0c7807 */ /* 0x000fe20004000000 */
[----:B------:R-:W-:Y:S01]  /*1fd0*/  DSETP.GE.AND P6, PT, R18, RZ, PT ;  /* 0x000000ff1200722a */ /* 0x000fe20003fc6000 */
[----:B------:R-:W-:Y:S02]  /*1fe0*/  SEL R10, RZ, 0x1, !P5 ;  /* 0x00000001ff0a7807 */ /* 0x000fe40006800000 */
[----:B------:R-:W-:Y:S02]  /*1ff0*/  ISETP.GE.U32.AND P0, PT, R11, UR14, PT ;  /* 0x0000000e0b007c0c */ /* 0x000fe4000bf06070 */
[----:B------:R-:W-:-:S02]  /*2000*/  SEL R11, RZ, 0x1, !P4 ;  /* 0x00000001ff0b7807 */ /* 0x000fc40006000000 */
[----:B------:R-:W-:Y:S02]  /*2010*/  IADD3 R7, P4, P5, R10, R7, R12 ;  /* 0x000000070a077210 */ /* 0x000fe40007d9e00c */
[----:B------:R-:W-:Y:S01]  /*2020*/  SEL R10, RZ, 0x1, !P6 ;  /* 0x00000001ff0a7807 */ /* 0x000fe20007000000 */
[----:B------:R-:W-:Y:S01]  /*2030*/  DSETP.GE.AND P6, PT, R20, RZ, PT ;  /* 0x000000ff1400722a */ /* 0x000fe20003fc6000 */
[----:B------:R-:W-:Y:S02]  /*2040*/  IADD3.X R24, PT, PT, RZ, R24, RZ, P2, P1 ;  /* 0x00000018ff187210 */ /* 0x000fe400017e24ff */
[----:B------:R-:W-:Y:S02]  /*2050*/  IADD3 R7, P1, P2, R10, R7, R11 ;  /* 0x000000070a077210 */ /* 0x000fe40007a3e00b */
[----:B------:R-:W-:Y:S02]  /*2060*/  IADD3.X R11, PT, PT, R5, ~UR8, RZ, P3, !PT ;  /* 0x80000008050b7c10 */ /* 0x000fe40009ffe4ff */
[----:B------:R-:W-:-:S02]  /*2070*/  SEL R10, RZ, 0x1, !P6 ;  /* 0x00000001ff0a7807 */ /* 0x000fc40007000000 */
[----:B------:R-:W-:Y:S02]  /*2080*/  ISETP.GE.U32.AND.EX P0, PT, R11, UR15, PT, P0 ;  /* 0x0000000f0b007c0c */ /* 0x000fe4000bf06100 */
[----:B------:R-:W-:Y:S02]  /*2090*/  IADD3.X R24, PT, PT, RZ, R24, RZ, P4, P5 ;  /* 0x00000018ff187210 */ /* 0x000fe400027ea4ff */
[----:B------:R-:W-:Y:S02]  /*20a0*/  IADD3 R7, P3, PT, R7, R10, RZ ;  /* 0x0000000a07077210 */ /* 0x000fe40007f7e0ff */
[----:B------:R-:W-:-:S05]  /*20b0*/  IADD3.X R24, PT, PT, RZ, R24, RZ, P1, P2 ;  /* 0x00000018ff187210 */ /* 0x000fca0000fe44ff */
[----:B------:R-:W-:Y:S02]  /*20c0*/  IMAD.X R24, RZ, RZ, R24, P3 ;  /* 0x000000ffff187224 */ /* 0x000fe400018e0618 */
[----:B------:R-:W-:Y:S05]  /*20d0*/  @!P0 BRA `(.L_x_46) ;  /* 0x0000000c00288947 */ /* 0x000fea0003800000 */
[----:B------:R-:W-:Y:S02]  /*20e0*/  UIADD3 UR7, UP0, UPT, UR14, UR7, URZ ;  /* 0x000000070e077290 */ /* 0x000fe4000ff1e0ff */
[----:B------:R-:W-:Y:S01]  /*20f0*/  IMAD.U32 R11, RZ, RZ, UR14 ;  /* 0x0000000eff0b7e24 */ /* 0x000fe2000f8e00ff */
[----:B------:R-:W-:Y:S01]  /*2100*/  UIADD3 UR4, UPT, UPT, UR4, 0x1, URZ ;  /* 0x0000000104047890 */ /* 0x000fe2000fffe0ff */
[----:B------:R-:W-:Y:S01]  /*2110*/  VIADD R3, R3, -UR14 ;  /* 0x8000000e03037c36 */ /* 0x000fe20008000000 */
[----:B------:R-:W-:Y:S01]  /*2120*/  UIADD3.X UR8, UPT, UPT, UR15, UR8, URZ, UP0, !UPT ;  /* 0x000000080f087290 */ /* 0x000fe200087fe4ff */
[----:B------:R-:W-:Y:S01]  /*2130*/  IMAD.WIDE R8, R11, 0x8, R8 ;  /* 0x000000080b087825 */ /* 0x000fe200078e0208 */
[----:B------:R-:W-:Y:S01]  /*2140*/  ISETP.LT.U32.AND P0, PT, R6, UR7, PT ;  /* 0x0000000706007c0c */ /* 0x000fe2000bf01070 */
[----:B------:R-:W-:Y:S01]  /*2150*/  UMOV UR9, UR5 ;  /* 0x0000000500097c82 */ /* 0x000fe20008000000 */
[----:B------:R-:W-:Y:S02]  /*2160*/  UMOV UR10, UR6 ;  /* 0x00000006000a7c82 */ /* 0x000fe40008000000 */
[----:B------:R-:W-:-:S05]  /*2170*/  IMAD.U32 R13, RZ, RZ, UR8 ;  /* 0x00000008ff0d7e24 */ /* 0x000fca000f8e00ff */
[----:B------:R-:W-:-:S13]  /*2180*/  ISETP.GT.U32.AND.EX P0, PT, R13, R0, PT, P0 ;  /* 0x000000000d00720c */ /* 0x000fda0003f04100 */
[----:B------:R-:W-:Y:S05]  /*2190*/  @!P0 BRA `(.L_x_48) ;  /* 0xfffffffc00288947 */ /* 0x000fea000383ffff */
[----:B------:R-:W-:-:S05]  /*21a0*/  UMOV UR6, UR14 ;  /* 0x0000000e00067c82 */ /* 0x000fca0008000000 */
.L_x_47:
[C---:B------:R-:W-:Y:S01]  /*21b0*/  VIADD R11, R4.reuse, -UR7 ;  /* 0x80000007040b7c36 */ /* 0x040fe20008000000 */
[----:B------:R-:W-:Y:S01]  /*21c0*/  ISETP.LE.U32.AND P1, PT, R4, UR7, PT ;  /* 0x0000000704007c0c */ /* 0x000fe2000bf23070 */
[----:B------:R-:W-:Y:S01]  /*21d0*/  IMAD.U32 R0, RZ, RZ, UR8 ;  /* 0x00000008ff007e24 */ /* 0x000fe2000f8e00ff */
[----:B------:R-:W-:Y:S02]  /*21e0*/  BSSY.RECONVERGENT B1, `(.L_x_46) ;  /* 0x00000b9000017945 */ /* 0x000fe40003800200 */
[----:B------:R-:W-:-:S04]  /*21f0*/  ISETP.GE.AND P0, PT, R2, R11, PT ;  /* 0x0000000b0200720c */ /* 0x000fc80003f06270 */
[----:B------:R-:W-:-:S13]  /*2200*/  ISETP.GE.U32.OR.EX P0, PT, R0, R5, P0, P1 ;  /* 0x000000050000720c */ /* 0x000fda0000706510 */
[----:B------:R-:W-:Y:S05]  /*2210*/  @P0 BRA `(.L_x_49) ;  /* 0x0000000800d40947 */ /* 0x000fea0003800000 */
[----:B------:R-:W-:Y:S01]  /*2220*/  UIMAD UR5, UR18, 0xe00, URZ ;  /* 0x00000e00120578a4 */ /* 0x000fe2000f8e02ff */
[----:B------:R-:W-:Y:S01]  /*2230*/  LOP3.LUT R5, RZ, R2, RZ, 0x33, !PT ;  /* 0x00000002ff057212 */ /* 0x000fe200078e33ff */
[----:B------:R-:W-:Y:S01]  /*2240*/  UIMAD UR14, UR4, UR11, URZ ;  /* 0x0000000b040e72a4 */ /* 0x000fe2000f8e02ff */
[----:B------:R-:W-:Y:S01]  /*2250*/  BSSY.RECONVERGENT B2, `(.L_x_50) ;  /* 0x0000055000027945 */ /* 0x000fe20003800200 */
[----:B------:R-:W-:-:S04]  /*2260*/  UIADD3 UR5, UPT, UPT, UR5, UR6, URZ ;  /* 0x0000000605057290 */ /* 0x000fc8000fffe0ff */
[----:B------:R-:W-:Y:S02]  /*2270*/  IMAD.U32 R11, RZ, RZ, UR14 ;  /* 0x0000000eff0b7e24 */ /* 0x000fe4000f8e00ff */
[----:B------:R-:W-:-:S05]  /*2280*/  IADD3 R4, PT, PT, R4, -UR5, R5 ;  /* 0x8000000504047c10 */ /* 0x000fca000fffe005 */
[----:B------:R-:W-:-:S05]  /*2290*/  IMAD R4, R11, -0xe00, R4 ;  /* 0xfffff2000b047824 */ /* 0x000fca00078e0204 */
[C---:B------:R-:W-:Y:S02]  /*22a0*/  ISETP.GE.U32.AND P1, PT, R4.reuse, 0x1e00, PT ;  /* 0x00001e000400780c */ /* 0x040fe40003f26070 */
[----:B------:R-:W-:Y:S01]  /*22b0*/  LEA.HI R5, R4, 0x1, RZ, 0x17 ;  /* 0x0000000104057811 */ /* 0x000fe200078fb8ff */
[----:B------:R-:W-:-:S03]  /*22c0*/  IMAD.MOV.U32 R4, RZ, RZ, R2 ;  /* 0x000000ffff047224 */ /* 0x000fc600078e0002 */
[----:B------:R-:W-:-:S04]  /*22d0*/  LOP3.LUT R6, R5, 0xf, RZ, 0xc0, !PT ;  /* 0x0000000f05067812 */ /* 0x000fc800078ec0ff */
[----:B------:R-:W-:-:S03]  /*22e0*/  ISETP.NE.AND P0, PT, R6, RZ, PT ;  /* 0x000000ff0600720c */ /* 0x000fc60003f05270 */
[----:B------:R-:W-:Y:S10]  /*22f0*/  @!P1 BRA `(.L_x_51) ;  /* 0x0000000400289947 */ /* 0x000ff40003800000 */
[----:B------:R-:W-:Y:S01]  /*2300*/  LEA.HI R0, R3, 0x1, RZ, 0x17 ;  /* 0x0000000103007811 */ /* 0x000fe200078fb8ff */
[----:B------:R-:W-:-:S03]  /*2310*/  IMAD.MOV.U32 R4, RZ, RZ, R2 ;  /* 0x000000ffff047224 */ /* 0x000fc600078e0002 */
[----:B------:R-:W-:-:S05]  /*2320*/  LOP3.LUT R0, R0, 0xfffff0, RZ, 0xc0, !PT ;  /* 0x00fffff000007812 */ /* 0x000fca00078ec0ff */
[----:B------:R-:W-:-:S07]  /*2330*/  IMAD.MOV R0, RZ, RZ, -R0 ;  /* 0x000000ffff007224 */ /* 0x000fce00078e0a00 */
.L_x_52:
        /* <DEDUP_REMOVED lines=70> */
.L_x_51:
[----:B------:R-:W-:Y:S05]  /*27a0*/  BSYNC.RECONVERGENT B2 ;  /* 0x0000000000027941 */ /* 0x000fea0003800200 */
.L_x_50:
[----:B------:R-:W-:Y:S05]  /*27b0*/  @!P0 BRA `(.L_x_49) ;  /* 0x00000004006c8947 */ /* 0x000fea0003800000 */
[----:B------:R-:W-:Y:S01]  /*27c0*/  ISETP.GE.U32.AND P1, PT, R6, 0x8, PT ;  /* 0x000000080600780c */ /* 0x000fe20003f26070 */
[----:B------:R-:W-:Y:S01]  /*27d0*/  BSSY.RECONVERGENT B2, `(.L_x_53) ;  /* 0x0000029000027945 */ /* 0x000fe20003800200 */
[----:B------:R-:W-:-:S04]  /*27e0*/  LOP3.LUT R25, R5, 0x7, RZ, 0xc0, !PT ;  /* 0x0000000705197812 */ /* 0x000fc800078ec0ff */
[----:B------:R-:W-:-:S07]  /*27f0*/  ISETP.NE.AND P0, PT, R25, RZ, PT ;  /* 0x000000ff1900720c */ /* 0x000fce0003f05270 */
[----:B------:R-:W-:Y:S06]  /*2800*/  @!P1 BRA `(.L_x_54) ;  /* 0x0000000000949947 */ /* 0x000fec0003800000 */
[----:B------:R-:W-:-:S05]  /*2810*/  IADD3 R0, P1, PT, R4, UR7, RZ ;  /* 0x0000000704007c10 */ /* 0x000fca000ff3e0ff */
[----:B------:R-:W-:Y:S01]  /*2820*/  IMAD.X R9, RZ, RZ, UR8, P1 ;  /* 0x00000008ff097e24 */ /* 0x000fe200088e06ff */
[----:B------:R-:W-:-:S04]  /*2830*/  LEA R20, P1, R0, UR12, 0x3 ;  /* 0x0000000c00147c11 */ /* 0x000fc8000f8218ff */
        /* <DEDUP_REMOVED lines=34> */
.L_x_54:
[----:B------:R-:W-:Y:S05]  /*2a60*/  BSYNC.RECONVERGENT B2 ;  /* 0x0000000000027941 */ /* 0x000fea0003800200 */
.L_x_53:
[----:B------:R-:W-:Y:S05]  /*2a70*/  @!P0 BRA `(.L_x_49) ;  /* 0x0000000000bc8947 */ /* 0x000fea0003800000 */
[----:B------:R-:W-:Y:S01]  /*2a80*/  ISETP.GE.U32.AND P1, PT, R25, 0x4, PT ;  /* 0x000000041900780c */ /* 0x000fe20003f26070 */
[----:B------:R-:W-:Y:S01]  /*2a90*/  BSSY.RECONVERGENT B2, `(.L_x_55) ;  /* 0x0000018000027945 */ /* 0x000fe20003800200 */
[----:B------:R-:W-:-:S11]  /*2aa0*/  LOP3.LUT P0, RZ, R5, 0x3, RZ, 0xc0, !PT ;  /* 0x0000000305ff7812 */ /* 0x000fd6000780c0ff */
[----:B------:R-:W-:Y:S05]  /*2ab0*/  @!P1 BRA `(.L_x_56) ;  /* 0x0000000000549947 */ /* 0x000fea0003800000 */
[----:B------:R-:W-:-:S05]  /*2ac0*/  IADD3 R0, P1, PT, R4, UR7, RZ ;  /* 0x0000000704007c10 */ /* 0x000fca000ff3e0ff */
[----:B------:R-:W-:Y:S01]  /*2ad0*/  IMAD.X R5, RZ, RZ, UR8, P1 ;  /* 0x00000008ff057e24 */ /* 0x000fe200088e06ff */
[----:B------:R-:W-:-:S04]  /*2ae0*/  LEA R8, P1, R0, UR12, 0x3 ;  /* 0x0000000c00087c11 */ /* 0x000fc8000f8218ff */
        /* <DEDUP_REMOVED lines=18> */
.L_x_56:
[----:B------:R-:W-:Y:S05]  /*2c10*/  BSYNC.RECONVERGENT B2 ;  /* 0x0000000000027941 */ /* 0x000fea0003800200 */
.L_x_55:
[----:B------:R-:W-:Y:S05]  /*2c20*/  @!P0 BRA `(.L_x_49) ;  /* 0x0000000000508947 */ /* 0x000fea0003800000 */
[----:B------:R-:W-:Y:S02]  /*2c30*/  LOP3.LUT R0, R3, 0xffff, RZ, 0xc0, !PT ;  /* 0x0000ffff03007812 */ /* 0x000fe400078ec0ff */
[----:B------:R-:W-:Y:S02]  /*2c40*/  IADD3 R8, P0, PT, R4, UR9, RZ ;  /* 0x0000000904087c10 */ /* 0x000fe4000ff1e0ff */
[----:B------:R-:W-:Y:S02]  /*2c50*/  LEA.HI R0, R0, 0x1, RZ, 0x17 ;  /* 0x0000000100007811 */ /* 0x000fe400078fb8ff */
[----:B------:R-:W-:Y:S01]  /*2c60*/  LEA R3, P1, R8, UR12, 0x3 ;  /* 0x0000000c08037c11 */ /* 0x000fe2000f8218ff */
[----:B------:R-:W-:Y:S01]  /*2c70*/  IMAD.X R5, RZ, RZ, UR10, P0 ;  /* 0x0000000aff057e24 */ /* 0x000fe200080e06ff */
[----:B------:R-:W-:-:S04]  /*2c80*/  LOP3.LUT R0, R0, 0x3, RZ, 0xc0, !PT ;  /* 0x0000000300007812 */ /* 0x000fc800078ec0ff */
[----:B------:R-:W-:Y:S01]  /*2c90*/  LEA.HI.X R8, R8, UR13, R5, 0x3, P1 ;  /* 0x0000000d08087c11 */ /* 0x000fe200088f1c05 */
[----:B------:R-:W-:-:S07]  /*2ca0*/  IMAD.MOV R0, RZ, RZ, -R0 ;  /* 0x000000ffff007224 */ /* 0x000fce00078e0a00 */
.L_x_57:
[----:B------:R-:W-:Y:S02]  /*2cb0*/  IMAD.MOV.U32 R4, RZ, RZ, R3 ;  /* 0x000000ffff047224 */ /* 0x000fe400078e0003 */
[----:B------:R-:W-:-:S06]  /*2cc0*/  IMAD.MOV.U32 R5, RZ, RZ, R8 ;  /* 0x000000ffff057224 */ /* 0x000fcc00078e0008 */
[----:B------:R-:W2:Y:S01]  /*2cd0*/  LDG.E.64 R4, desc[UR16][R4.64] ;  /* 0x0000001004047981 */ /* 0x000ea2000c1e1b00 */
[----:B------:R-:W-:Y:S01]  /*2ce0*/  VIADD R0, R0, 0x1 ;  /* 0x0000000100007836 */ /* 0x000fe20000000000 */
[----:B------:R-:W-:-:S05]  /*2cf0*/  IADD3 R3, P2, PT, R3, 0x1000, RZ ;  /* 0x0000100003037810 */ /* 0x000fca0007f5e0ff */
[----:B------:R-:W-:Y:S01]  /*2d00*/  IMAD.X R8, RZ, RZ, R8, P2 ;  /* 0x000000ffff087224 */ /* 0x000fe200010e0608 */
[----:B--2---:R-:W-:-:S06]  /*2d10*/  DSETP.GE.AND P0, PT, R4, RZ, PT ;  /* 0x000000ff0400722a */ /* 0x004fcc0003f06000 */
[----:B------:R-:W-:Y:S02]  /*2d20*/  SEL R6, RZ, 0x1, !P0 ;  /* 0x00000001ff067807 */ /* 0x000fe40004000000 */
[----:B------:R-:W-:Y:S02]  /*2d30*/  ISETP.NE.AND P0, PT, R0, RZ, PT ;  /* 0x000000ff0000720c */ /* 0x000fe40003f05270 */
[----:B------:R-:W-:-:S05]  /*2d40*/  IADD3 R7, P1, PT, R7, R6, RZ ;  /* 0x0000000607077210 */ /* 0x000fca0007f3e0ff */
[----:B------:R-:W-:-:S06]  /*2d50*/  IMAD.X R24, RZ, RZ, R24, P1 ;  /* 0x000000ffff187224 */ /* 0x000fcc00008e0618 */
[----:B------:R-:W-:Y:S05]  /*2d60*/  @P0 BRA `(.L_x_57) ;  /* 0xfffffffc00d00947 */ /* 0x000fea000383ffff */
.L_x_49:
[----:B------:R-:W-:Y:S05]  /*2d70*/  BSYNC.RECONVERGENT B1 ;  /* 0x0000000000017941 */ /* 0x000fea0003800200 */
.L_x_46:
        /* <DEDUP_REMOVED lines=29> */
[----:B------:R-:W-:Y:S02]  /*2f50*/  @!P2 MOV R7, 0x400 ;  /* 0x000004000007a802 */ /* 0x000fe40000000f00 */
[----:B-1----:R-:W-:Y:S01]  /*2f60*/  SEL R3, R3, RZ, !P1 ;  /* 0x000000ff03037207 */ /* 0x002fe20004800000 */
[----:B------:R-:W0:Y:S01]  /*2f70*/  SHFL.DOWN PT, R0, R5, 0x10, 0x1f ;  /* 0x0a001f0005007f89 */ /* 0x000e2200000e0000 */
[----:B------:R-:W-:Y:S02]  /*2f80*/  ISETP.GT.AND P1, PT, R8, 0xf, PT ;  /* 0x0000000f0800780c */ /* 0x000fe40003f24270 */
[----:B--2---:R-:W-:Y:S01]  /*2f90*/  @!P2 LEA R7, R10, R7, 0x18 ;  /* 0x000000070a07a211 */ /* 0x004fe200078ec0ff */
[----:B------:R-:W-:Y:S01]  /*2fa0*/  IMAD.X R4, R3, 0x1, R6, P0 ;  /* 0x0000000103047824 */ /* 0x000fe200000e0606 */
[----:B------:R-:W-:-:S04]  /*2fb0*/  @!P2 SHF.R.U32.HI R6, RZ, 0x2, R2 ;  /* 0x00000002ff06a819 */ /* 0x000fc80000011602 */
[----:B------:R-:W1:Y:S01]  /*2fc0*/  SHFL.DOWN PT, R3, R4, 0x10, 0x1f ;  /* 0x0a001f0004037f89 */ /* 0x000e6200000e0000 */
[----:B------:R-:W-:-:S05]  /*2fd0*/  @!P2 LOP3.LUT R6, R6, 0xf8, RZ, 0xc0, !PT ;  /* 0x000000f80606a812 */ /* 0x000fca00078ec0ff */
[----:B------:R-:W-:Y:S01]  /*2fe0*/  @!P2 IMAD.IADD R7, R6, 0x1, R7 ;  /* 0x000000010607a824 */ /* 0x000fe200078e0207 */
[----:B0-----:R-:W-:-:S04]  /*2ff0*/  SEL R0, R0, RZ, !P1 ;  /* 0x000000ff00007207 */ /* 0x001fc80004800000 */
[----:B------:R-:W-:Y:S02]  /*3000*/  IADD3 R0, P0, PT, R0, R5, RZ ;  /* 0x0000000500007210 */ /* 0x000fe40007f1e0ff */
[----:B-1----:R-:W-:-:S05]  /*3010*/  SEL R3, R3, RZ, !P1 ;  /* 0x000000ff03037207 */ /* 0x002fca0004800000 */
[----:B------:R-:W-:Y:S01]  /*3020*/  IMAD.X R3, R3, 0x1, R4, P0 ;  /* 0x0000000103037824 */ /* 0x000fe200000e0604 */
[----:B------:R-:W-:Y:S01]  /*3030*/  ISETP.NE.AND P0, PT, R2, RZ, PT ;  /* 0x000000ff0200720c */ /* 0x000fe20003f05270 */
[----:B------:R-:W-:Y:S02]  /*3040*/  @!P2 IMAD.MOV.U32 R4, RZ, RZ, R0 ;  /* 0x000000ffff04a224 */ /* 0x000fe400078e0000 */
[----:B------:R-:W-:-:S05]  /*3050*/  @!P2 IMAD.MOV.U32 R5, RZ, RZ, R3 ;  /* 0x000000ffff05a224 */ /* 0x000fca00078e0003 */
[----:B------:R0:W-:Y:S01]  /*3060*/  @!P2 STS.64 [R7+0x10], R4 ;  /* 0x000010040700a388 */ /* 0x0001e20000000a00 */
[----:B------:R-:W-:Y:S06]  /*3070*/  BAR.SYNC.DEFER_BLOCKING 0x0 ;  /* 0x0000000000007b1d */ /* 0x000fec0000010000 */
[----:B------:R-:W-:Y:S05]  /*3080*/  @P0 BRA `(.L_x_45) ;  /* 0x00000000006c0947 */ /* 0x000fea0003800000 */
[----:B------:R-:W1:Y:S01]  /*3090*/  S2UR UR5, SR_CgaCtaId ;  /* 0x00000000000579c3 */ /* 0x000e620000008800 */
[----:B------:R-:W-:Y:S02]  /*30a0*/  UMOV UR4, 0x400 ;  /* 0x0000040000047882 */ /* 0x000fe40000000000 */
[----:B-1----:R-:W-:-:S09]  /*30b0*/  ULEA UR4, UR5, UR4, 0x18 ;  /* 0x0000000405047291 */ /* 0x002fd2000f8ec0ff */
[----:B------:R-:W-:Y:S04]  /*30c0*/  LDS.64 R8, [UR4+0x18] ;  /* 0x00001804ff087984 */ /* 0x000fe80008000a00 */
[----:B------:R-:W1:Y:S04]  /*30d0*/  LDS.128 R24, [UR4+0x20] ;  /* 0x00002004ff187984 */ /* 0x000e680008000c00 */
[----:B0-----:R-:W0:Y:S04]  /*30e0*/  LDS.128 R4, [UR4+0x30] ;  /* 0x00003004ff047984 */ /* 0x001e280008000c00 */
[----:B------:R-:W2:Y:S04]  /*30f0*/  LDS.128 R20, [UR4+0x40] ;  /* 0x00004004ff147984 */ /* 0x000ea80008000c00 */
[----:B------:R-:W3:Y:S04]  /*3100*/  LDS.128 R16, [UR4+0x50] ;  /* 0x00005004ff107984 */ /* 0x000ee80008000c00 */
[----:B------:R-:W4:Y:S01]  /*3110*/  LDS.128 R12, [UR4+0x60] ;  /* 0x00006004ff0c7984 */ /* 0x000f220008000c00 */
[----:B-1----:R-:W-:-:S04]  /*3120*/  IADD3 R11, P1, P2, R24, R8, R0 ;  /* 0x00000008180b7210 */ /* 0x002fc80007a3e000 */
[----:B------:R-:W-:Y:S02]  /*3130*/  IADD3.X R25, PT, PT, R25, R9, R3, P1, P2 ;  /* 0x0000000919197210 */ /* 0x000fe40000fe4403 */
[----:B0-----:R-:W-:Y:S02]  /*3140*/  IADD3 R3, P1, P2, R4, R11, R26 ;  /* 0x0000000b04037210 */ /* 0x001fe40007a3e01a */
        /* <DEDUP_REMOVED lines=14> */
[----:B------:R-:W-:-:S07]  /*3230*/  IMAD.X R3, R3, 0x1, R27, P3 ;  /* 0x0000000103037824 */ /* 0x000fce00018e061b */
.L_x_45:
[----:B------:R-:W-:Y:S05]  /*3240*/  BSYNC.RECONVERGENT B0 ;  /* 0x0000000000007941 */ /* 0x000fea0003800200 */
.L_x_30:
[----:B------:R-:W-:Y:S05]  /*3250*/  @P0 EXIT ;  /* 0x000000000000094d */ /* 0x000fea0003800000 */
[----:B------:R-:W3:Y:S01]  /*3260*/  LDCU.64 UR4, c[0x0][0x390] ;  /* 0x00007200ff0477ac */ /* 0x000ee20008000a00 */
[----:B--2---:R-:W-:Y:S01]  /*3270*/  IMAD.MOV.U32 R2, RZ, RZ, R0 ;  /* 0x000000ffff027224 */ /* 0x004fe200078e0000 */
[----:B---3--:R-:W-:-:S06]  /*3280*/  UIMAD.WIDE.U32 UR4, UR18, 0x8, UR4 ;  /* 0x00000008120478a5 */ /* 0x008fcc000f8e0004 */
[----:B0-----:R-:W-:Y:S02]  /*3290*/  IMAD.U32 R4, RZ, RZ, UR4 ;  /* 0x00000004ff047e24 */ /* 0x001fe4000f8e00ff */
[----:B------:R-:W-:-:S05]  /*32a0*/  IMAD.U32 R5, RZ, RZ, UR5 ;  /* 0x00000005ff057e24 */ /* 0x000fca000f8e00ff */
[----:B------:R-:W-:Y:S01]  /*32b0*/  STG.E.64 desc[UR16][R4.64], R2 ;  /* 0x0000000204007986 */ /* 0x000fe2000c101b10 */
[----:B------:R-:W-:Y:S05]  /*32c0*/  EXIT ;  /* 0x000000000000794d */ /* 0x000fea0003800000 */
.L_x_58:
        /* <DEDUP_REMOVED lines=11> */
.L_x_510:


//--------------------- .text._ZN3cub18CUB_300001_SM_10006detail6reduce28DeviceReduceSingleTileKernelINS2_10policy_hubIlyN4cuda3std3__44plusIlEEE10Policy1000EN6thrust24THRUST_300001_SM_1000_NS18transform_iteratorI14maior_que_zeroNSD_6detail15normal_iteratorINSD_10device_ptrIdEEEEllEEPlyS9_llNS7_10__identityEEEvT0_T1_T2_T3_T4_T6_ --------------------------
	.section	.text._ZN3cub18CUB_300001_SM_10006detail6reduce28DeviceReduceSingleTileKernelINS2_10policy_hubIlyN4cuda3std3__44plusIlEEE10Policy1000EN6thrust24THRUST_300001_SM_1000_NS18transform_iteratorI14maior_que_zeroNSD_6detail15normal_iteratorINSD_10device_ptrIdEEEEllEEPlyS9_llNS7_10__identityEEEvT0_T1_T2_T3_T4_T6_,"ax",@progbits
	.align	128
        .global         _ZN3cub18CUB_300001_SM_10006detail6reduce28DeviceReduceSingleTileKernelINS2_10policy_hubIlyN4cuda3std3__44plusIlEEE10Policy1000EN6thrust24THRUST_300001_SM_1000_NS18transform_iteratorI14maior_que_zeroNSD_6detail15normal_iteratorINSD_10device_ptrIdEEEEllEEPlyS9_llNS7_10__identityEEEvT0_T1_T2_T3_T4_T6_
        .type           _ZN3cub18CUB_300001_SM_10006detail6reduce28DeviceReduceSingleTileKernelINS2_10policy_hubIlyN4cuda3std3__44plusIlEEE10Policy1000EN6thrust24THRUST_300001_SM_1000_NS18transform_iteratorI14maior_que_zeroNSD_6detail15normal_iteratorINSD_10device_ptrIdEEEEllEEPlyS9_llNS7_10__identityEEEvT0_T1_T2_T3_T4_T6_,@function
        .size           _ZN3cub18CUB_300001_SM_10006detail6reduce28DeviceReduceSingleTileKernelINS2_10policy_hubIlyN4cuda3std3__44plusIlEEE10Policy1000EN6thrust24THRUST_300001_SM_1000_NS18transform_iteratorI14maior_que_zeroNSD_6detail15normal_iteratorINSD_10device_ptrIdEEEEllEEPlyS9_llNS7_10__identityEEEvT0_T1_T2_T3_T4_T6_,(.L_x_511 - _ZN3cub18CUB_300001_SM_10006detail6reduce28DeviceReduceSingleTileKernelINS2_10policy_hubIlyN4cuda3std3__44plusIlEEE10Policy1000EN6thrust24THRUST_300001_SM_1000_NS18transform_iteratorI14maior_que_zeroNSD_6detail15normal_iteratorINSD_10device_ptrIdEEEEllEEPlyS9_llNS7_10__identityEEEvT0_T1_T2_T3_T4_T6_)
        .other          _ZN3cub18CUB_300001_SM_10006detail6reduce28DeviceReduceSingleTileKernelINS2_10policy_hubIlyN4cuda3std3__44plusIlEEE10Policy1000EN6thrust24THRUST_300001_SM_1000_NS18transform_iteratorI14maior_que_zeroNSD_6detail15normal_iteratorINSD_10device_ptrIdEEEEllEEPlyS9_llNS7_10__identityEEEvT0_T1_T2_T3_T4_T6_,@"STO_CUDA_ENTRY STV_DEFAULT"
_ZN3cub18CUB_300001_SM_10006detail6reduce28DeviceReduceSingleTileKernelINS2_10policy_hubIlyN4cuda3std3__44plusIlEEE10Policy1000EN6thrust24THRUST_300001_SM_1000_NS18transform_iteratorI14maior_que_zeroNSD_6detail15normal_iteratorINSD_10device_ptrIdEEEEllEEPlyS9_llNS7_10__identityEEEvT0_T1_T2_T3_T4_T6_:
.text._ZN3cub18CUB_300001_SM_10006detail6reduce28DeviceReduceSingleTileKernelINS2_10policy_hubIlyN4cuda3std3__44plusIlEEE10Policy1000EN6thrust24THRUST_300001_SM_1000_NS18transform_iteratorI14maior_que_zeroNSD_6detail15normal_iteratorINSD_10device_ptrIdEEEEllEEPlyS9_llNS7_10__identityEEEvT0_T1_T2_T3_T4_T6_:
[----:B------:R-:W-:Y:S01]  /*0000*/  LDC R1, c[0x0][0x37c] ;  /* 0x0000df00ff017b82 */ /* 0x000fe20000000800 */
[----:B------:R-:W0:Y:S01]  /*0010*/  LDCU.64 UR4, c[0x0][0x398] ;  /* 0x00007300ff0477ac */ /* 0x000e220008000a00 */
[----:B------:R-:W1:Y:S01]  /*0020*/  LDCU.64 UR6, c[0x0][0x358] ;  /* 0x00006b00ff0677ac */ /* 0x000e620008000a00 */
[----:B0-----:R-:W-:Y:S02]  /*0030*/  IMAD.U32 R2, RZ, RZ, UR4 ;  /* 0x00000004ff027e24 */ /* 0x001fe4000f8e00ff */
[----:B------:R-:W-:-:S03]  /*0040*/  IMAD.U32 R0, RZ, RZ, UR5 ;  /* 0x00000005ff007e24 */ /* 0x000fc6000f8e00ff */
[----:B------:R-:W-:-:S04]  /*0050*/  ISETP.NE.U32.AND P0, PT, R2, RZ, PT ;  /* 0x000000ff0200720c */ /* 0x000fc80003f05070 */
[----:B------:R-:W-:-:S13]  /*0060*/  ISETP.NE.AND.EX P0, PT, R0, RZ, PT, P0 ;  /* 0x000000ff0000720c */ /* 0x000fda0003f05300 */
        /* <DEDUP_REMOVED lines=8> */
.L_x_59:
[----:B------:R-:W-:Y:S01]  /*00f0*/  ISETP.GT.U32.AND P0, PT, R2, 0xdff, PT ;  /* 0x00000dff0200780c */ /* 0x000fe20003f04070 */
[----:B------:R-:W-:Y:S03]  /*0100*/  BSSY.RECONVERGENT B0, `(.L_x_60) ;  /* 0x00002f5000007945 */ /* 0x000fe60003800200 */
[----:B------:R-:W-:-:S13]  /*0110*/  ISETP.GT.U32.AND.EX P0, PT, R0, RZ, PT, P0 ;  /* 0x000000ff0000720c */ /* 0x000fda0003f04100 */
[----:B------:R-:W-:Y:S05]  /*0120*/  @P0 BRA `(.L_x_61) ;  /* 0x0000001800640947 */ /* 0x000fea0003800000 */
[----:B------:R-:W0:Y:S01]  /*0130*/  S2R R37, SR_TID.X ;  /* 0x0000000000257919 */ /* 0x000e220000002100 */
[----:B------:R-:W-:Y:S01]  /*0140*/  BSSY.RECONVERGENT B1, `(.L_x_62) ;  /* 0x000000c000017945 */ /* 0x000fe20003800200 */
[----:B------:R-:W-:Y:S02]  /*0150*/  CS2R R40, SRZ ;  /* 0x0000000000287805 */ /* 0x000fe4000001ff00 */
[----:B0-----:R-:W-:Y:S01]  /*0160*/  ISETP.GE.U32.AND P0, PT, R37, R2, PT ;  /* 0x000000022500720c */ /* 0x001fe20003f06070 */
[----:B------:R-:W-:-:S12]  /*0170*/  IMAD.MOV.U32 R3, RZ, RZ, R37 ;  /* 0x000000ffff037224 */ /* 0x000fd800078e0025 */
[----:B------:R-:W-:Y:S05]  /*0180*/  @P0 BRA `(.L_x_63) ;  /* 0x00000000001c0947 */ /* 0x000fea0003800000 */
[----:B------:R-:W0:Y:S02]  /*0190*/  LDC.64 R4, c[0x0][0x380] ;  /* 0x0000e000ff047b82 */ /* 0x000e240000000a00 */
[----:B0-----:R-:W-:-:S06]  /*01a0*/  IMAD.WIDE.U32 R4, R37, 0x8, R4 ;  /* 0x0000000825047825 */ /* 0x001fcc00078e0004 */
[----:B------:R-:W2:Y:S01]  /*01b0*/  LDG.E.64 R4, desc[UR6][R4.64] ;  /* 0x0000000604047981 */ /* 0x000ea2000c1e1b00 */
[----:B------:R-:W-:Y:S02]  /*01c0*/  VIADD R3, R37, 0x200 ;  /* 0x0000020025037836 */ /* 0x000fe40000000000 */
[----:B------:R-:W-:Y:S01]  /*01d0*/  IMAD.MOV.U32 R40, RZ, RZ, RZ ;  /* 0x000000ffff287224 */ /* 0x000fe200078e00ff */
[----:B--2---:R-:W-:-:S06]  /*01e0*/  DSETP.GE.AND P0, PT, R4, RZ, PT ;  /* 0x000000ff0400722a */ /* 0x004fcc0003f06000 */
[----:B------:R-:W-:-:S08]  /*01f0*/  SEL R41, RZ, 0x1, !P0 ;  /* 0x00000001ff297807 */ /* 0x000fd00004000000 */
.L_x_63:
[----:B------:R-:W-:Y:S05]  /*0200*/  BSYNC.RECONVERGENT B1 ;  /* 0x0000000000017941 */ /* 0x000fea0003800200 */
.L_x_62:
[----:B------:R-:W-:Y:S01]  /*0210*/  ISETP.GE.U32.AND P0, PT, R3, R2, PT ;  /* 0x000000020300720c */ /* 0x000fe20003f06070 */
[----:B------:R-:W-:-:S12]  /*0220*/  BSSY.RECONVERGENT B1, `(.L_x_64) ;  /* 0x00000a8000017945 */ /* 0x000fd80003800200 */
[----:B------:R-:W-:Y:S05]  /*0230*/  @P0 BRA `(.L_x_65) ;  /* 0x0000000800980947 */ /* 0x000fea0003800000 */
[----:B------:R-:W-:Y:S01]  /*0240*/  LOP3.LUT R5, RZ, R3, RZ, 0x33, !PT ;  /* 0x00000003ff057212 */ /* 0x000fe200078e33ff */
[----:B------:R-:W-:Y:S04]  /*0250*/  BSSY.RECONVERGENT B2, `(.L_x_66) ;  /* 0x0000053000027945 */ /* 0x000fe80003800200 */
[----:B------:R-:W-:-:S05]  /*0260*/  IMAD.IADD R5, R5, 0x1, R2 ;  /* 0x0000000105057824 */ /* 0x000fca00078e0202 */
[C---:B------:R-:W-:Y:S02]  /*0270*/  ISETP.GE.U32.AND P1, PT, R5.reuse, 0x1e00, PT ;  /* 0x00001e000500780c */ /* 0x040fe40003f26070 */
[----:B------:R-:W-:-:S04]  /*0280*/  LEA.HI R36, R5, 0x1, RZ, 0x17 ;  /* 0x0000000105247811 */ /* 0x000fc800078fb8ff */
[----:B------:R-:W-:-:S04]  /*0290*/  LOP3.LUT R43, R36, 0xf, RZ, 0xc0, !PT ;  /* 0x0000000f242b7812 */ /* 0x000fc800078ec0ff */
[----:B------:R-:W-:-:S03]  /*02a0*/  ISETP.NE.AND P0, PT, R43, RZ, PT ;  /* 0x000000ff2b00720c */ /* 0x000fc60003f05270 */
[----:B------:R-:W-:Y:S10]  /*02b0*/  @!P1 BRA `(.L_x_67) ;  /* 0x0000000400309947 */ /* 0x000ff40003800000 */
[----:B------:R-:W0:Y:S01]  /*02c0*/  LDC.64 R4, c[0x0][0x380] ;  /* 0x0000e000ff047b82 */ /* 0x000e220000000a00 */
[----:B------:R-:W-:-:S05]  /*02d0*/  LOP3.LUT R42, R36, 0xfffff0, RZ, 0xc0, !PT ;  /* 0x00fffff0242a7812 */ /* 0x000fca00078ec0ff */
[----:B------:R-:W-:Y:S02]  /*02e0*/  IMAD.MOV R42, RZ, RZ, -R42 ;  /* 0x000000ffff2a7224 */ /* 0x000fe400078e0a2a */
[----:B0-----:R-:W-:-:S03]  /*02f0*/  IMAD.WIDE.U32 R4, R3, 0x8, R4 ;  /* 0x0000000803047825 */ /* 0x001fc600078e0004 */
[----:B------:R-:W-:-:S05]  /*0300*/  IADD3 R4, P1, PT, R4, 0x8000, RZ ;  /* 0x0000800004047810 */ /* 0x000fca0007f3e0ff */
[----:B------:R-:W-:-:S08]  /*0310*/  IMAD.X R5, RZ, RZ, R5, P1 ;  /* 0x000000ffff057224 */ /* 0x000fd000008e0605 */
.L_x_68:
[----:B------:R-:W2:Y:S04]  /*0320*/  LDG.E.64 R6, desc[UR6][R4.64+-0x7000] ;  /* 0xff90000604067981 */ /* 0x000ea8000c1e1b00 */
[----:B------:R-:W3:Y:S04]  /*0330*/  LDG.E.64 R38, desc[UR6][R4.64+-0x8000] ;  /* 0xff80000604267981 */ /* 0x000ee8000c1e1b00 */
[----:B------:R-:W4:Y:S04]  /*0340*/  LDG.E.64 R8, desc[UR6][R4.64+-0x6000] ;  /* 0xffa0000604087981 */ /* 0x000f28000c1e1b00 */
[----:B------:R-:W5:Y:S04]  /*0350*/  LDG.E.64 R10, desc[UR6][R4.64+-0x5000] ;  /* 0xffb00006040a7981 */ /* 0x000f68000c1e1b00 */
        /* <DEDUP_REMOVED lines=11> */
[----:B------:R-:W5:Y:S01]  /*0410*/  LDG.E.64 R34, desc[UR6][R4.64+0x7000] ;  /* 0x0070000604227981 */ /* 0x000f62000c1e1b00 */
[----:B------:R-:W-:-:S02]  /*0420*/  VIADD R42, R42, 0x10 ;  /* 0x000000102a2a7836 */ /* 0x000fc40000000000 */
[----:B------:R-:W-:Y:S01]  /*0430*/  VIADD R3, R3, 0x2000 ;  /* 0x0000200003037836 */ /* 0x000fe20000000000 */
        /* <DEDUP_REMOVED lines=8> */
[----:B------:R-:W-:Y:S02]  /*04c0*/  SEL R7, RZ, 0x1, !P2 ;  /* 0x00000001ff077807 */ /* 0x000fe40005000000 */
[----:B------:R-:W-:Y:S01]  /*04d0*/  SEL R8, RZ, 0x1, !P3 ;  /* 0x00000001ff087807 */ /* 0x000fe20005800000 */
[----:B------:R-:W-:-:S03]  /*04e0*/  DSETP.GE.AND P6, PT, R14, RZ, PT ;  /* 0x000000ff0e00722a */ /* 0x000fc60003fc6000 */
        /* <DEDUP_REMOVED lines=27> */
[----:B------:R-:W-:Y:S02]  /*06a0*/  SEL R7, RZ, 0x1, !P6 ;  /* 0x00000001ff077807 */ /* 0x000fe40007000000 */
[----:B------:R-:W-:Y:S02]  /*06b0*/  IADD3.X R40, PT, PT, RZ, R40, RZ, P4, P5 ;  /* 0x00000028ff287210 */ /* 0x000fe400027ea4ff */
[----:B------:R-:W-:Y:S02]  /*06c0*/  IADD3 R7, P4, P5, R7, R8, R6 ;  /* 0x0000000807077210 */ /* 0x000fe40007d9e006 */
[----:B------:R-:W-:Y:S01]  /*06d0*/  SEL R6, RZ, 0x1, !P1 ;  /* 0x00000001ff067807 */ /* 0x000fe20004800000 */
[----:B------:R-:W-:Y:S01]  /*06e0*/  DSETP.GE.AND P6, PT, R34, RZ, PT ;  /* 0x000000ff2200722a */ /* 0x000fe20003fc6000 */
[----:B------:R-:W-:-:S02]  /*06f0*/  ISETP.NE.AND P1, PT, R42, RZ, PT ;  /* 0x000000ff2a00720c */ /* 0x000fc40003f25270 */
[----:B------:R-:W-:-:S03]  /*0700*/  IADD3.X R40, PT, PT, RZ, R40, RZ, P3, P2 ;  /* 0x00000028ff287210 */ /* 0x000fc60001fe44ff */
[----:B------:R-:W-:Y:S02]  /*0710*/  SEL R41, RZ, 0x1, !P6 ;  /* 0x00000001ff297807 */ /* 0x000fe40007000000 */
[----:B------:R-:W-:Y:S02]  /*0720*/  IADD3 R4, P6, PT, R4, 0x10000, RZ ;  /* 0x0001000004047810 */ /* 0x000fe40007fde0ff */
[----:B------:R-:W-:Y:S02]  /*0730*/  IADD3 R41, P2, P3, R41, R7, R6 ;  /* 0x0000000729297210 */ /* 0x000fe40007b5e006 */
[----:B------:R-:W-:Y:S01]  /*0740*/  IADD3.X R40, PT, PT, RZ, R40, RZ, P4, P5 ;  /* 0x00000028ff287210 */ /* 0x000fe200027ea4ff */
[----:B------:R-:W-:-:S03]  /*0750*/  IMAD.X R5, RZ, RZ, R5, P6 ;  /* 0x000000ffff057224 */ /* 0x000fc600030e0605 */
[----:B------:R-:W-:Y:S01]  /*0760*/  IADD3.X R40, PT, PT, RZ, R40, RZ, P2, P3 ;  /* 0x00000028ff287210 */ /* 0x000fe200017e64ff */
[----:B------:R-:W-:Y:S06]  /*0770*/  @P1 BRA `(.L_x_68) ;  /* 0xfffffff800e81947 */ /* 0x000fec000383ffff */
.L_x_67:
[----:B------:R-:W-:Y:S05]  /*0780*/  BSYNC.RECONVERGENT B2 ;  /* 0x0000000000027941 */ /* 0x000fea0003800200 */
.L_x_66:
[----:B------:R-:W-:Y:S05]  /*0790*/  @!P0 BRA `(.L_x_65) ;  /* 0x0000000400408947 */ /* 0x000fea0003800000 */
[----:B------:R-:W-:Y:S01]  /*07a0*/  ISETP.GE.U32.AND P1, PT, R43, 0x8, PT ;  /* 0x000000082b00780c */ /* 0x000fe20003f26070 */
[----:B------:R-:W-:Y:S01]  /*07b0*/  BSSY.RECONVERGENT B2, `(.L_x_69) ;  /* 0x0000027000027945 */ /* 0x000fe20003800200 */
[----:B------:R-:W-:-:S04]  /*07c0*/  LOP3.LUT R22, R36, 0x7, RZ, 0xc0, !PT ;  /* 0x0000000724167812 */ /* 0x000fc800078ec0ff */
[----:B------:R-:W-:-:S07]  /*07d0*/  ISETP.NE.AND P0, PT, R22, RZ, PT ;  /* 0x000000ff1600720c */ /* 0x000fce0003f05270 */
[----:B------:R-:W-:Y:S06]  /*07e0*/  @!P1 BRA `(.L_x_70) ;  /* 0x00000000008c9947 */ /* 0x000fec0003800000 */
[----:B------:R-:W0:Y:S02]  /*07f0*/  LDC.64 R8, c[0x0][0x380] ;  /* 0x0000e000ff087b82 */ /* 0x000e240000000a00 */
[----:B0-----:R-:W-:-:S05]  /*0800*/  IMAD.WIDE R8, R3, 0x8, R8 ;  /* 0x0000000803087825 */ /* 0x001fca00078e0208 */
[----:B------:R-:W2:Y:S04]  /*0810*/  LDG.E.64 R20, desc[UR6][R8.64] ;  /* 0x0000000608147981 */ /* 0x000ea8000c1e1b00 */
[----:B------:R-:W3:Y:S04]  /*0820*/  LDG.E.64 R10, desc[UR6][R8.64+0x1000] ;  /* 0x00100006080a7981 */ /* 0x000ee8000c1e1b00 */
[----:B------:R-:W4:Y:S04]  /*0830*/  LDG.E.64 R12, desc[UR6][R8.64+0x2000] ;  /* 0x00200006080c7981 */ /* 0x000f28000c1e1b00 */
[----:B------:R-:W5:Y:S04]  /*0840*/  LDG.E.64 R16, desc[UR6][R8.64+0x4000] ;  /* 0x0040000608107981 */ /* 0x000f68000c1e1b00 */
[----:B------:R-:W5:Y:S04]  /*0850*/  LDG.E.64 R14, desc[UR6][R8.64+0x3000] ;  /* 0x00300006080e7981 */ /* 0x000f68000c1e1b00 */
[----:B------:R-:W5:Y:S04]  /*0860*/  LDG.E.64 R18, desc[UR6][R8.64+0x5000] ;  /* 0x0050000608127981 */ /* 0x000f68000c1e1b00 */
[----:B------:R-:W5:Y:S04]  /*0870*/  LDG.E.64 R4, desc[UR6][R8.64+0x6000] ;  /* 0x0060000608047981 */ /* 0x000f68000c1e1b00 */
[----:B------:R0:W5:Y:S01]  /*0880*/  LDG.E.64 R6, desc[UR6][R8.64+0x7000] ;  /* 0x0070000608067981 */ /* 0x000162000c1e1b00 */
[----:B------:R-:W-:Y:S01]  /*0890*/  VIADD R3, R3, 0x1000 ;  /* 0x0000100003037836 */ /* 0x000fe20000000000 */
[----:B--2---:R-:W-:-:S02]  /*08a0*/  DSETP.GE.AND P1, PT, R20, RZ, PT ;  /* 0x000000ff1400722a */ /* 0x004fc40003f26000 */
[----:B---3--:R-:W-:-:S04]  /*08b0*/  DSETP.GE.AND P2, PT, R10, RZ, PT ;  /* 0x000000ff0a00722a */ /* 0x008fc80003f46000 */
[----:B------:R-:W-:Y:S01]  /*08c0*/  SEL R11, RZ, 0x1, !P1 ;  /* 0x00000001ff0b7807 */ /* 0x000fe20004800000 */
[----:B----4-:R-:W-:Y:S01]  /*08d0*/  DSETP.GE.AND P3, PT, R12, RZ, PT ;  /* 0x000000ff0c00722a */ /* 0x010fe20003f66000 */
[----:B------:R-:W-:Y:S01]  /*08e0*/  SEL R10, RZ, 0x1, !P2 ;  /* 0x00000001ff0a7807 */ /* 0x000fe20005000000 */
[----:B-----5:R-:W-:-:S03]  /*08f0*/  DSETP.GE.AND P6, PT, R16, RZ, PT ;  /* 0x000000ff1000722a */ /* 0x020fc60003fc6000 */
[----:B------:R-:W-:Y:S01]  /*0900*/  IADD3 R41, P2, P1, R10, R41, R11 ;  /* 0x000000290a297210 */ /* 0x000fe2000795e00b */
[----:B------:R-:W-:Y:S01]  /*0910*/  DSETP.GE.AND P4, PT, R14, RZ, PT ;  /* 0x000000ff0e00722a */ /* 0x000fe20003f86000 */
[----:B------:R-:W-:Y:S01]  /*0920*/  SEL R11, RZ, 0x1, !P3 ;  /* 0x00000001ff0b7807 */ /* 0x000fe20005800000 */
[----:B------:R-:W-:Y:S01]  /*0930*/  DSETP.GE.AND P3, PT, R18, RZ, PT ;  /* 0x000000ff1200722a */ /* 0x000fe20003f66000 */
[----:B0-----:R-:W-:-:S03]  /*0940*/  SEL R8, RZ, 0x1, !P6 ;  /* 0x00000001ff087807 */ /* 0x001fc60007000000 */
[----:B------:R-:W-:Y:S01]  /*0950*/  SEL R10, RZ, 0x1, !P4 ;  /* 0x00000001ff0a7807 */ /* 0x000fe20006000000 */
[----:B------:R-:W-:Y:S01]  /*0960*/  DSETP.GE.AND P6, PT, R4, RZ, PT ;  /* 0x000000ff0400722a */ /* 0x000fe20003fc6000 */
[----:B------:R-:W-:Y:S01]  /*0970*/  SEL R5, RZ, 0x1, !P3 ;  /* 0x00000001ff057807 */ /* 0x000fe20005800000 */
[----:B------:R-:W-:Y:S01]  /*0980*/  DSETP.GE.AND P3, PT, R6, RZ, PT ;  /* 0x000000ff0600722a */ /* 0x000fe20003f66000 */
[----:B------:R-:W-:Y:S02]  /*0990*/  IADD3 R9, P4, P5, R10, R41, R11 ;  /* 0x000000290a097210 */ /* 0x000fe40007d9e00b */
[----:B------:R-:W-:Y:S02]  /*09a0*/  IADD3.X R40, PT, PT, RZ, R40, RZ, P2, P1 ;  /* 0x00000028ff287210 */ /* 0x000fe400017e24ff */
[----:B------:R-:W-:Y:S02]  /*09b0*/  IADD3 R5, P1, P2, R5, R9, R8 ;  /* 0x0000000905057210 */ /* 0x000fe40007a3e008 */
[----:B------:R-:W-:-:S02]  /*09c0*/  SEL R4, RZ, 0x1, !P6 ;  /* 0x00000001ff047807 */ /* 0x000fc40007000000 */
[----:B------:R-:W-:Y:S02]  /*09d0*/  SEL R41, RZ, 0x1, !P3 ;  /* 0x00000001ff297807 */ /* 0x000fe40005800000 */
[----:B------:R-:W-:Y:S02]  /*09e0*/  IADD3.X R40, PT, PT, RZ, R40, RZ, P4, P5 ;  /* 0x00000028ff287210 */ /* 0x000fe400027ea4ff */
[----:B------:R-:W-:Y:S02]  /*09f0*/  IADD3 R41, P3, P4, R41, R5, R4 ;  /* 0x0000000529297210 */ /* 0x000fe40007c7e004 */
[----:B------:R-:W-:-:S04]  /*0a00*/  IADD3.X R40, PT, PT, RZ, R40, RZ, P1, P2 ;  /* 0x00000028ff287210 */ /* 0x000fc80000fe44ff */
[----:B------:R-:W-:-:S07]  /*0a10*/  IADD3.X R40, PT, PT, RZ, R40, RZ, P3, P4 ;  /* 0x00000028ff287210 */ /* 0x000fce0001fe84ff */
.L_x_70:
[----:B------:R-:W-:Y:S05]  /*0a20*/  BSYNC.RECONVERGENT B2 ;  /* 0x0000000000027941 */ /* 0x000fea0003800200 */
.L_x_69:
        /* <DEDUP_REMOVED lines=25> */
.L_x_72:
[----:B------:R-:W-:Y:S05]  /*0bc0*/  BSYNC.RECONVERGENT B2 ;  /* 0x0000000000027941 */ /* 0x000fea0003800200 */
.L_x_71:
[----:B------:R-:W-:Y:S05]  /*0bd0*/  @!P0 BRA `(.L_x_65) ;  /* 0x0000000000308947 */ /* 0x000fea0003800000 */
[----:B------:R-:W0:Y:S01]  /*0be0*/  LDC.64 R6, c[0x0][0x380] ;  /* 0x0000e000ff067b82 */ /* 0x000e220000000a00 */
[----:B------:R-:W-:-:S07]  /*0bf0*/  IMAD.MOV R8, RZ, RZ, -R36 ;  /* 0x000000ffff087224 */ /* 0x000fce00078e0a24 */
.L_x_73:
[----:B0-----:R-:W-:-:S06]  /*0c00*/  IMAD.WIDE R4, R3, 0x8, R6 ;  /* 0x0000000803047825 */ /* 0x001fcc00078e0206 */
        /* <DEDUP_REMOVED lines=9> */
.L_x_65:
[----:B------:R-:W-:Y:S05]  /*0ca0*/  BSYNC.RECONVERGENT B1 ;  /* 0x0000000000017941 */ /* 0x000fea0003800200 */
.L_x_64:
[----:B------:R-:W-:-:S04]  /*0cb0*/  ISETP.GE.U32.AND P0, PT, R2, 0x200, PT ;  /* 0x000002000200780c */ /* 0x000fc80003f06070 */
[----:B------:R-:W-:-:S13]  /*0cc0*/  ISETP.GE.U32.AND.EX P0, PT, R0, RZ, PT, P0 ;  /* 0x000000ff0000720c */ /* 0x000fda0003f06100 */
[----:B------:R-:W-:Y:S05]  /*0cd0*/  @!P0 BRA `(.L_x_74) ;  /* 0x0000000400308947 */ /* 0x000fea0003800000 */
[----:B------:R-:W0:Y:S01]  /*0ce0*/  S2R R6, SR_LANEID ;  /* 0x0000000000067919 */ /* 0x000e220000000000 */
[----:B------:R-:W-:Y:S01]  /*0cf0*/  ISETP.NE.AND P5, PT, R37, RZ, PT ;  /* 0x000000ff2500720c */ /* 0x000fe20003fa5270 */
        /* <DEDUP_REMOVED lines=28> */
[----:B------:R-:W-:Y:S02]  /*0ec0*/  @!P1 MOV R3, 0x400 ;  /* 0x0000040000039802 */ /* 0x000fe40000000f00 */
[----:B-1----:R-:W-:Y:S01]  /*0ed0*/  SEL R2, R2, RZ, !P0 ;  /* 0x000000ff02027207 */ /* 0x002fe20004000000 */
[----:B------:R-:W0:Y:S01]  /*0ee0*/  SHFL.DOWN PT, R0, R7, 0x10, 0x1f ;  /* 0x0a001f0007007f89 */ /* 0x000e2200000e0000 */
[----:B------:R-:W-:-:S03]  /*0ef0*/  ISETP.GT.AND P0, PT, R6, 0xf, PT ;  /* 0x0000000f0600780c */ /* 0x000fc60003f04270 */
[----:B------:R-:W-:-:S05]  /*0f00*/  IMAD.X R9, R2, 0x1, R5, P2 ;  /* 0x0000000102097824 */ /* 0x000fca00010e0605 */
[----:B------:R-:W1:Y:S01]  /*0f10*/  SHFL.DOWN PT, R2, R9, 0x10, 0x1f ;  /* 0x0a001f0009027f89 */ /* 0x000e6200000e0000 */
[----:B--2---:R-:W-:Y:S02]  /*0f20*/  @!P1 LEA R5, R4, R3, 0x18 ;  /* 0x0000000304059211 */ /* 0x004fe400078ec0ff */
[----:B0-----:R-:W-:Y:S02]  /*0f30*/  SEL R6, R0, RZ, !P0 ;  /* 0x000000ff00067207 */ /* 0x001fe40004000000 */
[----:B------:R-:W-:Y:S02]  /*0f40*/  @!P1 SHF.R.U32.HI R0, RZ, 0x2, R37 ;  /* 0x00000002ff009819 */ /* 0x000fe40000011625 */
[----:B------:R-:W-:Y:S02]  /*0f50*/  IADD3 R4, P2, PT, R6, R7, RZ ;  /* 0x0000000706047210 */ /* 0x000fe40007f5e0ff */
[----:B------:R-:W-:Y:S02]  /*0f60*/  @!P1 LOP3.LUT R0, R0, 0xf8, RZ, 0xc0, !PT ;  /* 0x000000f800009812 */ /* 0x000fe400078ec0ff */
[----:B-1----:R-:W-:-:S03]  /*0f70*/  SEL R2, R2, RZ, !P0 ;  /* 0x000000ff02027207 */ /* 0x002fc60004000000 */
[----:B------:R-:W-:Y:S02]  /*0f80*/  @!P1 IMAD.IADD R5, R0, 0x1, R5 ;  /* 0x0000000100059824 */ /* 0x000fe400078e0205 */
[----:B------:R-:W-:Y:S02]  /*0f90*/  IMAD.X R3, R2, 0x1, R9, P2 ;  /* 0x0000000102037824 */ /* 0x000fe400010e0609 */
        /* <DEDUP_REMOVED lines=8> */
[----:B------:R-:W1:Y:S04]  /*1020*/  LDS.128 R32, [UR4+0x20] ;  /* 0x00002004ff207984 */ /* 0x000e680008000c00 */
[----:B------:R-:W0:Y:S04]  /*1030*/  LDS.128 R28, [UR4+0x30] ;  /* 0x00003004ff1c7984 */ /* 0x000e280008000c00 */
[----:B------:R-:W2:Y:S04]  /*1040*/  LDS.128 R24, [UR4+0x40] ;  /* 0x00004004ff187984 */ /* 0x000ea80008000c00 */
[----:B------:R-:W3:Y:S04]  /*1050*/  LDS.128 R20, [UR4+0x50] ;  /* 0x00005004ff147984 */ /* 0x000ee80008000c00 */
[----:B------:R-:W4:Y:S04]  /*1060*/  LDS.128 R16, [UR4+0x60] ;  /* 0x00006004ff107984 */ /* 0x000f280008000c00 */
[----:B------:R-:W5:Y:S04]  /*1070*/  LDS.128 R12, [UR4+0x70] ;  /* 0x00007004ff0c7984 */ /* 0x000f680008000c00 */
[----:B------:R-:W5:Y:S01]  /*1080*/  LDS.128 R8, [UR4+0x80] ;  /* 0x00008004ff087984 */ /* 0x000f620008000c00 */
[----:B-1----:R-:W-:-:S04]  /*1090*/  IADD3 R5, P0, P1, R32, R6, R4 ;  /* 0x0000000620057210 */ /* 0x002fc8000791e004 */
[----:B0-----:R-:W-:Y:S02]  /*10a0*/  IADD3 R5, P2, P3, R28, R5, R34 ;  /* 0x000000051c057210 */ /* 0x001fe40007b5e022 */
[----:B------:R-:W-:Y:S02]  /*10b0*/  IADD3.X R7, PT, PT, R33, R7, R3, P0, P1 ;  /* 0x0000000721077210 */ /* 0x000fe400007e2403 */
[----:B--2---:R-:W-:Y:S02]  /*10c0*/  IADD3 R3, P0, P1, R24, R5, R30 ;  /* 0x0000000518037210 */ /* 0x004fe4000791e01e */
[----:B------:R-:W-:Y:S02]  /*10d0*/  IADD3.X R29, PT, PT, R29, R7, R35, P2, P3 ;  /* 0x000000071d1d7210 */ /* 0x000fe400017e6423 */
[----:B---3--:R-:W-:Y:S02]  /*10e0*/  IADD3 R3, P2, P3, R20, R3, R26 ;  /* 0x0000000314037210 */ /* 0x008fe40007b5e01a */
[----:B------:R-:W-:-:S02]  /*10f0*/  IADD3.X R25, PT, PT, R25, R29, R31, P0, P1 ;  /* 0x0000001d19197210 */ /* 0x000fc400007e241f */
[----:B----4-:R-:W-:Y:S02]  /*1100*/  IADD3 R3, P0, P1, R16, R3, R22 ;  /* 0x0000000310037210 */ /* 0x010fe4000791e016 */
[----:B------:R-:W-:Y:S02]  /*1110*/  IADD3.X R21, PT, PT, R21, R25, R27, P2, P3 ;  /* 0x0000001915157210 */ /* 0x000fe400017e641b */
[----:B-----5:R-:W-:Y:S02]  /*1120*/  IADD3 R3, P2, P3, R12, R3, R18 ;  /* 0x000000030c037210 */ /* 0x020fe40007b5e012 */
[----:B------:R-:W-:Y:S02]  /*1130*/  IADD3.X R17, PT, PT, R17, R21, R23, P0, P1 ;  /* 0x0000001511117210 */ /* 0x000fe400007e2417 */
[----:B------:R-:W-:Y:S02]  /*1140*/  IADD3 R3, P0, P1, R8, R3, R14 ;  /* 0x0000000308037210 */ /* 0x000fe4000791e00e */
[----:B------:R-:W-:-:S02]  /*1150*/  IADD3.X R13, PT, PT, R13, R17, R19, P2, P3 ;  /* 0x000000110d0d7210 */ /* 0x000fc400017e6413 */
[----:B------:R-:W-:Y:S02]  /*1160*/  IADD3 R4, P2, PT, R3, R10, RZ ;  /* 0x0000000a03047210 */ /* 0x000fe40007f5e0ff */
[----:B------:R-:W-:-:S05]  /*1170*/  IADD3.X R3, PT, PT, R9, R13, R15, P0, P1 ;  /* 0x0000000d09037210 */ /* 0x000fca00007e240f */
[----:B------:R-:W-:Y:S01]  /*1180*/  IMAD.X R3, R3, 0x1, R11, P2 ;  /* 0x0000000103037824 */ /* 0x000fe200010e060b */
[----:B------:R-:W-:Y:S06]  /*1190*/  BRA `(.L_x_75) ;  /* 0x0000001c00ac7947 */ /* 0x000fec0003800000 */
.L_x_74:
[C---:B------:R-:W-:Y:S01]  /*11a0*/  LOP3.LUT R3, R37.reuse, 0x3e0, RZ, 0xc0, !PT ;  /* 0x000003e025037812 */ /* 0x040fe200078ec0ff */
[----:B------:R-:W0:Y:S01]  /*11b0*/  S2R R12, SR_LANEID ;  /* 0x00000000000c7919 */ /* 0x000e220000000000 */
[----:B------:R-:W-:-:S03]  /*11c0*/  ISETP.NE.AND P5, PT, R37, RZ, PT ;  /* 0x000000ff2500720c */ /* 0x000fc60003fa5270 */
[----:B------:R-:W-:Y:S01]  /*11d0*/  VIADD R5, R3, 0x20 ;  /* 0x0000002003057836 */ /* 0x000fe20000000000 */
[----:B------:R-:W-:-:S04]  /*11e0*/  LOP3.LUT R3, RZ, R3, RZ, 0x33, !PT ;  /* 0x00000003ff037212 */ /* 0x000fc800078e33ff */
[----:B------:R-:W-:Y:S01]  /*11f0*/  ISETP.GT.U32.AND P0, PT, R5, R2, PT ;  /* 0x000000020500720c */ /* 0x000fe20003f04070 */
[----:B------:R-:W-:-:S05]  /*1200*/  IMAD.IADD R3, R3, 0x1, R2 ;  /* 0x0000000103037824 */ /* 0x000fca00078e0202 */
[----:B------:R-:W-:-:S05]  /*1210*/  SEL R5, R3, 0x1f, P0 ;  /* 0x0000001f03057807 */ /* 0x000fca0000000000 */
[----:B------:R-:W1:Y:S04]  /*1220*/  SHFL.DOWN PT, R3, R41, 0x1, R5 ;  /* 0x0820000029037989 */ /* 0x000e6800000e0005 */
[----:B------:R-:W2:Y:S01]  /*1230*/  SHFL.DOWN PT, R4, R40, 0x1, R5 ;  /* 0x0820000028047989 */ /* 0x000ea200000e0005 */
[C---:B0-----:R-:W-:Y:S01]  /*1240*/  ISETP.GE.AND P0, PT, R12.reuse, R5, PT ;  /* 0x000000050c00720c */ /* 0x041fe20003f06270 */
[C---:B------:R-:W-:Y:S01]  /*1250*/  VIADD R6, R12.reuse, 0x2 ;  /* 0x000000020c067836 */ /* 0x040fe20000000000 */
[----:B------:R-:W-:Y:S02]  /*1260*/  ISETP.NE.AND P2, PT, R12, RZ, PT ;  /* 0x000000ff0c00720c */ /* 0x000fe40003f45270 */
[----:B-1----:R-:W-:-:S11]  /*1270*/  SEL R10, R3, RZ, !P0 ;  /* 0x000000ff030a7207 */ /* 0x002fd60004000000 */
[----:B------:R-:W0:Y:S01]  /*1280*/  @!P2 S2R R11, SR_CgaCtaId ;  /* 0x00000000000ba919 */ /* 0x000e220000008800 */
[----:B--2---:R-:W-:Y:S02]  /*1290*/  SEL R9, R4, RZ, !P0 ;  /* 0x000000ff04097207 */ /* 0x004fe40004000000 */
[----:B------:R-:W-:-:S05]  /*12a0*/  IADD3 R10, P0, PT, R41, R10, RZ ;  /* 0x0000000a290a7210 */ /* 0x000fca0007f1e0ff */
[----:B------:R-:W-:Y:S01]  /*12b0*/  IMAD.X R9, R40, 0x1, R9, P0 ;  /* 0x0000000128097824 */ /* 0x000fe200000e0609 */
[----:B------:R-:W1:Y:S01]  /*12c0*/  SHFL.DOWN PT, R3, R10, 0x2, R5 ;  /* 0x084000000a037989 */ /* 0x000e6200000e0005 */
[----:B------:R-:W-:Y:S01]  /*12d0*/  ISETP.GT.AND P0, PT, R6, R5, PT ;  /* 0x000000050600720c */ /* 0x000fe20003f04270 */
[----:B------:R-:W-:Y:S02]  /*12e0*/  VIADD R6, R12, 0x4 ;  /* 0x000000040c067836 */ /* 0x000fe40000000000 */
[----:B------:R-:W2:Y:S01]  /*12f0*/  SHFL.DOWN PT, R4, R9, 0x2, R5 ;  /* 0x0840000009047989 */ /* 0x000ea200000e0005 */
[----:B-1----:R-:W-:-:S04]  /*1300*/  SEL R3, R3, RZ, !P0 ;  /* 0x000000ff03037207 */ /* 0x002fc80004000000 */
[----:B------:R-:W-:Y:S02]  /*1310*/  IADD3 R8, P1, PT, R3, R10, RZ ;  /* 0x0000000a03087210 */ /* 0x000fe40007f3e0ff */
[----:B--2---:R-:W-:Y:S02]  /*1320*/  SEL R4, R4, RZ, !P0 ;  /* 0x000000ff04047207 */ /* 0x004fe40004000000 */
[----:B------:R-:W-:Y:S01]  /*1330*/  ISETP.GT.AND P0, PT, R6, R5, PT ;  /* 0x000000050600720c */ /* 0x000fe20003f04270 */
[----:B------:R-:W1:Y:S01]  /*1340*/  SHFL.DOWN PT, R3, R8, 0x4, R5 ;  /* 0x0880000008037989 */ /* 0x000e6200000e0005 */
[----:B------:R-:W-:Y:S02]  /*1350*/  VIADD R6, R12, 0x8 ;  /* 0x000000080c067836 */ /* 0x000fe40000000000 */
[----:B------:R-:W-:-:S05]  /*1360*/  IMAD.X R7, R4, 0x1, R9, P1 ;  /* 0x0000000104077824 */ /* 0x000fca00008e0609 */
[----:B------:R-:W2:Y:S01]  /*1370*/  SHFL.DOWN PT, R4, R7, 0x4, R5 ;  /* 0x0880000007047989 */ /* 0x000ea200000e0005 */
[----:B-1----:R-:W-:-:S04]  /*1380*/  SEL R3, R3, RZ, !P0 ;  /* 0x000000ff03037207 */ /* 0x002fc80004000000 */
[----:B------:R-:W-:Y:S02]  /*1390*/  IADD3 R10, P1, PT, R3, R8, RZ ;  /* 0x00000008030a7210 */ /* 0x000fe40007f3e0ff */
[----:B--2---:R-:W-:-:S03]  /*13a0*/  SEL R4, R4, RZ, !P0 ;  /* 0x000000ff04047207 */ /* 0x004fc60004000000 */
[----:B------:R-:W1:Y:S01]  /*13b0*/  SHFL.DOWN PT, R3, R10, 0x8, R5 ;  /* 0x090000000a037989 */ /* 0x000e6200000e0005 */
[----:B------:R-:W-:Y:S01]  /*13c0*/  ISETP.GT.AND P0, PT, R6, R5, PT ;  /* 0x000000050600720c */ /* 0x000fe20003f04270 */
[----:B------:R-:W-:-:S05]  /*13d0*/  IMAD.X R9, R4, 0x1, R7, P1 ;  /* 0x0000000104097824 */ /* 0x000fca00008e0607 */
[----:B------:R-:W2:Y:S01]  /*13e0*/  SHFL.DOWN PT, R4, R9, 0x8, R5 ;  /* 0x0900000009047989 */ /* 0x000ea200000e0005 */
[----:B-1----:R-:W-:-:S04]  /*13f0*/  SEL R3, R3, RZ, !P0 ;  /* 0x000000ff03037207 */ /* 0x002fc80004000000 */
[----:B------:R-:W-:Y:S02]  /*1400*/  IADD3 R8, P1, PT, R3, R10, RZ ;  /* 0x0000000a03087210 */ /* 0x000fe40007f3e0ff */
[----:B--2---:R-:W-:-:S03]  /*1410*/  SEL R4, R4, RZ, !P0 ;  /* 0x000000ff04047207 */ /* 0x004fc60004000000 */
[----:B------:R-:W1:Y:S02]  /*1420*/  SHFL.DOWN PT, R3, R8, 0x10, R5 ;  /* 0x0a00000008037989 */ /* 0x000e6400000e0005 */
[----:B------:R-:W-:Y:S01]  /*1430*/  IMAD.X R7, R4, 0x1, R9, P1 ;  /* 0x0000000104077824 */ /* 0x000fe200008e0609 */
[----:B------:R-:W-:Y:S01]  /*1440*/  @!P2 SHF.R.U32.HI R9, RZ, 0x2, R37 ;  /* 0x00000002ff09a819 */ /* 0x000fe20000011625 */
[----:B------:R-:W-:-:S03]  /*1450*/  VIADD R4, R12, 0x10 ;  /* 0x000000100c047836 */ /* 0x000fc60000000000 */
[----:B------:R-:W2:Y:S01]  /*1460*/  SHFL.DOWN PT, R6, R7, 0x10, R5 ;  /* 0x0a00000007067989 */ /* 0x000ea200000e0005 */
[----:B------:R-:W-:Y:S02]  /*1470*/  @!P2 LOP3.LUT R9, R9, 0xf8, RZ, 0xc0, !PT ;  /* 0x000000f80909a812 */ /* 0x000fe400078ec0ff */
[----:B------:R-:W-:Y:S02]  /*1480*/  ISETP.GT.AND P0, PT, R4, R5, PT ;  /* 0x000000050400720c */ /* 0x000fe40003f04270 */
[----:B------:R-:W-:-:S04]  /*1490*/  @!P2 MOV R4, 0x400 ;  /* 0x000004000004a802 */ /* 0x000fc80000000f00 */
[----:B0-----:R-:W-:-:S05]  /*14a0*/  @!P2 LEA R10, R11, R4, 0x18 ;  /* 0x000000040b0aa211 */ /* 0x001fca00078ec0ff */
[----:B------:R-:W-:Y:S01]  /*14b0*/  @!P2 IMAD.IADD R9, R9, 0x1, R10 ;  /* 0x000000010909a824 */ /* 0x000fe200078e020a */
[----:B-1----:R-:W-:-:S04]  /*14c0*/  SEL R3, R3, RZ, !P0 ;  /* 0x000000ff03037207 */ /* 0x002fc80004000000 */
[----:B------:R-:W-:Y:S02]  /*14d0*/  IADD3 R4, P1, PT, R3, R8, RZ ;  /* 0x0000000803047210 */ /* 0x000fe40007f3e0ff */
[----:B--2---:R-:W-:-:S05]  /*14e0*/  SEL R6, R6, RZ, !P0 ;  /* 0x000000ff06067207 */ /* 0x004fca0004000000 */
[----:B------:R-:W-:-:S04]  /*14f0*/  IMAD.X R3, R6, 0x1, R7, P1 ;  /* 0x0000000106037824 */ /* 0x000fc800008e0607 */
[----:B------:R-:W-:-:S05]  /*1500*/  @!P2 IMAD.MOV.U32 R5, RZ, RZ, R3 ;  /* 0x000000ffff05a224 */ /* 0x000fca00078e0003 */
[----:B------:R0:W-:Y:S01]  /*1510*/  @!P2 STS.64 [R9+0x10], R4 ;  /* 0x000010040900a388 */ /* 0x0001e20000000a00 */
[----:B------:R-:W-:Y:S06]  /*1520*/  BAR.SYNC.DEFER_BLOCKING 0x0 ;  /* 0x0000000000007b1d */ /* 0x000fec0000010000 */
[----:B------:R-:W-:Y:S05]  /*1530*/  @P5 BRA `(.L_x_75) ;  /* 0x0000001800c45947 */ /* 0x000fea0003800000 */
[----:B------:R-:W1:Y:S01]  /*1540*/  S2UR UR5, SR_CgaCtaId ;  /* 0x00000000000579c3 */ /* 0x000e620000008800 */
[----:B------:R-:W-:Y:S01]  /*1550*/  UMOV UR4, 0x400 ;  /* 0x0000040000047882 */ /* 0x000fe20000000000 */
[C---:B------:R-:W-:Y:S02]  /*1560*/  ISETP.GT.U32.AND P0, PT, R2.reuse, 0x20, PT ;  /* 0x000000200200780c */ /* 0x040fe40003f04070 */
[----:B------:R-:W-:Y:S02]  /*1570*/  ISETP.GT.U32.AND P1, PT, R2, 0x40, PT ;  /* 0x000000400200780c */ /* 0x000fe40003f24070 */
[----:B------:R-:W-:Y:S02]  /*1580*/  ISETP.GT.U32.AND.EX P0, PT, R0, RZ, PT, P0 ;  /* 0x000000ff0000720c */ /* 0x000fe40003f04100 */
[----:B------:R-:W-:Y:S02]  /*1590*/  ISETP.GT.U32.AND P2, PT, R2, 0x60, PT ;  /* 0x000000600200780c */ /* 0x000fe40003f44070 */
[----:B------:R-:W-:-:S02]  /*15a0*/  ISETP.GT.U32.AND.EX P1, PT, R0, RZ, PT, P1 ;  /* 0x000000ff0000720c */ /* 0x000fc40003f24110 */
[----:B------:R-:W-:-:S04]  /*15b0*/  ISETP.GT.U32.AND P6, PT, R2, 0x140, PT ;  /* 0x000001400200780c */ /* 0x000fc80003fc4070 */
[----:B------:R-:W-:Y:S01]  /*15c0*/  ISETP.GT.U32.AND.EX P6, PT, R0, RZ, PT, P6 ;  /* 0x000000ff0000720c */ /* 0x000fe20003fc4160 */
[----:B-1----:R-:W-:-:S09]  /*15d0*/  ULEA UR4, UR5, UR4, 0x18 ;  /* 0x0000000405047291 */ /* 0x002fd2000f8ec0ff */
[----:B------:R-:W1:Y:S04]  /*15e0*/  LDS.64 R6, [UR4+0x18] ;  /* 0x00001804ff067984 */ /* 0x000e680008000a00 */
[----:B------:R-:W2:Y:S04]  /*15f0*/  LDS.128 R20, [UR4+0x20] ;  /* 0x00002004ff147984 */ /* 0x000ea80008000c00 */
[----:B------:R-:W3:Y:S04]  /*1600*/  LDS.128 R16, [UR4+0x30] ;  /* 0x00003004ff107984 */ /* 0x000ee80008000c00 */
[----:B0-----:R-:W0:Y:S04]  /*1610*/  LDS.128 R8, [UR4+0x40] ;  /* 0x00004004ff087984 */ /* 0x001e280008000c00 */
[----:B------:R-:W4:Y:S01]  /*1620*/  LDS.128 R12, [UR4+0x50] ;  /* 0x00005004ff0c7984 */ /* 0x000f220008000c00 */
[----:B-1----:R-:W-:-:S02]  /*1630*/  SEL R24, R6, RZ, P0 ;  /* 0x000000ff06187207 */ /* 0x002fc40000000000 */
[----:B------:R-:W-:Y:S02]  /*1640*/  SEL R28, R7, RZ, P0 ;  /* 0x000000ff071c7207 */ /* 0x000fe40000000000 */
[----:B------:R-:W-:Y:S02]  /*1650*/  ISETP.GT.U32.AND.EX P0, PT, R0, RZ, PT, P2 ;  /* 0x000000ff0000720c */ /* 0x000fe40003f04120 */
[----:B--2---:R-:W-:Y:S02]  /*1660*/  SEL R25, R20, RZ, P1 ;  /* 0x000000ff14197207 */ /* 0x004fe40000800000 */
[----:B------:R-:W-:Y:S02]  /*1670*/  SEL R6, R21, RZ, P1 ;  /* 0x000000ff15067207 */ /* 0x000fe40000800000 */
[----:B------:R-:W-:Y:S02]  /*1680*/  ISETP.GT.U32.AND P1, PT, R2, 0x80, PT ;  /* 0x000000800200780c */ /* 0x000fe40003f24070 */
[----:B------:R-:W-:-:S02]  /*1690*/  SEL R5, R22, RZ, P0 ;  /* 0x000000ff16057207 */ /* 0x000fc40000000000 */
[----:B------:R-:W-:Y:S02]  /*16a0*/  SEL R7, R23, RZ, P0 ;  /* 0x000000ff17077207 */ /* 0x000fe40000000000 */
[----:B------:R-:W-:Y:S01]  /*16b0*/  IADD3 R4, P2, P3, R25, R24, R4 ;  /* 0x0000001819047210 */ /* 0x000fe20007b5e004 */
[----:B------:R-:W-:Y:S01]  /*16c0*/  LDS.128 R20, [UR4+0x70] ;  /* 0x00007004ff147984 */ /* 0x000fe20008000c00 */
[----:B------:R-:W-:Y:S02]  /*16d0*/  ISETP.GT.U32.AND.EX P0, PT, R0, RZ, PT, P1 ;  /* 0x000000ff0000720c */ /* 0x000fe40003f04110 */
[----:B------:R-:W-:Y:S01]  /*16e0*/  ISETP.GT.U32.AND P1, PT, R2, 0xa0, PT ;  /* 0x000000a00200780c */ /* 0x000fe20003f24070 */
[----:B------:R-:W1:Y:S01]  /*16f0*/  LDS.128 R24, [UR4+0x60] ;  /* 0x00006004ff187984 */ /* 0x000e620008000c00 */
[----:B------:R-:W-:Y:S02]  /*1700*/  IADD3.X R6, PT, PT, R6, R28, R3, P2, P3 ;  /* 0x0000001c06067210 */ /* 0x000fe400017e6403 */
[----:B---3--:R-:W-:-:S02]  /*1710*/  SEL R28, R16, RZ, P0 ;  /* 0x000000ff101c7207 */ /* 0x008fc40000000000 */
[----:B------:R-:W-:Y:S02]  /*1720*/  SEL R16, R17, RZ, P0 ;  /* 0x000000ff11107207 */ /* 0x000fe40000000000 */
[----:B------:R-:W-:Y:S02]  /*1730*/  ISETP.GT.U32.AND.EX P0, PT, R0, RZ, PT, P1 ;  /* 0x000000ff0000720c */ /* 0x000fe40003f04110 */
[----:B------:R-:W-:Y:S02]  /*1740*/  IADD3 R28, P2, P3, R28, R4, R5 ;  /* 0x000000041c1c7210 */ /* 0x000fe40007b5e005 */
[----:B------:R-:W-:Y:S02]  /*1750*/  SEL R3, R18, RZ, P0 ;  /* 0x000000ff12037207 */ /* 0x000fe40000000000 */
[----:B------:R-:W-:Y:S02]  /*1760*/  SEL R18, R19, RZ, P0 ;  /* 0x000000ff13127207 */ /* 0x000fe40000000000 */
[----:B------:R-:W-:-:S02]  /*1770*/  IADD3.X R19, PT, PT, R16, R6, R7, P2, P3 ;  /* 0x0000000610137210 */ /* 0x000fc400017e6407 */
[----:B------:R-:W2:Y:S01]  /*1780*/  LDS.128 R4, [UR4+0x80] ;  /* 0x00008004ff047984 */ /* 0x000ea20008000c00 */
[C---:B------:R-:W-:Y:S02]  /*1790*/  ISETP.GT.U32.AND P1, PT, R2.reuse, 0xc0, PT ;  /* 0x000000c00200780c */ /* 0x040fe40003f24070 */
[----:B------:R-:W-:Y:S02]  /*17a0*/  ISETP.GT.U32.AND P2, PT, R2, 0x100, PT ;  /* 0x000001000200780c */ /* 0x000fe40003f44070 */
[----:B------:R-:W-:Y:S02]  /*17b0*/  ISETP.GT.U32.AND.EX P0, PT, R0, RZ, PT, P1 ;  /* 0x000000ff0000720c */ /* 0x000fe40003f04110 */
[----:B------:R-:W-:Y:S02]  /*17c0*/  ISETP.GT.U32.AND P1, PT, R2, 0xe0, PT ;  /* 0x000000e00200780c */ /* 0x000fe40003f24070 */
[----:B0-----:R-:W-:Y:S02]  /*17d0*/  SEL R16, R8, RZ, P0 ;  /* 0x000000ff08107207 */ /* 0x001fe40000000000 */
[----:B------:R-:W-:-:S02]  /*17e0*/  SEL R17, R9, RZ, P0 ;  /* 0x000000ff09117207 */ /* 0x000fc40000000000 */
[C---:B------:R-:W-:Y:S02]  /*17f0*/  ISETP.GT.U32.AND.EX P0, PT, R0.reuse, RZ, PT, P1 ;  /* 0x000000ff0000720c */ /* 0x040fe40003f04110 */
[----:B------:R-:W-:Y:S02]  /*1800*/  ISETP.GT.U32.AND.EX P1, PT, R0, RZ, PT, P2 ;  /* 0x000000ff0000720c */ /* 0x000fe40003f24120 */
[----:B------:R-:W-:Y:S02]  /*1810*/  ISETP.GT.U32.AND P2, PT, R2, 0x120, PT ;  /* 0x000001200200780c */ /* 0x000fe40003f44070 */
[----:B------:R-:W-:Y:S02]  /*1820*/  IADD3 R16, P3, P4, R16, R28, R3 ;  /* 0x0000001c10107210 */ /* 0x000fe40007c7e003 */
[----:B------:R-:W-:Y:S02]  /*1830*/  SEL R3, R10, RZ, P0 ;  /* 0x000000ff0a037207 */ /* 0x000fe40000000000 */
[----:B------:R-:W-:-:S02]  /*1840*/  SEL R9, R11, RZ, P0 ;  /* 0x000000ff0b097207 */ /* 0x000fc40000000000 */
[----:B----4-:R-:W-:Y:S02]  /*1850*/  SEL R8, R12, RZ, P1 ;  /* 0x000000ff0c087207 */ /* 0x010fe40000800000 */
[----:B------:R-:W-:Y:S02]  /*1860*/  ISETP.GT.U32.AND.EX P0, PT, R0, RZ, PT, P2 ;  /* 0x000000ff0000720c */ /* 0x000fe40003f04120 */
[----:B------:R-:W-:Y:S02]  /*1870*/  SEL R10, R13, RZ, P1 ;  /* 0x000000ff0d0a7207 */ /* 0x000fe40000800000 */
[----:B------:R-:W-:Y:S02]  /*1880*/  IADD3.X R12, PT, PT, R17, R19, R18, P3, P4 ;  /* 0x00000013110c7210 */ /* 0x000fe40001fe8412 */
[----:B------:R-:W-:Y:S02]  /*1890*/  IADD3 R8, P1, P2, R8, R16, R3 ;  /* 0x0000001008087210 */ /* 0x000fe40007a3e003 */
[----:B------:R-:W-:-:S02]  /*18a0*/  SEL R11, R14, RZ, P0 ;  /* 0x000000ff0e0b7207 */ /* 0x000fc40000000000 */
[C---:B------:R-:W-:Y:S02]  /*18b0*/  ISETP.GT.U32.AND P4, PT, R2.reuse, 0x160, PT ;  /* 0x000001600200780c */ /* 0x040fe40003f84070 */
[----:B------:R-:W-:Y:S02]  /*18c0*/  SEL R14, R15, RZ, P0 ;  /* 0x000000ff0f0e7207 */ /* 0x000fe40000000000 */
[----:B------:R-:W-:Y:S02]  /*18d0*/  ISETP.GT.U32.AND P0, PT, R2, 0x180, PT ;  /* 0x000001800200780c */ /* 0x000fe40003f04070 */
[----:B------:R-:W-:Y:S02]  /*18e0*/  IADD3.X R10, PT, PT, R10, R12, R9, P1, P2 ;  /* 0x0000000c0a0a7210 */ /* 0x000fe40000fe4409 */
[C---:B------:R-:W-:Y:S02]  /*18f0*/  ISETP.GT.U32.AND P3, PT, R2.reuse, 0x1a0, PT ;  /* 0x000001a00200780c */ /* 0x040fe40003f64070 */
[----:B------:R-:W-:-:S02]  /*1900*/  ISETP.GT.U32.AND P1, PT, R2, 0x1c0, PT ;  /* 0x000001c00200780c */ /* 0x000fc40003f24070 */
[----:B------:R-:W-:Y:S02]  /*1910*/  ISETP.GT.U32.AND P2, PT, R2, 0x1e0, PT ;  /* 0x000001e00200780c */ /* 0x000fe40003f44070 */
[----:B------:R-:W-:Y:S02]  /*1920*/  ISETP.GT.U32.AND.EX P4, PT, R0, RZ, PT, P4 ;  /* 0x000000ff0000720c */ /* 0x000fe40003f84140 */
[----:B-1----:R-:W-:Y:S02]  /*1930*/  SEL R2, R24, RZ, P6 ;  /* 0x000000ff18027207 */ /* 0x002fe40003000000 */
[----:B------:R-:W-:Y:S02]  /*1940*/  ISETP.GT.U32.AND.EX P0, PT, R0, RZ, PT, P0 ;  /* 0x000000ff0000720c */ /* 0x000fe40003f04100 */
[----:B------:R-:W-:Y:S02]  /*1950*/  SEL R9, R25, RZ, P6 ;  /* 0x000000ff19097207 */ /* 0x000fe40003000000 */
[----:B------:R-:W-:-:S02]  /*1960*/  SEL R3, R26, RZ, P4 ;  /* 0x000000ff1a037207 */ /* 0x000fc40002000000 */
[----:B------:R-:W-:Y:S02]  /*1970*/  SEL R27, R27, RZ, P4 ;  /* 0x000000ff1b1b7207 */ /* 0x000fe40002000000 */
[----:B------:R-:W-:Y:S02]  /*1980*/  IADD3 R2, P6, P4, R2, R8, R11 ;  /* 0x0000000802027210 */ /* 0x000fe40007cde00b */
[----:B------:R-:W-:Y:S02]  /*1990*/  SEL R8, R20, RZ, P0 ;  /* 0x000000ff14087207 */ /* 0x000fe40000000000 */
[C---:B------:R-:W-:Y:S02]  /*19a0*/  ISETP.GT.U32.AND.EX P3, PT, R0.reuse, RZ, PT, P3 ;  /* 0x000000ff0000720c */ /* 0x040fe40003f64130 */
[----:B------:R-:W-:Y:S02]  /*19b0*/  ISETP.GT.U32.AND.EX P1, PT, R0, RZ, PT, P1 ;  /* 0x000000ff0000720c */ /* 0x000fe40003f24110 */
[----:B------:R-:W-:-:S02]  /*19c0*/  IADD3.X R9, PT, PT, R9, R10, R14, P6, P4 ;  /* 0x0000000a09097210 */ /* 0x000fc400037e840e */
[----:B------:R-:W-:Y:S02]  /*19d0*/  IADD3 R8, P6, P4, R8, R2, R3 ;  /* 0x0000000208087210 */ /* 0x000fe40007cde003 */
[----:B------:R-:W-:Y:S02]  /*19e0*/  SEL R2, R22, RZ, P3 ;  /* 0x000000ff16027207 */ /* 0x000fe40001800000 */
[----:B--2---:R-:W-:Y:S02]  /*19f0*/  SEL R3, R4, RZ, P1 ;  /* 0x000000ff04037207 */ /* 0x004fe40000800000 */
[----:B------:R-:W-:Y:S02]  /*1a00*/  ISETP.GT.U32.AND.EX P2, PT, R0, RZ, PT, P2 ;  /* 0x000000ff0000720c */ /* 0x000fe40003f44120 */
        /* <DEDUP_REMOVED lines=11> */
.L_x_61:
[----:B------:R-:W0:Y:S01]  /*1ac0*/  S2R R34, SR_TID.X ;  /* 0x0000000000227919 */ /* 0x000e220000002100 */
[----:B------:R-:W0:Y:S02]  /*1ad0*/  LDC.64 R4, c[0x0][0x380] ;  /* 0x0000e000ff047b82 */ /* 0x000e240000000a00 */
[----:B0-----:R-:W-:-:S05]  /*1ae0*/  IMAD.WIDE.U32 R4, R34, 0x8, R4 ;  /* 0x0000000822047825 */ /* 0x001fca00078e0004 */
[----:B------:R-:W2:Y:S04]  /*1af0*/  LDG.E.64 R6, desc[UR6][R4.64+0x1000] ;  /* 0x0010000604067981 */ /* 0x000ea8000c1e1b00 */
[----:B------:R-:W3:Y:S04]  /*1b00*/  LDG.E.64 R18, desc[UR6][R4.64] ;  /* 0x0000000604127981 */ /* 0x000ee8000c1e1b00 */
[----:B------:R-:W4:Y:S04]  /*1b10*/  LDG.E.64 R8, desc[UR6][R4.64+0x2000] ;  /* 0x0020000604087981 */ /* 0x000f28000c1e1b00 */
[----:B------:R-:W5:Y:S04]  /*1b20*/  LDG.E.64 R10, desc[UR6][R4.64+0x3000] ;  /* 0x00300006040a7981 */ /* 0x000f68000c1e1b00 */
[----:B------:R-:W5:Y:S04]  /*1b30*/  LDG.E.64 R12, desc[UR6][R4.64+0x4000] ;  /* 0x00400006040c7981 */ /* 0x000f68000c1e1b00 */
[----:B------:R-:W5:Y:S04]  /*1b40*/  LDG.E.64 R14, desc[UR6][R4.64+0x5000] ;  /* 0x00500006040e7981 */ /* 0x000f68000c1e1b00 */
[----:B------:R-:W5:Y:S01]  /*1b50*/  LDG.E.64 R16, desc[UR6][R4.64+0x6000] ;  /* 0x0060000604107981 */ /* 0x000f62000c1e1b00 */
[----:B------:R-:W-:-:S02]  /*1b60*/  IMAD.MOV.U32 R39, RZ, RZ, 0xe00 ;  /* 0x00000e00ff277424 */ /* 0x000fc400078e00ff */
[----:B------:R-:W-:Y:S01]  /*1b70*/  IMAD.MOV.U32 R37, RZ, RZ, RZ ;  /* 0x000000ffff257224 */ /* 0x000fe200078e00ff */
[----:B--2---:R-:W-:Y:S02]  /*1b80*/  DSETP.GE.AND P2, PT, R6, RZ, PT ;  /* 0x000000ff0600722a */ /* 0x004fe40003f46000 */
[----:B---3--:R-:W-:Y:S02]  /*1b90*/  DSETP.GE.AND P0, PT, R18, RZ, PT ;  /* 0x000000ff1200722a */ /* 0x008fe40003f06000 */
[----:B----4-:R-:W-:Y:S02]  /*1ba0*/  DSETP.GE.AND P3, PT, R8, RZ, PT ;  /* 0x000000ff0800722a */ /* 0x010fe40003f66000 */
[----:B------:R-:W-:Y:S02]  /*1bb0*/  SEL R3, RZ, 0x1, !P2 ;  /* 0x00000001ff037807 */ /* 0x000fe40005000000 */
[----:B------:R-:W-:Y:S01]  /*1bc0*/  SEL R6, RZ, 0x1, !P0 ;  /* 0x00000001ff067807 */ /* 0x000fe20004000000 */
[----:B-----5:R-:W-:Y:S01]  /*1bd0*/  DSETP.GE.AND P1, PT, R10, RZ, PT ;  /* 0x000000ff0a00722a */ /* 0x020fe20003f26000 */
[----:B------:R-:W-:Y:S01]  /*1be0*/  SEL R36, RZ, 0x1, !P3 ;  /* 0x00000001ff247807 */ /* 0x000fe20005800000 */
[----:B------:R-:W-:-:S03]  /*1bf0*/  DSETP.GE.AND P2, PT, R12, RZ, PT ;  /* 0x000000ff0c00722a */ /* 0x000fc60003f46000 */
[----:B------:R-:W-:Y:S01]  /*1c00*/  IADD3 R36, P3, P4, R36, R3, R6 ;  /* 0x0000000324247210 */ /* 0x000fe20007c7e006 */
[----:B------:R-:W-:Y:S01]  /*1c10*/  DSETP.GE.AND P0, PT, R14, RZ, PT ;  /* 0x000000ff0e00722a */ /* 0x000fe20003f06000 */
[----:B------:R-:W-:Y:S02]  /*1c20*/  SEL R6, RZ, 0x1, !P1 ;  /* 0x00000001ff067807 */ /* 0x000fe40004800000 */
[----:B------:R-:W-:Y:S02]  /*1c30*/  SEL R3, RZ, 0x1, !P2 ;  /* 0x00000001ff037807 */ /* 0x000fe40005000000 */
[----:B------:R-:W-:Y:S02]  /*1c40*/  IADD3 R8, P6, PT, R2, -0xe00, RZ ;  /* 0xfffff20002087810 */ /* 0x000fe40007fde0ff */
[----:B------:R-:W-:Y:S02]  /*1c50*/  IADD3 R36, P1, P2, R3, R36, R6 ;  /* 0x0000002403247210 */ /* 0x000fe40007a3e006 */
[----:B------:R-:W-:-:S02]  /*1c60*/  SEL R6, RZ, 0x1, !P0 ;  /* 0x00000001ff067807 */ /* 0x000fc40004000000 */
[----:B------:R-:W-:Y:S02]  /*1c70*/  ISETP.GE.U32.AND P0, PT, R8, 0xe00, PT ;  /* 0x00000e000800780c */ /* 0x000fe40003f06070 */
[----:B------:R-:W-:Y:S01]  /*1c80*/  IADD3.X R10, PT, PT, R0, -0x1, RZ, P6, !PT ;  /* 0xffffffff000a7810 */ /* 0x000fe200037fe4ff */
[----:B------:R-:W-:-:S03]  /*1c90*/  DSETP.GE.AND P5, PT, R16, RZ, PT ;  /* 0x000000ff1000722a */ /* 0x000fc60003fa6000 */
[----:B------:R-:W-:Y:S02]  /*1ca0*/  ISETP.GE.U32.AND.EX P0, PT, R10, RZ, PT, P0 ;  /* 0x000000ff0a00720c */ /* 0x000fe40003f06100 */
[----:B------:R-:W-:Y:S02]  /*1cb0*/  IADD3.X R35, PT, PT, RZ, RZ, RZ, P3, P4 ;  /* 0x000000ffff237210 */ /* 0x000fe40001fe84ff */
[----:B------:R-:W-:Y:S02]  /*1cc0*/  SEL R3, RZ, 0x1, !P5 ;  /* 0x00000001ff037807 */ /* 0x000fe40006800000 */
[----:B------:R-:W-:Y:S02]  /*1cd0*/  IADD3.X R35, PT, PT, RZ, R35, RZ, P1, P2 ;  /* 0x00000023ff237210 */ /* 0x000fe40000fe44ff */
[----:B------:R-:W-:-:S04]  /*1ce0*/  IADD3 R36, P3, P4, R3, R36, R6 ;  /* 0x0000002403247210 */ /* 0x000fc80007c7e006 */
[----:B------:R-:W-:Y:S01]  /*1cf0*/  IADD3.X R35, PT, PT, RZ, R35, RZ, P3, P4 ;  /* 0x00000023ff237210 */ /* 0x000fe20001fe84ff */
[----:B------:R-:W-:Y:S08]  /*1d00*/  @!P0 BRA `(.L_x_76) ;  /* 0x0000000000b48947 */ /* 0x000ff00003800000 */
[----:B------:R-:W0:Y:S01]  /*1d10*/  LDC.64 R2, c[0x0][0x398] ;  /* 0x0000e600ff027b82 */ /* 0x000e220000000a00 */
[----:B------:R-:W-:Y:S02]  /*1d20*/  IMAD.MOV.U32 R39, RZ, RZ, 0xe00 ;  /* 0x00000e00ff277424 */ /* 0x000fe400078e00ff */
[----:B------:R-:W-:-:S07]  /*1d30*/  IMAD.MOV.U32 R37, RZ, RZ, RZ ;  /* 0x000000ffff257224 */ /* 0x000fce00078e00ff */
.L_x_78:
[----:B------:R-:W-:-:S04]  /*1d40*/  LEA R14, P0, R39, R4, 0x3 ;  /* 0x00000004270e7211 */ /* 0x000fc800078018ff */
[----:B------:R-:W-:-:S05]  /*1d50*/  LEA.HI.X R15, R39, R5, R37, 0x3, P0 ;  /* 0x00000005270f7211 */ /* 0x000fca00000f1c25 */
[----:B------:R-:W2:Y:S04]  /*1d60*/  LDG.E.64 R24, desc[UR6][R14.64] ;  /* 0x000000060e187981 */ /* 0x000ea8000c1e1b00 */
[----:B------:R-:W3:Y:S04]  /*1d70*/  LDG.E.64 R16, desc[UR6][R14.64+0x1000] ;  /* 0x001000060e107981 */ /* 0x000ee8000c1e1b00 */
[----:B------:R-:W4:Y:S04]  /*1d80*/  LDG.E.64 R18, desc[UR6][R14.64+0x2000] ;  /* 0x002000060e127981 */ /* 0x000f28000c1e1b00 */
[----:B------:R-:W5:Y:S04]  /*1d90*/  LDG.E.64 R20, desc[UR6][R14.64+0x3000] ;  /* 0x003000060e147981 */ /* 0x000f68000c1e1b00 */
[----:B------:R-:W5:Y:S04]  /*1da0*/  LDG.E.64 R22, desc[UR6][R14.64+0x4000] ;  /* 0x004000060e167981 */ /* 0x000f68000c1e1b00 */
[----:B------:R-:W5:Y:S04]  /*1db0*/  LDG.E.64 R12, desc[UR6][R14.64+0x5000] ;  /* 0x005000060e0c7981 */ /* 0x000f68000c1e1b00 */
[----:B------:R-:W5:Y:S01]  /*1dc0*/  LDG.E.64 R6, desc[UR6][R14.64+0x6000] ;  /* 0x006000060e067981 */ /* 0x000f62000c1e1b00 */
[----:B0-----:R-:W-:Y:S01]  /*1dd0*/  IADD3 R11, P5, PT, -R39, R2, RZ ;  /* 0x00000002270b7210 */ /* 0x001fe20007fbe1ff */
        /* <DEDUP_REMOVED lines=12> */
[----:B------:R-:W-:Y:S01]  /*1ea0*/  IADD3 R36, P3, P4, R9, R36, R0 ;  /* 0x0000002409247210 */ /* 0x000fe20007c7e000 */
[----:B------:R-:W-:Y:S01]  /*1eb0*/  IMAD.MOV.U32 R0, RZ, RZ, R3 ;  /* 0x000000ffff007224 */ /* 0x000fe200078e0003 */
[----:B------:R-:W-:Y:S01]  /*1ec0*/  SEL R9, RZ, 0x1, !P6 ;  /* 0x00000001ff097807 */ /* 0x000fe20007000000 */
[----:B------:R-:W-:Y:S01]  /*1ed0*/  DSETP.GE.AND P6, PT, R6, RZ, PT ;  /* 0x000000ff0600722a */ /* 0x000fe20003fc6000 */
[----:B------:R-:W-:Y:S01]  /*1ee0*/  IADD3.X R35, PT, PT, RZ, R35, RZ, P3, P4 ;  /* 0x00000023ff237210 */ /* 0x000fe20001fe84ff */
[----:B------:R-:W-:Y:S01]  /*1ef0*/  IMAD.X R6, R0, 0x1, ~R37, P5 ;  /* 0x0000000100067824 */ /* 0x000fe200028e0e25 */
[----:B------:R-:W-:-:S02]  /*1f00*/  SEL R7, RZ, 0x1, !P0 ;  /* 0x00000001ff077807 */ /* 0x000fc40004000000 */
[----:B------:R-:W-:Y:S02]  /*1f10*/  ISETP.GE.U32.AND P0, PT, R11, 0xe00, PT ;  /* 0x00000e000b00780c */ /* 0x000fe40003f06070 */
[----:B------:R-:W-:Y:S02]  /*1f20*/  IADD3 R36, P1, P2, R7, R36, R9 ;  /* 0x0000002407247210 */ /* 0x000fe40007a3e009 */
[----:B------:R-:W-:Y:S02]  /*1f30*/  ISETP.GE.U32.AND.EX P0, PT, R6, RZ, PT, P0 ;  /* 0x000000ff0600720c */ /* 0x000fe40003f06100 */
[----:B------:R-:W-:Y:S02]  /*1f40*/  SEL R7, RZ, 0x1, !P6 ;  /* 0x00000001ff077807 */ /* 0x000fe40007000000 */
[----:B------:R-:W-:Y:S02]  /*1f50*/  IADD3.X R35, PT, PT, RZ, R35, RZ, P1, P2 ;  /* 0x00000023ff237210 */ /* 0x000fe40000fe44ff */
[----:B------:R-:W-:-:S05]  /*1f60*/  IADD3 R36, P3, PT, R36, R7, RZ ;  /* 0x0000000724247210 */ /* 0x000fca0007f7e0ff */
[----:B------:R-:W-:Y:S02]  /*1f70*/  IMAD.X R35, RZ, RZ, R35, P3 ;  /* 0x000000ffff237224 */ /* 0x000fe400018e0623 */
[----:B------:R-:W-:Y:S06]  /*1f80*/  @!P0 BRA `(.L_x_77) ;  /* 0x0000000c00048947 */ /* 0x000fec0003800000 */
[----:B------:R-:W-:-:S05]  /*1f90*/  IADD3 R39, P0, PT, R39, 0xe00, RZ ;  /* 0x00000e0027277810 */ /* 0x000fca0007f1e0ff */
[----:B------:R-:W-:Y:S01]  /*1fa0*/  IMAD.X R37, RZ, RZ, R37, P0 ;  /* 0x000000ffff257224 */ /* 0x000fe200000e0625 */
[----:B------:R-:W-:-:S04]  /*1fb0*/  ISETP.GT.U32.AND P0, PT, R39, R8, PT ;  /* 0x000000082700720c */ /* 0x000fc80003f04070 */
[----:B------:R-:W-:-:S13]  /*1fc0*/  ISETP.GT.U32.AND.EX P0, PT, R37, R10, PT, P0 ;  /* 0x0000000a2500720c */ /* 0x000fda0003f04100 */
[----:B------:R-:W-:Y:S05]  /*1fd0*/  @!P0 BRA `(.L_x_78) ;  /* 0xfffffffc00588947 */ /* 0x000fea000383ffff */
.L_x_76:
[----:B------:R-:W-:Y:S01]  /*1fe0*/  IMAD.IADD R3, R2, 0x1, -R39 ;  /* 0x0000000102037824 */ /* 0x000fe200078e0a27 */
[----:B------:R-:W-:Y:S01]  /*1ff0*/  ISETP.GE.U32.AND P1, PT, R39, R2, PT ;  /* 0x000000022700720c */ /* 0x000fe20003f26070 */
[----:B------:R-:W-:Y:S03]  /*2000*/  BSSY.RECONVERGENT B1, `(.L_x_77) ;  /* 0x00000b9000017945 */ /* 0x000fe60003800200 */
[----:B------:R-:W-:-:S04]  /*2010*/  ISETP.GE.AND P0, PT, R34, R3, PT ;  /* 0x000000032200720c */ /* 0x000fc80003f06270 */
[----:B------:R-:W-:-:S13]  /*2020*/  ISETP.GE.U32.OR.EX P0, PT, R37, R0, P0, P1 ;  /* 0x000000002500720c */ /* 0x000fda0000706510 */
[----:B------:R-:W-:Y:S05]  /*2030*/  @P0 BRA `(.L_x_79) ;  /* 0x0000000800d40947 */ /* 0x000fea0003800000 */
[----:B------:R-:W-:Y:S01]  /*2040*/  LOP3.LUT R0, RZ, R34, RZ, 0x33, !PT ;  /* 0x00000022ff007212 */ /* 0x000fe200078e33ff */
[----:B------:R-:W-:Y:S01]  /*2050*/  BSSY.RECONVERGENT B2, `(.L_x_80) ;  /* 0x0000058000027945 */ /* 0x000fe20003800200 */
[----:B------:R-:W-:Y:S02]  /*2060*/  IMAD.MOV.U32 R38, RZ, RZ, R34 ;  /* 0x000000ffff267224 */ /* 0x000fe400078e0022 */
[----:B------:R-:W-:-:S04]  /*2070*/  IADD3 R2, PT, PT, -R39, R2, R0 ;  /* 0x0000000227027210 */ /* 0x000fc80007ffe100 */
[C---:B------:R-:W-:Y:S02]  /*2080*/  ISETP.GE.U32.AND P1, PT, R2.reuse, 0x1e00, PT ;  /* 0x00001e000200780c */ /* 0x040fe40003f26070 */
[----:B------:R-:W-:-:S04]  /*2090*/  LEA.HI R0, R2, 0x1, RZ, 0x17 ;  /* 0x0000000102007811 */ /* 0x000fc800078fb8ff */
[----:B------:R-:W-:-:S04]  /*20a0*/  LOP3.LUT R43, R0, 0xf, RZ, 0xc0, !PT ;  /* 0x0000000f002b7812 */ /* 0x000fc800078ec0ff */
[----:B------:R-:W-:-:S03]  /*20b0*/  ISETP.NE.AND P0, PT, R43, RZ, PT ;  /* 0x000000ff2b00720c */ /* 0x000fc60003f05270 */
[----:B------:R-:W-:Y:S10]  /*20c0*/  @!P1 BRA `(.L_x_81) ;  /* 0x0000000400409947 */ /* 0x000ff40003800000 */
[----:B------:R-:W0:Y:S01]  /*20d0*/  LDCU.64 UR4, c[0x0][0x380] ;  /* 0x00007000ff0477ac */ /* 0x000e220008000a00 */
[----:B------:R-:W-:Y:S01]  /*20e0*/  IADD3 R3, P1, PT, R34, R39, RZ ;  /* 0x0000002722037210 */ /* 0x000fe20007f3e0ff */
[----:B------:R-:W-:Y:S01]  /*20f0*/  IMAD.MOV.U32 R38, RZ, RZ, R34 ;  /* 0x000000ffff267224 */ /* 0x000fe200078e0022 */
[----:B------:R-:W-:-:S03]  /*2100*/  LOP3.LUT R42, R0, 0xfffff0, RZ, 0xc0, !PT ;  /* 0x00fffff0002a7812 */ /* 0x000fc600078ec0ff */
[----:B------:R-:W-:Y:S02]  /*2110*/  IMAD.X R4, RZ, RZ, R37, P1 ;  /* 0x000000ffff047224 */ /* 0x000fe400008e0625 */
[----:B------:R-:W-:Y:S01]  /*2120*/  IMAD.MOV R42, RZ, RZ, -R42 ;  /* 0x000000ffff2a7224 */ /* 0x000fe200078e0a2a */
[----:B0-----:R-:W-:-:S04]  /*2130*/  LEA R2, P2, R3, UR4, 0x3 ;  /* 0x0000000403027c11 */ /* 0x001fc8000f8418ff */
[----:B------:R-:W-:Y:S02]  /*2140*/  IADD3 R2, P1, PT, R2, 0x8000, RZ ;  /* 0x0000800002027810 */ /* 0x000fe40007f3e0ff */
[----:B------:R-:W-:-:S05]  /*2150*/  LEA.HI.X R3, R3, UR5, R4, 0x3, P2 ;  /* 0x0000000503037c11 */ /* 0x000fca00090f1c04 */
[----:B------:R-:W-:-:S07]  /*2160*/  IMAD.X R3, RZ, RZ, R3, P1 ;  /* 0x000000ffff037224 */ /* 0x000fce00008e0603 */
.L_x_82:
        /* <DEDUP_REMOVED lines=70> */
.L_x_81:
[----:B------:R-:W-:Y:S05]  /*25d0*/  BSYNC.RECONVERGENT B2 ;  /* 0x0000000000027941 */ /* 0x000fea0003800200 */
.L_x_80:
[----:B------:R-:W-:Y:S05]  /*25e0*/  @!P0 BRA `(.L_x_79) ;  /* 0x0000000400688947 */ /* 0x000fea0003800000 */
[----:B------:R-:W-:Y:S01]  /*25f0*/  ISETP.GE.U32.AND P1, PT, R43, 0x8, PT ;  /* 0x000000082b00780c */ /* 0x000fe20003f26070 */
[----:B------:R-:W-:Y:S01]  /*2600*/  BSSY.RECONVERGENT B2, `(.L_x_83) ;  /* 0x000002a000027945 */ /* 0x000fe20003800200 */
[----:B------:R-:W-:-:S04]  /*2610*/  LOP3.LUT R20, R0, 0x7, RZ, 0xc0, !PT ;  /* 0x0000000700147812 */ /* 0x000fc800078ec0ff */
[----:B------:R-:W-:-:S07]  /*2620*/  ISETP.NE.AND P0, PT, R20, RZ, PT ;  /* 0x000000ff1400720c */ /* 0x000fce0003f05270 */
[----:B------:R-:W-:Y:S06]  /*2630*/  @!P1 BRA `(.L_x_84) ;  /* 0x0000000000989947 */ /* 0x000fec0003800000 */
[----:B------:R-:W0:Y:S01]  /*2640*/  LDCU.64 UR4, c[0x0][0x380] ;  /* 0x00007000ff0477ac */ /* 0x000e220008000a00 */
[----:B------:R-:W-:-:S05]  /*2650*/  IADD3 R2, P1, PT, R38, R39, RZ ;  /* 0x0000002726027210 */ /* 0x000fca0007f3e0ff */
[----:B------:R-:W-:Y:S01]  /*2660*/  IMAD.X R3, RZ, RZ, R37, P1 ;  /* 0x000000ffff037224 */ /* 0x000fe200008e0625 */
        /* <DEDUP_REMOVED lines=35> */
.L_x_84:
[----:B------:R-:W-:Y:S05]  /*28a0*/  BSYNC.RECONVERGENT B2 ;  /* 0x0000000000027941 */ /* 0x000fea0003800200 */
.L_x_83:
        /* <DEDUP_REMOVED lines=28> */
.L_x_86:
[----:B------:R-:W-:Y:S05]  /*2a70*/  BSYNC.RECONVERGENT B2 ;  /* 0x0000000000027941 */ /* 0x000fea0003800200 */
.L_x_85:
[----:B------:R-:W-:Y:S05]  /*2a80*/  @!P0 BRA `(.L_x_79) ;  /* 0x0000000000408947 */ /* 0x000fea0003800000 */
[----:B------:R-:W0:Y:S01]  /*2a90*/  LDCU.64 UR4, c[0x0][0x380] ;  /* 0x00007000ff0477ac */ /* 0x000e220008000a00 */
[----:B------:R-:W-:Y:S01]  /*2aa0*/  IADD3 R3, P0, PT, R38, R39, RZ ;  /* 0x0000002726037210 */ /* 0x000fe20007f1e0ff */
[----:B------:R-:W-:-:S04]  /*2ab0*/  IMAD.MOV R0, RZ, RZ, -R0 ;  /* 0x000000ffff007224 */ /* 0x000fc800078e0a00 */
[----:B------:R-:W-:Y:S01]  /*2ac0*/  IMAD.X R4, RZ, RZ, R37, P0 ;  /* 0x000000ffff047224 */ /* 0x000fe200000e0625 */
[----:B0-----:R-:W-:-:S04]  /*2ad0*/  LEA R2, P1, R3, UR4, 0x3 ;  /* 0x0000000403027c11 */ /* 0x001fc8000f8218ff */
[----:B------:R-:W-:-:S09]  /*2ae0*/  LEA.HI.X R3, R3, UR5, R4, 0x3, P1 ;  /* 0x0000000503037c11 */ /* 0x000fd200088f1c04 */
.L_x_87:
[----:B------:R0:W2:Y:S01]  /*2af0*/  LDG.E.64 R4, desc[UR6][R2.64] ;  /* 0x0000000602047981 */ /* 0x0000a2000c1e1b00 */
[----:B------:R-:W-:Y:S01]  /*2b00*/  VIADD R0, R0, 0x1 ;  /* 0x0000000100007836 */ /* 0x000fe20000000000 */
[----:B0-----:R-:W-:-:S05]  /*2b10*/  IADD3 R2, P2, PT, R2, 0x1000, RZ ;  /* 0x0000100002027810 */ /* 0x001fca0007f5e0ff */
[----:B------:R-:W-:Y:S01]  /*2b20*/  IMAD.X R3, RZ, RZ, R3, P2 ;  /* 0x000000ffff037224 */ /* 0x000fe200010e0603 */
[----:B--2---:R-:W-:-:S06]  /*2b30*/  DSETP.GE.AND P0, PT, R4, RZ, PT ;  /* 0x000000ff0400722a */ /* 0x004fcc0003f06000 */
[----:B------:R-:W-:Y:S02]  /*2b40*/  SEL R5, RZ, 0x1, !P0 ;  /* 0x00000001ff057807 */ /* 0x000fe40004000000 */
[----:B------:R-:W-:Y:S02]  /*2b50*/  ISETP.NE.AND P0, PT, R0, RZ, PT ;  /* 0x000000ff0000720c */ /* 0x000fe40003f05270 */
[----:B------:R-:W-:-:S05]  /*2b60*/  IADD3 R36, P1, PT, R36, R5, RZ ;  /* 0x0000000524247210 */ /* 0x000fca0007f3e0ff */
[----:B------:R-:W-:-:S06]  /*2b70*/  IMAD.X R35, RZ, RZ, R35, P1 ;  /* 0x000000ffff237224 */ /* 0x000fcc00008e0623 */
[----:B------:R-:W-:Y:S05]  /*2b80*/  @P0 BRA `(.L_x_87) ;  /* 0xfffffffc00d80947 */ /* 0x000fea000383ffff */
.L_x_79:
[----:B------:R-:W-:Y:S05]  /*2b90*/  BSYNC.RECONVERGENT B1 ;  /* 0x0000000000017941 */ /* 0x000fea0003800200 */
.L_x_77:
[----:B------:R-:W0:Y:S01]  /*2ba0*/  S2R R4, SR_LANEID ;  /* 0x0000000000047919 */ /* 0x000e220000000000 */
[----:B------:R-:W-:Y:S01]  /*2bb0*/  ISETP.NE.AND P5, PT, R34, RZ, PT ;  /* 0x000000ff2200720c */ /* 0x000fe20003fa5270 */
        /* <DEDUP_REMOVED lines=28> */
[----:B------:R-:W-:Y:S02]  /*2d80*/  @!P2 SHF.R.U32.HI R3, RZ, 0x2, R34 ;  /* 0x00000002ff03a819 */ /* 0x000fe40000011622 */
[----:B-1----:R-:W-:Y:S01]  /*2d90*/  SEL R2, R2, RZ, !P1 ;  /* 0x000000ff02027207 */ /* 0x002fe20004800000 */
[----:B------:R-:W0:Y:S01]  /*2da0*/  SHFL.DOWN PT, R0, R5, 0x10, 0x1f ;  /* 0x0a001f0005007f89 */ /* 0x000e2200000e0000 */
[----:B------:R-:W-:Y:S02]  /*2db0*/  ISETP.GT.AND P1, PT, R4, 0xf, PT ;  /* 0x0000000f0400780c */ /* 0x000fe40003f24270 */
[----:B------:R-:W-:Y:S01]  /*2dc0*/  @!P2 MOV R4, 0x400 ;  /* 0x000004000004a802 */ /* 0x000fe20000000f00 */
[----:B------:R-:W-:-:S03]  /*2dd0*/  IMAD.X R7, R2, 0x1, R9, P0 ;  /* 0x0000000102077824 */ /* 0x000fc600000e0609 */
[----:B--2---:R-:W-:Y:S02]  /*2de0*/  @!P2 LEA R11, R11, R4, 0x18 ;  /* 0x000000040b0ba211 */ /* 0x004fe400078ec0ff */
[----:B------:R-:W1:Y:S01]  /*2df0*/  SHFL.DOWN PT, R2, R7, 0x10, 0x1f ;  /* 0x0a001f0007027f89 */ /* 0x000e6200000e0000 */
[----:B0-----:R-:W-:-:S04]  /*2e00*/  SEL R0, R0, RZ, !P1 ;  /* 0x000000ff00007207 */ /* 0x001fc80004800000 */
        /* <DEDUP_REMOVED lines=35> */
[----:B------:R-:W-:-:S07]  /*3040*/  IMAD.X R3, R3, 0x1, R11, P2 ;  /* 0x0000000103037824 */ /* 0x000fce00010e060b */
.L_x_75:
[----:B------:R-:W-:Y:S05]  /*3050*/  BSYNC.RECONVERGENT B0 ;  /* 0x0000000000007941 */ /* 0x000fea0003800200 */
.L_x_60:
[----:B------:R-:W-:Y:S05]  /*3060*/  @P5 EXIT ;  /* 0x000000000000594d */ /* 0x000fea0003800000 */
[----:B------:R-:W0:Y:S01]  /*3070*/  LDCU.64 UR4, c[0x0][0x3a8] ;  /* 0x00007500ff0477ac */ /* 0x000e220008000a00 */
[----:B------:R-:W3:Y:S01]  /*3080*/  LDC.64 R6, c[0x0][0x390] ;  /* 0x0000e400ff067b82 */ /* 0x000ee20000000a00 */
[----:B0-----:R-:W-:-:S04]  /*3090*/  IADD3 R4, P0, PT, R4, UR4, RZ ;  /* 0x0000000404047c10 */ /* 0x001fc8000ff1e0ff */
[----:B-1----:R-:W-:-:S05]  /*30a0*/  IADD3.X R5, PT, PT, R3, UR5, RZ, P0, !PT ;  /* 0x0000000503057c10 */ /* 0x002fca00087fe4ff */
[----:B---3--:R-:W-:Y:S01]  /*30b0*/  STG.E.64 desc[UR6][R6.64], R4 ;  /* 0x0000000406007986 */ /* 0x008fe2000c101b06 */
[----:B------:R-:W-:Y:S05]  /*30c0*/  EXIT ;  /* 0x000000000000794d */ /* 0x000fea0003800000 */
.L_x_88:
        /* <DEDUP_REMOVED lines=11> */
.L_x_511:


//--------------------- .text._ZN3cub18CUB_300001_SM_10006detail6reduce28DeviceReduceSingleTileKernelINS2_10policy_hubIljN4cuda3std3__44plusIlEEE10Policy1000EPlSC_iS9_llNS7_10__identityEEEvT0_T1_T2_T3_T4_T6_ --------------------------
	.section	.text._ZN3cub18CUB_300001_SM_10006detail6reduce28DeviceReduceSingleTileKernelINS2_10policy_hubIljN4cuda3std3__44plusIlEEE10Policy1000EPlSC_iS9_llNS7_10__identityEEEvT0_T1_T2_T3_T4_T6_,"ax",@progbits
	.align	128
        .global         _ZN3cub18CUB_300001_SM_10006detail6reduce28DeviceReduceSingleTileKernelINS2_10policy_hubIljN4cuda3std3__44plusIlEEE10Policy1000EPlSC_iS9_llNS7_10__identityEEEvT0_T1_T2_T3_T4_T6_
        .type           _ZN3cub18CUB_300001_SM_10006detail6reduce28DeviceReduceSingleTileKernelINS2_10policy_hubIljN4cuda3std3__44plusIlEEE10Policy1000EPlSC_iS9_llNS7_10__identityEEEvT0_T1_T2_T3_T4_T6_,@function
        .size           _ZN3cub18CUB_300001_SM_10006detail6reduce28DeviceReduceSingleTileKernelINS2_10policy_hubIljN4cuda3std3__44plusIlEEE10Policy1000EPlSC_iS9_llNS7_10__identityEEEvT0_T1_T2_T3_T4_T6_,(.L_x_512 - _ZN3cub18CUB_300001_SM_10006detail6reduce28DeviceReduceSingleTileKernelINS2_10policy_hubIljN4cuda3std3__44plusIlEEE10Policy1000EPlSC_iS9_llNS7_10__identityEEEvT0_T1_T2_T3_T4_T6_)
        .other          _ZN3cub18CUB_300001_SM_10006detail6reduce28DeviceReduceSingleTileKernelINS2_10policy_hubIljN4cuda3std3__44plusIlEEE10Policy1000EPlSC_iS9_llNS7_10__identityEEEvT0_T1_T2_T3_T4_T6_,@"STO_CUDA_ENTRY STV_DEFAULT"
_ZN3cub18CUB_300001_SM_10006detail6reduce28DeviceReduceSingleTileKernelINS2_10policy_hubIljN4cuda3std3__44plusIlEEE10Policy1000EPlSC_iS9_llNS7_10__identityEEEvT0_T1_T2_T3_T4_T6_:
.text._ZN3cub18CUB_300001_SM_10006detail6reduce28DeviceReduceSingleTileKernelINS2_10policy_hubIljN4cuda3std3__44plusIlEEE10Policy1000EPlSC_iS9_llNS7_10__identityEEEvT0_T1_T2_T3_T4_T6_:
        /* <DEDUP_REMOVED lines=13> */
.L_x_89:
        /* <DEDUP_REMOVED lines=13> */
.L_x_93:
[----:B------:R-:W-:Y:S05]  /*01a0*/  BSYNC.RECONVERGENT B1 ;  /* 0x0000000000017941 */ /* 0x000fea0003800200 */
.L_x_92:
        /* <DEDUP_REMOVED lines=17> */
.L_x_98:
        /* <DEDUP_REMOVED lines=11> */
.L_x_97:
[----:B------:R-:W-:Y:S05]  /*0370*/  BSYNC.RECONVERGENT B2 ;  /* 0x0000000000027941 */ /* 0x000fea0003800200 */
.L_x_96:
        /* <DEDUP_REMOVED lines=8> */
.L_x_101:
        /* <DEDUP_REMOVED lines=43> */
.L_x_100:
[----:B------:R-:W-:Y:S05]  /*06b0*/  BSYNC.RECONVERGENT B2 ;  /* 0x0000000000027941 */ /* 0x000fea0003800200 */
.L_x_99:
        /* <DEDUP_REMOVED lines=26> */
.L_x_103:
[----:B------:R-:W-:Y:S05]  /*0860*/  BSYNC.RECONVERGENT B2 ;  /* 0x0000000000027941 */ /* 0x000fea0003800200 */
.L_x_102:
        /* <DEDUP_REMOVED lines=12> */
.L_x_95:
[----:B------:R-:W-:Y:S05]  /*0930*/  BSYNC.RECONVERGENT B1 ;  /* 0x0000000000017941 */ /* 0x000fea0003800200 */
.L_x_94:
        /* <DEDUP_REMOVED lines=77> */
.L_x_104:
        /* <DEDUP_REMOVED lines=130> */
.L_x_91:
        /* <DEDUP_REMOVED lines=25> */
.L_x_108:
        /* <DEDUP_REMOVED lines=24> */
.L_x_106:
        /* <DEDUP_REMOVED lines=19> */
.L_x_112:
        /* <DEDUP_REMOVED lines=9> */
.L_x_111:
[----:B------:R-:W-:Y:S05]  /*1b00*/  BSYNC.RECONVERGENT B2 ;  /* 0x0000000000027941 */ /* 0x000fea0003800200 */
.L_x_110:
        /* <DEDUP_REMOVED lines=16> */
.L_x_115:
        /* <DEDUP_REMOVED lines=45> */
.L_x_114:
[----:B------:R-:W-:Y:S05]  /*1ee0*/  BSYNC.RECONVERGENT B2 ;  /* 0x0000000000027941 */ /* 0x000fea0003800200 */
.L_x_113:
        /* <DEDUP_REMOVED lines=30> */
.L_x_117:
[----:B------:R-:W-:Y:S05]  /*20d0*/  BSYNC.RECONVERGENT B2 ;  /* 0x0000000000027941 */ /* 0x000fea0003800200 */
.L_x_116:
        /* <DEDUP_REMOVED lines=11> */
.L_x_109:
[----:B------:R-:W-:Y:S05]  /*2190*/  BSYNC.RECONVERGENT B1 ;  /* 0x0000000000017941 */ /* 0x000fea0003800200 */
.L_x_107:
        /* <DEDUP_REMOVED lines=74> */
.L_x_105:
[----:B------:R-:W-:Y:S05]  /*2640*/  BSYNC.RECONVERGENT B0 ;  /* 0x0000000000007941 */ /* 0x000fea0003800200 */
.L_x_90:
[----:B------:R-:W-:Y:S05]  /*2650*/  @P0 EXIT ;  /* 0x000000000000094d */ /* 0x000fea0003800000 */
[----:B------:R-:W0:Y:S01]  /*2660*/  LDCU.64 UR4, c[0x0][0x398] ;  /* 0x00007300ff0477ac */ /* 0x000e220008000a00 */
[----:B------:R-:W3:Y:S01]  /*2670*/  LDC.64 R4, c[0x0][0x388] ;  /* 0x0000e200ff047b82 */ /* 0x000ee20000000a00 */
[----:B012---:R-:W-:-:S04]  /*2680*/  IADD3 R2, P0, PT, R2, UR4, RZ ;  /* 0x0000000402027c10 */ /* 0x007fc8000ff1e0ff */
[----:B------:R-:W-:-:S05]  /*2690*/  IADD3.X R3, PT, PT, R3, UR5, RZ, P0, !PT ;  /* 0x0000000503037c10 */ /* 0x000fca00087fe4ff */
[----:B---3--:R-:W-:Y:S01]  /*26a0*/  STG.E.64 desc[UR6][R4.64], R2 ;  /* 0x0000000204007986 */ /* 0x008fe2000c101b06 */
[----:B------:R-:W-:Y:S05]  /*26b0*/  EXIT ;  /* 0x000000000000794d */ /* 0x000fea0003800000 */
.L_x_118:
        /* <DEDUP_REMOVED lines=12> */
.L_x_512:


//--------------------- .text._ZN3cub18CUB_300001_SM_10006detail6reduce18DeviceReduceKernelINS2_10policy_hubIljN4cuda3std3__44plusIlEEE10Policy1000EN6thrust24THRUST_300001_SM_1000_NS18transform_iteratorI14maior_que_zeroNSD_6detail15normal_iteratorINSD_10device_ptrIdEEEEllEEjS9_lNS7_10__identityEEEvT0_PT3_T1_NS0_13GridEvenShareISQ_EET2_T4_ --------------------------
	.section	.text._ZN3cub18CUB_300001_SM_10006detail6reduce18DeviceReduceKernelINS2_10policy_hubIljN4cuda3std3__44plusIlEEE10Policy1000EN6thrust24THRUST_300001_SM_1000_NS18transform_iteratorI14maior_que_zeroNSD_6detail15normal_iteratorINSD_10device_ptrIdEEEEllEEjS9_lNS7_10__identityEEEvT0_PT3_T1_NS0_13GridEvenShareISQ_EET2_T4_,"ax",@progbits
	.align	128
        .global         _ZN3cub18CUB_300001_SM_10006detail6reduce18DeviceReduceKernelINS2_10policy_hubIljN4cuda3std3__44plusIlEEE10Policy1000EN6thrust24THRUST_300001_SM_1000_NS18transform_iteratorI14maior_que_zeroNSD_6detail15normal_iteratorINSD_10device_ptrIdEEEEllEEjS9_lNS7_10__identityEEEvT0_PT3_T1_NS0_13GridEvenShareISQ_EET2_T4_
        .type           _ZN3cub18CUB_300001_SM_10006detail6reduce18DeviceReduceKernelINS2_10policy_hubIljN4cuda3std3__44plusIlEEE10Policy1000EN6thrust24THRUST_300001_SM_1000_NS18transform_iteratorI14maior_que_zeroNSD_6detail15normal_iteratorINSD_10device_ptrIdEEEEllEEjS9_lNS7_10__identityEEEvT0_PT3_T1_NS0_13GridEvenShareISQ_EET2_T4_,@function
        .size           _ZN3cub18CUB_300001_SM_10006detail6reduce18DeviceReduceKernelINS2_10policy_hubIljN4cuda3std3__44plusIlEEE10Policy1000EN6thrust24THRUST_300001_SM_1000_NS18transform_iteratorI14maior_que_zeroNSD_6detail15normal_iteratorINSD_10device_ptrIdEEEEllEEjS9_lNS7_10__identityEEEvT0_PT3_T1_NS0_13GridEvenShareISQ_EET2_T4_,(.L_x_513 - _ZN3cub18CUB_300001_SM_10006detail6reduce18DeviceReduceKernelINS2_10policy_hubIljN4cuda3std3__44plusIlEEE10Policy1000EN6thrust24THRUST_300001_SM_1000_NS18transform_iteratorI14maior_que_zeroNSD_6detail15normal_iteratorINSD_10device_ptrIdEEEEllEEjS9_lNS7_10__identityEEEvT0_PT3_T1_NS0_13GridEvenShareISQ_EET2_T4_)
        .other          _ZN3cub18CUB_300001_SM_10006detail6reduce18DeviceReduceKernelINS2_10policy_hubIljN4cuda3std3__44plusIlEEE10Policy1000EN6thrust24THRUST_300001_SM_1000_NS18transform_iteratorI14maior_que_zeroNSD_6detail15normal_iteratorINSD_10device_ptrIdEEEEllEEjS9_lNS7_10__identityEEEvT0_PT3_T1_NS0_13GridEvenShareISQ_EET2_T4_,@"STO_CUDA_ENTRY STV_DEFAULT"
_ZN3cub18CUB_300001_SM_10006detail6reduce18DeviceReduceKernelINS2_10policy_hubIljN4cuda3std3__44plusIlEEE10Policy1000EN6thrust24THRUST_300001_SM_1000_NS18transform_iteratorI14maior_que_zeroNSD_6detail15normal_iteratorINSD_10device_ptrIdEEEEllEEjS9_lNS7_10__identityEEEvT0_PT3_T1_NS0_13GridEvenShareISQ_EET2_T4_:
.text._ZN3cub18CUB_300001_SM_10006detail6reduce18DeviceReduceKernelINS2_10policy_hubIljN4cuda3std3__44plusIlEEE10Policy1000EN6thrust24THRUST_300001_SM_1000_NS18transform_iteratorI14maior_que_zeroNSD_6detail15normal_iteratorINSD_10device_ptrIdEEEEllEEjS9_lNS7_10__identityEEEvT0_PT3_T1_NS0_13GridEvenShareISQ_EET2_T4_:
[----:B------:R-:W-:Y:S01]  /*0000*/  LDC R1, c[0x0][0x37c] ;  /* 0x0000df00ff017b82 */ /* 0x000fe20000000800 */
[----:B------:R-:W0:Y:S07]  /*0010*/  S2R R0, SR_CTAID.X ;  /* 0x0000000000007919 */ /* 0x000e2e0000002500 */
[----:B------:R-:W1:Y:S01]  /*0020*/  LDC.64 R2, c[0x0][0x3b0] ;  /* 0x0000ec00ff027b82 */ /* 0x000e620000000a00 */
[----:B------:R-:W2:Y:S01]  /*0030*/  LDCU.64 UR6, c[0x0][0x358] ;  /* 0x00006b00ff0677ac */ /* 0x000ea20008000a00 */
[----:B------:R-:W-:Y:S01]  /*0040*/  BSSY.RECONVERGENT B0, `(.L_x_119) ;  /* 0x0000353000007945 */ /* 0x000fe20003800200 */
[----:B-1----:R-:W-:-:S02]  /*0050*/  IMAD R4, R3, 0xe00, RZ ;  /* 0x00000e0003047824 */ /* 0x002fc400078e02ff */
[----:B0-----:R-:W-:-:S05]  /*0060*/  IMAD R28, R0, -0xe00, R2 ;  /* 0xfffff200001c7824 */ /* 0x001fca00078e0202 */
[----:B------:R-:W-:-:S13]  /*0070*/  ISETP.GT.U32.AND P0, PT, R28, 0xdff, PT ;  /* 0x00000dff1c00780c */ /* 0x000fda0003f04070 */
[----:B--2---:R-:W-:Y:S05]  /*0080*/  @P0 BRA `(.L_x_120) ;  /* 0x0000001c00000947 */ /* 0x004fea0003800000 */
[----:B------:R-:W0:Y:S01]  /*0090*/  S2R R5, SR_TID.X ;  /* 0x0000000000057919 */ /* 0x000e220000002100 */
[----:B------:R-:W-:Y:S01]  /*00a0*/  BSSY.RECONVERGENT B1, `(.L_x_121) ;  /* 0x000000d000017945 */ /* 0x000fe20003800200 */
[----:B------:R-:W-:Y:S02]  /*00b0*/  CS2R R24, SRZ ;  /* 0x0000000000187805 */ /* 0x000fe4000001ff00 */
[----:B0-----:R-:W-:Y:S01]  /*00c0*/  ISETP.GE.U32.AND P0, PT, R5, R28, PT ;  /* 0x0000001c0500720c */ /* 0x001fe20003f06070 */
[----:B------:R-:W-:-:S12]  /*00d0*/  IMAD.MOV.U32 R23, RZ, RZ, R5 ;  /* 0x000000ffff177224 */ /* 0x000fd800078e0005 */
[----:B------:R-:W-:Y:S05]  /*00e0*/  @P0 BRA `(.L_x_122) ;  /* 0x0000000000200947 */ /* 0x000fea0003800000 */
[----:B------:R-:W0:Y:S01]  /*00f0*/  LDC.64 R6, c[0x0][0x380] ;  /* 0x0000e000ff067b82 */ /* 0x000e220000000a00 */
[----:B------:R-:W-:-:S04]  /*0100*/  IMAD R3, R0, 0xe00, R5 ;  /* 0x00000e0000037824 */ /* 0x000fc800078e0205 */
[----:B0-----:R-:W-:-:S06]  /*0110*/  IMAD.WIDE.U32 R6, R3, 0x8, R6 ;  /* 0x0000000803067825 */ /* 0x001fcc00078e0006 */
[----:B------:R-:W2:Y:S01]  /*0120*/  LDG.E.64 R6, desc[UR6][R6.64] ;  /* 0x0000000606067981 */ /* 0x000ea2000c1e1b00 */
[----:B------:R-:W-:Y:S02]  /*0130*/  VIADD R23, R5, 0x200 ;  /* 0x0000020005177836 */ /* 0x000fe40000000000 */
[----:B------:R-:W-:Y:S01]  /*0140*/  IMAD.MOV.U32 R25, RZ, RZ, RZ ;  /* 0x000000ffff197224 */ /* 0x000fe200078e00ff */
[----:B--2---:R-:W-:-:S06]  /*0150*/  DSETP.GE.AND P0, PT, R6, RZ, PT ;  /* 0x000000ff0600722a */ /* 0x004fcc0003f06000 */
[----:B------:R-:W-:-:S08]  /*0160*/  SEL R24, RZ, 0x1, !P0 ;  /* 0x00000001ff187807 */ /* 0x000fd00004000000 */
.L_x_122:
[----:B------:R-:W-:Y:S05]  /*0170*/  BSYNC.RECONVERGENT B1 ;  /* 0x0000000000017941 */ /* 0x000fea0003800200 */
.L_x_121:
[----:B------:R-:W-:Y:S01]  /*0180*/  ISETP.GE.U32.AND P0, PT, R23, R28, PT ;  /* 0x0000001c1700720c */ /* 0x000fe20003f06070 */
[----:B------:R-:W-:-:S12]  /*0190*/  BSSY.RECONVERGENT B1, `(.L_x_123) ;  /* 0x00000e0000017945 */ /* 0x000fd80003800200 */
[----:B------:R-:W-:Y:S05]  /*01a0*/  @P0 BRA `(.L_x_124) ;  /* 0x0000000c00780947 */ /* 0x000fea0003800000 */
[----:B------:R-:W-:Y:S01]  /*01b0*/  LOP3.LUT R3, RZ, R23, RZ, 0x33, !PT ;  /* 0x00000017ff037212 */ /* 0x000fe200078e33ff */
[----:B------:R-:W-:Y:S04]  /*01c0*/  BSSY.RECONVERGENT B2, `(.L_x_125) ;  /* 0x0000073000027945 */ /* 0x000fe80003800200 */
[----:B------:R-:W-:-:S04]  /*01d0*/  IMAD.IADD R3, R3, 0x1, R2 ;  /* 0x0000000103037824 */ /* 0x000fc800078e0202 */
[----:B------:R-:W-:-:S05]  /*01e0*/  IMAD R3, R0, -0xe00, R3 ;  /* 0xfffff20000037824 */ /* 0x000fca00078e0203 */
[C---:B------:R-:W-:Y:S02]  /*01f0*/  ISETP.GE.U32.AND P0, PT, R3.reuse, 0x1e00, PT ;  /* 0x00001e000300780c */ /* 0x040fe40003f06070 */
[----:B------:R-:W-:-:S04]  /*0200*/  LEA.HI R3, R3, 0x1, RZ, 0x17 ;  /* 0x0000000103037811 */ /* 0x000fc800078fb8ff */
[----:B------:R-:W-:-:S07]  /*0210*/  LOP3.LUT R4, R3, 0xf, RZ, 0xc0, !PT ;  /* 0x0000000f03047812 */ /* 0x000fce00078ec0ff */
[----:B------:R-:W-:Y:S05]  /*0220*/  @!P0 BRA `(.L_x_126) ;  /* 0x0000000400b08947 */ /* 0x000fea0003800000 */
[----:B------:R-:W0:Y:S01]  /*0230*/  LDC.64 R8, c[0x0][0x380] ;  /* 0x0000e000ff087b82 */ /* 0x000e220000000a00 */
[----:B------:R-:W-:Y:S01]  /*0240*/  LOP3.LUT R2, R3, 0xfffff0, RZ, 0xc0, !PT ;  /* 0x00fffff003027812 */ /* 0x000fe200078ec0ff */
[----:B------:R-:W-:Y:S01]  /*0250*/  BSSY.RECONVERGENT B3, `(.L_x_127) ;  /* 0x0000068000037945 */ /* 0x000fe20003800200 */
[----:B------:R-:W-:Y:S01]  /*0260*/  LOP3.LUT R7, R23, 0x1000, RZ, 0xfc, !PT ;  /* 0x0000100017077812 */ /* 0x000fe200078efcff */
[----:B------:R-:W-:Y:S02]  /*0270*/  IMAD R6, R0, 0xe00, R23 ;  /* 0x00000e0000067824 */ /* 0x000fe400078e0217 */
[----:B------:R-:W-:-:S07]  /*0280*/  IMAD.MOV R2, RZ, RZ, -R2 ;  /* 0x000000ffff027224 */ /* 0x000fce00078e0a02 */
.L_x_128:
[C---:B------:R-:W-:Y:S02]  /*0290*/  VIADD R11, R6.reuse, 0x400 ;  /* 0x00000400060b7836 */ /* 0x040fe40000000000 */
[----:B------:R-:W-:Y:S02]  /*02a0*/  VIADD R13, R6, 0x200 ;  /* 0x00000200060d7836 */ /* 0x000fe40000000000 */
[----:B0-----:R-:W-:-:S04]  /*02b0*/  IMAD.WIDE.U32 R10, R11, 0x8, R8 ;  /* 0x000000080b0a7825 */ /* 0x001fc800078e0008 */
[--C-:B------:R-:W-:Y:S02]  /*02c0*/  IMAD.WIDE.U32 R12, R13, 0x8, R8.reuse ;  /* 0x000000080d0c7825 */ /* 0x100fe400078e0008 */
[----:B------:R-:W2:Y:S02]  /*02d0*/  LDG.E.64 R10, desc[UR6][R10.64] ;  /* 0x000000060a0a7981 */ /* 0x000ea4000c1e1b00 */
[C---:B------:R-:W-:Y:S02]  /*02e0*/  IMAD.WIDE.U32 R14, R6.reuse, 0x8, R8 ;  /* 0x00000008060e7825 */ /* 0x040fe400078e0008 */
[----:B------:R-:W3:Y:S04]  /*02f0*/  LDG.E.64 R12, desc[UR6][R12.64] ;  /* 0x000000060c0c7981 */ /* 0x000ee8000c1e1b00 */
[----:B------:R-:W4:Y:S01]  /*0300*/  LDG.E.64 R14, desc[UR6][R14.64] ;  /* 0x000000060e0e7981 */ /* 0x000f22000c1e1b00 */
[----:B------:R-:W-:-:S02]  /*0310*/  VIADD R23, R6, 0x600 ;  /* 0x0000060006177836 */ /* 0x000fc40000000000 */
[----:B------:R-:W-:Y:S02]  /*0320*/  VIADD R21, R6, 0x800 ;  /* 0x0000080006157836 */ /* 0x000fe40000000000 */
[----:B------:R-:W-:-:S04]  /*0330*/  IMAD.WIDE.U32 R22, R23, 0x8, R8 ;  /* 0x0000000817167825 */ /* 0x000fc800078e0008 */
[--C-:B------:R-:W-:Y:S02]  /*0340*/  IMAD.WIDE.U32 R20, R21, 0x8, R8.reuse ;  /* 0x0000000815147825 */ /* 0x100fe400078e0008 */
[----:B------:R-:W5:Y:S04]  /*0350*/  LDG.E.64 R22, desc[UR6][R22.64] ;  /* 0x0000000616167981 */ /* 0x000f68000c1e1b00 */
[----:B------:R-:W5:Y:S01]  /*0360*/  LDG.E.64 R20, desc[UR6][R20.64] ;  /* 0x0000000614147981 */ /* 0x000f62000c1e1b00 */
[C---:B------:R-:W-:Y:S02]  /*0370*/  VIADD R17, R6.reuse, 0xa00 ;  /* 0x00000a0006117836 */ /* 0x040fe40000000000 */
[----:B------:R-:W-:Y:S02]  /*0380*/  VIADD R19, R6, 0xc00 ;  /* 0x00000c0006137836 */ /* 0x000fe40000000000 */
[----:B------:R-:W-:-:S04]  /*0390*/  IMAD.WIDE.U32 R16, R17, 0x8, R8 ;  /* 0x0000000811107825 */ /* 0x000fc800078e0008 */
[--C-:B------:R-:W-:Y:S02]  /*03a0*/  IMAD.WIDE.U32 R18, R19, 0x8, R8.reuse ;  /* 0x0000000813127825 */ /* 0x100fe400078e0008 */
[----:B------:R-:W5:Y:S04]  /*03b0*/  LDG.E.64 R16, desc[UR6][R16.64] ;  /* 0x0000000610107981 */ /* 0x000f68000c1e1b00 */
[----:B------:R-:W5:Y:S01]  /*03c0*/  LDG.E.64 R18, desc[UR6][R18.64] ;  /* 0x0000000612127981 */ /* 0x000f62000c1e1b00 */
[----:B--2---:R-:W-:Y:S01]  /*03d0*/  DSETP.GE.AND P2, PT, R10, RZ, PT ;  /* 0x000000ff0a00722a */ /* 0x004fe20003f46000 */
[C---:B------:R-:W-:Y:S01]  /*03e0*/  VIADD R11, R6.reuse, 0xe00 ;  /* 0x00000e00060b7836 */ /* 0x040fe20000000000 */
[----:B---3--:R-:W-:Y:S01]  /*03f0*/  DSETP.GE.AND P1, PT, R12, RZ, PT ;  /* 0x000000ff0c00722a */ /* 0x008fe20003f26000 */
[----:B------:R-:W-:Y:S01]  /*0400*/  VIADD R13, R6, 0x1000 ;  /* 0x00001000060d7836 */ /* 0x000fe20000000000 */
[----:B----4-:R-:W-:Y:S01]  /*0410*/  DSETP.GE.AND P0, PT, R14, RZ, PT ;  /* 0x000000ff0e00722a */ /* 0x010fe20003f06000 */
[----:B------:R-:W-:-:S04]  /*0420*/  IMAD.WIDE.U32 R10, R11, 0x8, R8 ;  /* 0x000000080b0a7825 */ /* 0x000fc800078e0008 */
[----:B------:R-:W-:Y:S02]  /*0430*/  VIADD R15, R6, 0x1200 ;  /* 0x00001200060f7836 */ /* 0x000fe40000000000 */
[--C-:B------:R-:W-:Y:S01]  /*0440*/  IMAD.WIDE.U32 R12, R13, 0x8, R8.reuse ;  /* 0x000000080d0c7825 */ /* 0x100fe200078e0008 */
[----:B------:R-:W2:Y:S03]  /*0450*/  LDG.E.64 R10, desc[UR6][R10.64] ;  /* 0x000000060a0a7981 */ /* 0x000ea6000c1e1b00 */
[----:B------:R-:W-:Y:S02]  /*0460*/  IMAD.WIDE.U32 R14, R15, 0x8, R8 ;  /* 0x000000080f0e7825 */ /* 0x000fe400078e0008 */
[----:B------:R-:W3:Y:S04]  /*0470*/  LDG.E.64 R12, desc[UR6][R12.64] ;  /* 0x000000060c0c7981 */ /* 0x000ee8000c1e1b00 */
[----:B------:R-:W4:Y:S01]  /*0480*/  LDG.E.64 R14, desc[UR6][R14.64] ;  /* 0x000000060e0e7981 */ /* 0x000f22000c1e1b00 */
[----:B-----5:R-:W-:Y:S01]  /*0490*/  DSETP.GE.AND P3, PT, R22, RZ, PT ;  /* 0x000000ff1600722a */ /* 0x020fe20003f66000 */
[----:B------:R-:W-:-:S02]  /*04a0*/  SEL R22, RZ, 0x1, !P0 ;  /* 0x00000001ff167807 */ /* 0x000fc40004000000 */
[----:B------:R-:W-:Y:S01]  /*04b0*/  SEL R23, RZ, 0x1, !P1 ;  /* 0x00000001ff177807 */ /* 0x000fe20004800000 */
[----:B------:R-:W-:Y:S01]  /*04c0*/  DSETP.GE.AND P6, PT, R20, RZ, PT ;  /* 0x000000ff1400722a */ /* 0x000fe20003fc6000 */
[----:B------:R-:W-:Y:S02]  /*04d0*/  SEL R21, RZ, 0x1, !P2 ;  /* 0x00000001ff157807 */ /* 0x000fe40005000000 */
[----:B------:R-:W-:Y:S02]  /*04e0*/  IADD3 R22, P4, P5, R23, R24, R22 ;  /* 0x0000001817167210 */ /* 0x000fe40007d9e016 */
[----:B------:R-:W-:-:S04]  /*04f0*/  SEL R24, RZ, 0x1, !P3 ;  /* 0x00000001ff187807 */ /* 0x000fc80005800000 */
[----:B------:R-:W-:Y:S02]  /*0500*/  IADD3 R24, P2, P3, R24, R22, R21 ;  /* 0x0000001618187210 */ /* 0x000fe40007b5e015 */
[----:B------:R-:W-:Y:S02]  /*0510*/  IADD3.X R22, PT, PT, RZ, R25, RZ, P4, P5 ;  /* 0x00000019ff167210 */ /* 0x000fe400027ea4ff */
[----:B------:R-:W-:Y:S01]  /*0520*/  SEL R21, RZ, 0x1, !P6 ;  /* 0x00000001ff157807 */ /* 0x000fe20007000000 */
[----:B------:R-:W-:Y:S02]  /*0530*/  DSETP.GE.AND P0, PT, R16, RZ, PT ;  /* 0x000000ff1000722a */ /* 0x000fe40003f06000 */
[----:B------:R-:W-:Y:S01]  /*0540*/  DSETP.GE.AND P1, PT, R18, RZ, PT ;  /* 0x000000ff1200722a */ /* 0x000fe20003f26000 */
[----:B------:R-:W-:-:S03]  /*0550*/  VIADD R19, R6, 0x1e00 ;  /* 0x00001e0006137836 */ /* 0x000fc60000000000 */
[----:B------:R-:W-:Y:S01]  /*0560*/  SEL R18, RZ, 0x1, !P0 ;  /* 0x00000001ff127807 */ /* 0x000fe20004000000 */
[----:B------:R-:W-:Y:S01]  /*0570*/  VIADD R17, R6, 0x1a00 ;  /* 0x00001a0006117836 */ /* 0x000fe20000000000 */
[----:B------:R-:W-:Y:S02]  /*0580*/  SEL R23, RZ, 0x1, !P1 ;  /* 0x00000001ff177807 */ /* 0x000fe40004800000 */
[----:B------:R-:W-:Y:S01]  /*0590*/  IADD3 R24, P0, P1, R18, R24, R21 ;  /* 0x0000001812187210 */ /* 0x000fe2000791e015 */
[----:B------:R-:W-:-:S04]  /*05a0*/  IMAD.WIDE.U32 R18, R19, 0x8, R8 ;  /* 0x0000000813127825 */ /* 0x000fc800078e0008 */
[--C-:B------:R-:W-:Y:S02]  /*05b0*/  IMAD.WIDE.U32 R16, R17, 0x8, R8.reuse ;  /* 0x0000000811107825 */ /* 0x100fe400078e0008 */
[----:B------:R-:W5:Y:S02]  /*05c0*/  LDG.E.64 R18, desc[UR6][R18.64] ;  /* 0x0000000612127981 */ /* 0x000f64000c1e1b00 */
[----:B------:R-:W-:Y:S02]  /*05d0*/  VIADD R25, R6, 0x1c00 ;  /* 0x00001c0006197836 */ /* 0x000fe40000000000 */
[----:B------:R-:W5:Y:S02]  /*05e0*/  LDG.E.64 R16, desc[UR6][R16.64] ;  /* 0x0000000610107981 */ /* 0x000f64000c1e1b00 */
[----:B------:R-:W-:-:S06]  /*05f0*/  IMAD.WIDE.U32 R20, R25, 0x8, R8 ;  /* 0x0000000819147825 */ /* 0x000fcc00078e0008 */
[----:B------:R-:W5:Y:S01]  /*0600*/  LDG.E.64 R20, desc[UR6][R20.64] ;  /* 0x0000000614147981 */ /* 0x000f62000c1e1b00 */
[----:B--2---:R-:W-:Y:S01]  /*0610*/  DSETP.GE.AND P4, PT, R10, RZ, PT ;  /* 0x000000ff0a00722a */ /* 0x004fe20003f86000 */
[C---:B------:R-:W-:Y:S01]  /*0620*/  VIADD R11, R6.reuse, 0x1400 ;  /* 0x00001400060b7836 */ /* 0x040fe20000000000 */
[----:B---3--:R-:W-:Y:S01]  /*0630*/  DSETP.GE.AND P5, PT, R12, RZ, PT ;  /* 0x000000ff0c00722a */ /* 0x008fe20003fa6000 */
[----:B------:R-:W-:Y:S01]  /*0640*/  VIADD R13, R6, 0x1600 ;  /* 0x00001600060d7836 */ /* 0x000fe20000000000 */
[----:B----4-:R-:W-:Y:S01]  /*0650*/  DSETP.GE.AND P6, PT, R14, RZ, PT ;  /* 0x000000ff0e00722a */ /* 0x010fe20003fc6000 */
[----:B------:R-:W-:-:S04]  /*0660*/  IMAD.WIDE.U32 R14, R11, 0x8, R8 ;  /* 0x000000080b0e7825 */ /* 0x000fc800078e0008 */
[--C-:B------:R-:W-:Y:S02]  /*0670*/  IMAD.WIDE.U32 R12, R13, 0x8, R8.reuse ;  /* 0x000000080d0c7825 */ /* 0x100fe400078e0008 */
[----:B------:R-:W2:Y:S02]  /*0680*/  LDG.E.64 R14, desc[UR6][R14.64] ;  /* 0x000000060e0e7981 */ /* 0x000ea4000c1e1b00 */
[----:B------:R-:W-:Y:S02]  /*0690*/  VIADD R11, R6, 0x1800 ;  /* 0x00001800060b7836 */ /* 0x000fe40000000000 */
[----:B------:R-:W3:Y:S02]  /*06a0*/  LDG.E.64 R12, desc[UR6][R12.64] ;  /* 0x000000060c0c7981 */ /* 0x000ee4000c1e1b00 */
[----:B------:R-:W-:-:S06]  /*06b0*/  IMAD.WIDE.U32 R10, R11, 0x8, R8 ;  /* 0x000000080b0a7825 */ /* 0x000fcc00078e0008 */
[----:B------:R-:W4:Y:S01]  /*06c0*/  LDG.E.64 R10, desc[UR6][R10.64] ;  /* 0x000000060a0a7981 */ /* 0x000f22000c1e1b00 */
[----:B------:R-:W-:Y:S02]  /*06d0*/  SEL R25, RZ, 0x1, !P4 ;  /* 0x00000001ff197807 */ /* 0x000fe40006000000 */
[----:B------:R-:W-:Y:S02]  /*06e0*/  IADD3.X R22, PT, PT, RZ, R22, RZ, P2, P3 ;  /* 0x00000016ff167210 */ /* 0x000fe400017e64ff */
[----:B------:R-:W-:Y:S02]  /*06f0*/  IADD3 R23, P2, P3, R25, R24, R23 ;  /* 0x0000001819177210 */ /* 0x000fe40007b5e017 */
[----:B------:R-:W-:-:S04]  /*0700*/  IADD3.X R25, PT, PT, RZ, R22, RZ, P0, P1 ;  /* 0x00000016ff197210 */ /* 0x000fc800007e24ff */
[----:B------:R-:W-:Y:S01]  /*0710*/  IADD3.X R25, PT, PT, RZ, R25, RZ, P2, P3 ;  /* 0x00000019ff197210 */ /* 0x000fe200017e64ff */
[----:B------:R-:W-:Y:S02]  /*0720*/  VIADD R2, R2, 0x10 ;  /* 0x0000001002027836 */ /* 0x000fe40000000000 */
[----:B------:R-:W-:Y:S02]  /*0730*/  VIADD R7, R7, 0x2000 ;  /* 0x0000200007077836 */ /* 0x000fe40000000000 */
[----:B------:R-:W-:Y:S01]  /*0740*/  VIADD R6, R6, 0x2000 ;  /* 0x0000200006067836 */ /* 0x000fe20000000000 */
[----:B-----5:R-:W-:Y:S02]  /*0750*/  DSETP.GE.AND P2, PT, R20, RZ, PT ;  /* 0x000000ff1400722a */ /* 0x020fe40003f46000 */
[----:B--2---:R-:W-:Y:S01]  /*0760*/  DSETP.GE.AND P4, PT, R14, RZ, PT ;  /* 0x000000ff0e00722a */ /* 0x004fe20003f86000 */
[----:B------:R-:W-:Y:S01]  /*0770*/  SEL R15, RZ, 0x1, !P5 ;  /* 0x00000001ff0f7807 */ /* 0x000fe20006800000 */
[----:B---3--:R-:W-:Y:S01]  /*0780*/  DSETP.GE.AND P5, PT, R12, RZ, PT ;  /* 0x000000ff0c00722a */ /* 0x008fe20003fa6000 */
[----:B------:R-:W-:-:S04]  /*0790*/  SEL R14, RZ, 0x1, !P6 ;  /* 0x00000001ff0e7807 */ /* 0x000fc80007000000 */
[----:B------:R-:W-:Y:S02]  /*07a0*/  IADD3 R13, P6, P1, R14, R23, R15 ;  /* 0x000000170e0d7210 */ /* 0x000fe400079de00f */
[----:B------:R-:W-:Y:S01]  /*07b0*/  SEL R12, RZ, 0x1, !P5 ;  /* 0x00000001ff0c7807 */ /* 0x000fe20006800000 */
[----:B----4-:R-:W-:Y:S01]  /*07c0*/  DSETP.GE.AND P0, PT, R10, RZ, PT ;  /* 0x000000ff0a00722a */ /* 0x010fe20003f06000 */
[----:B------:R-:W-:-:S04]  /*07d0*/  SEL R11, RZ, 0x1, !P4 ;  /* 0x00000001ff0b7807 */ /* 0x000fc80006000000 */
[----:B------:R-:W-:Y:S02]  /*07e0*/  IADD3 R12, P3, P5, R12, R13, R11 ;  /* 0x0000000d0c0c7210 */ /* 0x000fe40007d7e00b */
[----:B------:R-:W-:Y:S01]  /*07f0*/  SEL R11, RZ, 0x1, !P0 ;  /* 0x00000001ff0b7807 */ /* 0x000fe20004000000 */
[----:B------:R-:W-:Y:S02]  /*0800*/  DSETP.GE.AND P0, PT, R18, RZ, PT ;  /* 0x000000ff1200722a */ /* 0x000fe40003f06000 */
[----:B------:R-:W-:-:S04]  /*0810*/  DSETP.GE.AND P4, PT, R16, RZ, PT ;  /* 0x000000ff1000722a */ /* 0x000fc80003f86000 */
[----:B------:R-:W-:Y:S02]  /*0820*/  SEL R24, RZ, 0x1, !P0 ;  /* 0x00000001ff187807 */ /* 0x000fe40004000000 */
[----:B------:R-:W-:Y:S02]  /*0830*/  ISETP.NE.AND P0, PT, R2, RZ, PT ;  /* 0x000000ff0200720c */ /* 0x000fe40003f05270 */
[----:B------:R-:W-:Y:S02]  /*0840*/  SEL R10, RZ, 0x1, !P4 ;  /* 0x00000001ff0a7807 */ /* 0x000fe40006000000 */
[----:B------:R-:W-:Y:S02]  /*0850*/  IADD3.X R25, PT, PT, RZ, R25, RZ, P6, P1 ;  /* 0x00000019ff197210 */ /* 0x000fe400037e24ff */
[----:B------:R-:W-:Y:S02]  /*0860*/  IADD3 R10, P1, P4, R10, R12, R11 ;  /* 0x0000000c0a0a7210 */ /* 0x000fe40007c3e00b */
[----:B------:R-:W-:-:S02]  /*0870*/  SEL R11, RZ, 0x1, !P2 ;  /* 0x00000001ff0b7807 */ /* 0x000fc40005000000 */
[----:B------:R-:W-:Y:S02]  /*0880*/  IADD3.X R25, PT, PT, RZ, R25, RZ, P3, P5 ;  /* 0x00000019ff197210 */ /* 0x000fe40001fea4ff */
[----:B------:R-:W-:Y:S02]  /*0890*/  IADD3 R24, P2, P3, R24, R10, R11 ;  /* 0x0000000a18187210 */ /* 0x000fe40007b5e00b */
[----:B------:R-:W-:-:S04]  /*08a0*/  IADD3.X R25, PT, PT, RZ, R25, RZ, P1, P4 ;  /* 0x00000019ff197210 */ /* 0x000fc80000fe84ff */
[----:B------:R-:W-:Y:S01]  /*08b0*/  IADD3.X R25, PT, PT, RZ, R25, RZ, P2, P3 ;  /* 0x00000019ff197210 */ /* 0x000fe200017e64ff */
[----:B------:R-:W-:Y:S06]  /*08c0*/  @P0 BRA `(.L_x_128) ;  /* 0xfffffff800700947 */ /* 0x000fec000383ffff */
[----:B------:R-:W-:Y:S05]  /*08d0*/  BSYNC.RECONVERGENT B3 ;  /* 0x0000000000037941 */ /* 0x000fea0003800200 */
.L_x_127:
[----:B------:R-:W-:-:S07]  /*08e0*/  VIADD R23, R7, 0xfffff000 ;  /* 0xfffff00007177836 */ /* 0x000fce0000000000 */
.L_x_126:
[----:B------:R-:W-:Y:S05]  /*08f0*/  BSYNC.RECONVERGENT B2 ;  /* 0x0000000000027941 */ /* 0x000fea0003800200 */
.L_x_125:
[----:B------:R-:W-:-:S13]  /*0900*/  ISETP.NE.AND P0, PT, R4, RZ, PT ;  /* 0x000000ff0400720c */ /* 0x000fda0003f05270 */
[----:B------:R-:W-:Y:S05]  /*0910*/  @!P0 BRA `(.L_x_124) ;  /* 0x00000004009c8947 */ /* 0x000fea0003800000 */
[----:B------:R-:W-:Y:S01]  /*0920*/  ISETP.GE.U32.AND P1, PT, R4, 0x8, PT ;  /* 0x000000080400780c */ /* 0x000fe20003f26070 */
[----:B------:R-:W-:Y:S01]  /*0930*/  BSSY.RECONVERGENT B2, `(.L_x_129) ;  /* 0x0000036000027945 */ /* 0x000fe20003800200 */
[----:B------:R-:W-:-:S04]  /*0940*/  LOP3.LUT R2, R3, 0x7, RZ, 0xc0, !PT ;  /* 0x0000000703027812 */ /* 0x000fc800078ec0ff */
[----:B------:R-:W-:-:S07]  /*0950*/  ISETP.NE.AND P0, PT, R2, RZ, PT ;  /* 0x000000ff0200720c */ /* 0x000fce0003f05270 */
[----:B------:R-:W-:Y:S06]  /*0960*/  @!P1 BRA `(.L_x_130) ;  /* 0x0000000000c89947 */ /* 0x000fec0003800000 */
[----:B------:R-:W0:Y:S01]  /*0970*/  LDC.64 R20, c[0x0][0x380] ;  /* 0x0000e000ff147b82 */ /* 0x000e220000000a00 */
[----:B------:R-:W-:-:S04]  /*0980*/  IMAD R19, R0, 0xe00, R23 ;  /* 0x00000e0000137824 */ /* 0x000fc800078e0217 */
[C---:B------:R-:W-:Y:S02]  /*0990*/  VIADD R17, R19.reuse, 0x200 ;  /* 0x0000020013117836 */ /* 0x040fe40000000000 */
[C---:B------:R-:W-:Y:S02]  /*09a0*/  VIADD R15, R19.reuse, 0x400 ;  /* 0x00000400130f7836 */ /* 0x040fe40000000000 */
[C---:B------:R-:W-:Y:S02]  /*09b0*/  VIADD R13, R19.reuse, 0x600 ;  /* 0x00000600130d7836 */ /* 0x040fe40000000000 */
[C---:B------:R-:W-:Y:S02]  /*09c0*/  VIADD R11, R19.reuse, 0x800 ;  /* 0x00000800130b7836 */ /* 0x040fe40000000000 */
[C---:B------:R-:W-:Y:S02]  /*09d0*/  VIADD R9, R19.reuse, 0xa00 ;  /* 0x00000a0013097836 */ /* 0x040fe40000000000 */
[----:B0-----:R-:W-:-:S04]  /*09e0*/  IMAD.WIDE.U32 R6, R19, 0x8, R20 ;  /* 0x0000000813067825 */ /* 0x001fc800078e0014 */
[--C-:B------:R-:W-:Y:S02]  /*09f0*/  IMAD.WIDE.U32 R16, R17, 0x8, R20.reuse ;  /* 0x0000000811107825 */ /* 0x100fe400078e0014 */
[----:B------:R-:W2:Y:S02]  /*0a00*/  LDG.E.64 R6, desc[UR6][R6.64] ;  /* 0x0000000606067981 */ /* 0x000ea4000c1e1b00 */
[--C-:B------:R-:W-:Y:S02]  /*0a10*/  IMAD.WIDE.U32 R14, R15, 0x8, R20.reuse ;  /* 0x000000080f0e7825 */ /* 0x100fe400078e0014 */
[----:B------:R-:W3:Y:S02]  /*0a20*/  LDG.E.64 R16, desc[UR6][R16.64] ;  /* 0x0000000610107981 */ /* 0x000ee4000c1e1b00 */
[--C-:B------:R-:W-:Y:S02]  /*0a30*/  IMAD.WIDE.U32 R12, R13, 0x8, R20.reuse ;  /* 0x000000080d0c7825 */ /* 0x100fe400078e0014 */
[----:B------:R-:W4:Y:S02]  /*0a40*/  LDG.E.64 R14, desc[UR6][R14.64] ;  /* 0x000000060e0e7981 */ /* 0x000f24000c1e1b00 */
[----:B------:R-:W-:-:S02]  /*0a50*/  IMAD.WIDE.U32 R10, R11, 0x8, R20 ;  /* 0x000000080b0a7825 */ /* 0x000fc400078e0014 */
[----:B------:R-:W5:Y:S02]  /*0a60*/  LDG.E.64 R12, desc[UR6][R12.64] ;  /* 0x000000060c0c7981 */ /* 0x000f64000c1e1b00 */
[--C-:B------:R-:W-:Y:S02]  /*0a70*/  IMAD.WIDE.U32 R8, R9, 0x8, R20.reuse ;  /* 0x0000000809087825 */ /* 0x100fe400078e0014 */
[----:B------:R-:W5:Y:S02]  /*0a80*/  LDG.E.64 R10, desc[UR6][R10.64] ;  /* 0x000000060a0a7981 */ /* 0x000f64000c1e1b00 */
[C---:B------:R-:W-:Y:S02]  /*0a90*/  VIADD R29, R19.reuse, 0xc00 ;  /* 0x00000c00131d7836 */ /* 0x040fe40000000000 */
[----:B------:R-:W-:Y:S01]  /*0aa0*/  VIADD R27, R19, 0xe00 ;  /* 0x00000e00131b7836 */ /* 0x000fe20000000000 */
[----:B------:R-:W5:Y:S01]  /*0ab0*/  LDG.E.64 R8, desc[UR6][R8.64] ;  /* 0x0000000608087981 */ /* 0x000f62000c1e1b00 */
[----:B------:R-:W-:-:S04]  /*0ac0*/  IMAD.WIDE.U32 R18, R29, 0x8, R20 ;  /* 0x000000081d127825 */ /* 0x000fc800078e0014 */
[----:B------:R-:W-:Y:S02]  /*0ad0*/  IMAD.WIDE.U32 R20, R27, 0x8, R20 ;  /* 0x000000081b147825 */ /* 0x000fe400078e0014 */
[----:B------:R-:W5:Y:S04]  /*0ae0*/  LDG.E.64 R18, desc[UR6][R18.64] ;  /* 0x0000000612127981 */ /* 0x000f68000c1e1b00 */
[----:B------:R-:W5:Y:S01]  /*0af0*/  LDG.E.64 R20, desc[UR6][R20.64] ;  /* 0x0000000614147981 */ /* 0x000f62000c1e1b00 */
[----:B------:R-:W-:Y:S01]  /*0b00*/  VIADD R23, R23, 0x1000 ;  /* 0x0000100017177836 */ /* 0x000fe20000000000 */
[----:B--2---:R-:W-:Y:S02]  /*0b10*/  DSETP.GE.AND P1, PT, R6, RZ, PT ;  /* 0x000000ff0600722a */ /* 0x004fe40003f26000 */
        /* <DEDUP_REMOVED lines=9> */
[----:B------:R-:W-:-:S03]  /*0bb0*/  DSETP.GE.AND P3, PT, R8, RZ, PT ;  /* 0x000000ff0800722a */ /* 0x000fc60003f66000 */
[----:B------:R-:W-:Y:S02]  /*0bc0*/  IADD3 R6, P4, P5, R6, R24, R7 ;  /* 0x0000001806067210 */ /* 0x000fe40007d9e007 */
[----:B------:R-:W-:Y:S02]  /*0bd0*/  SEL R7, RZ, 0x1, !P6 ;  /* 0x00000001ff077807 */ /* 0x000fe40007000000 */
[----:B------:R-:W-:Y:S01]  /*0be0*/  SEL R4, RZ, 0x1, !P3 ;  /* 0x00000001ff047807 */ /* 0x000fe20005800000 */
[----:B------:R-:W-:Y:S01]  /*0bf0*/  DSETP.GE.AND P6, PT, R18, RZ, PT ;  /* 0x000000ff1200722a */ /* 0x000fe20003fc6000 */
[----:B------:R-:W-:Y:S01]  /*0c00*/  IADD3.X R25, PT, PT, RZ, R25, RZ, P2, P1 ;  /* 0x00000019ff197210 */ /* 0x000fe200017e24ff */
[----:B------:R-:W-:Y:S01]  /*0c10*/  DSETP.GE.AND P3, PT, R20, RZ, PT ;  /* 0x000000ff1400722a */ /* 0x000fe20003f66000 */
[----:B------:R-:W-:-:S03]  /*0c20*/  IADD3 R4, P1, P2, R4, R6, R7 ;  /* 0x0000000604047210 */ /* 0x000fc60007a3e007 */
[----:B------:R-:W-:Y:S02]  /*0c30*/  SEL R7, RZ, 0x1, !P6 ;  /* 0x00000001ff077807 */ /* 0x000fe40007000000 */
[----:B------:R-:W-:Y:S02]  /*0c40*/  IADD3.X R25, PT, PT, RZ, R25, RZ, P4, P5 ;  /* 0x00000019ff197210 */ /* 0x000fe400027ea4ff */
[----:B------:R-:W-:Y:S02]  /*0c50*/  SEL R24, RZ, 0x1, !P3 ;  /* 0x00000001ff187807 */ /* 0x000fe40005800000 */
[----:B------:R-:W-:Y:S02]  /*0c60*/  IADD3.X R25, PT, PT, RZ, R25, RZ, P1, P2 ;  /* 0x00000019ff197210 */ /* 0x000fe40000fe44ff */
[----:B------:R-:W-:-:S04]  /*0c70*/  IADD3 R24, P3, P4, R24, R4, R7 ;  /* 0x0000000418187210 */ /* 0x000fc80007c7e007 */
[----:B------:R-:W-:-:S09]  /*0c80*/  IADD3.X R25, PT, PT, RZ, R25, RZ, P3, P4 ;  /* 0x00000019ff197210 */ /* 0x000fd20001fe84ff */
.L_x_130:
[----:B------:R-:W-:Y:S05]  /*0c90*/  BSYNC.RECONVERGENT B2 ;  /* 0x0000000000027941 */ /* 0x000fea0003800200 */
.L_x_129:
        /* <DEDUP_REMOVED lines=16> */
[----:B------:R-:W-:Y:S02]  /*0da0*/  IMAD.WIDE.U32 R6, R15, 0x8, R6 ;  /* 0x000000080f067825 */ /* 0x000fe400078e0006 */
        /* <DEDUP_REMOVED lines=15> */
.L_x_132:
[----:B------:R-:W-:Y:S05]  /*0ea0*/  BSYNC.RECONVERGENT B2 ;  /* 0x0000000000027941 */ /* 0x000fea0003800200 */
.L_x_131:
[----:B------:R-:W-:Y:S05]  /*0eb0*/  @!P0 BRA `(.L_x_124) ;  /* 0x0000000000348947 */ /* 0x000fea0003800000 */
[----:B------:R-:W0:Y:S01]  /*0ec0*/  LDC.64 R6, c[0x0][0x380] ;  /* 0x0000e000ff067b82 */ /* 0x000e220000000a00 */
[----:B------:R-:W-:Y:S02]  /*0ed0*/  IMAD R9, R0, 0xe00, R23 ;  /* 0x00000e0000097824 */ /* 0x000fe400078e0217 */
[----:B------:R-:W-:-:S07]  /*0ee0*/  IMAD.MOV R4, RZ, RZ, -R3 ;  /* 0x000000ffff047224 */ /* 0x000fce00078e0a03 */
.L_x_133:
[----:B0-----:R-:W-:-:S06]  /*0ef0*/  IMAD.WIDE.U32 R2, R9, 0x8, R6 ;  /* 0x0000000809027825 */ /* 0x001fcc00078e0006 */
        /* <DEDUP_REMOVED lines=9> */
.L_x_124:
[----:B------:R-:W-:Y:S05]  /*0f90*/  BSYNC.RECONVERGENT B1 ;  /* 0x0000000000017941 */ /* 0x000fea0003800200 */
.L_x_123:
[----:B------:R-:W-:-:S13]  /*0fa0*/  ISETP.GE.U32.AND P0, PT, R28, 0x200, PT ;  /* 0x000002001c00780c */ /* 0x000fda0003f06070 */
        /* <DEDUP_REMOVED lines=23> */
[C---:B------:R-:W-:Y:S01]  /*1120*/  ISETP.GT.AND P0, PT, R10.reuse, 0x17, PT ;  /* 0x000000170a00780c */ /* 0x040fe20003f04270 */
[----:B------:R-:W-:Y:S01]  /*1130*/  IMAD.X R4, R3, 0x1, R6, P1 ;  /* 0x0000000103047824 */ /* 0x000fe200008e0606 */
[----:B------:R-:W-:-:S04]  /*1140*/  ISETP.NE.AND P1, PT, R10, RZ, PT ;  /* 0x000000ff0a00720c */ /* 0x000fc80003f25270 */
[----:B------:R-:W1:Y:S09]  /*1150*/  SHFL.DOWN PT, R3, R4, 0x8, 0x1f ;  /* 0x09001f0004037f89 */ /* 0x000e7200000e0000 */
[----:B------:R-:W2:Y:S01]  /*1160*/  @!P1 S2R R7, SR_CgaCtaId ;  /* 0x0000000000079919 */ /* 0x000ea20000008800 */
[----:B------:R-:W-:-:S02]  /*1170*/  @!P1 MOV R6, 0x400 ;  /* 0x0000040000069802 */ /* 0x000fc40000000f00 */
[----:B0-----:R-:W-:-:S04]  /*1180*/  SEL R2, R2, RZ, !P0 ;  /* 0x000000ff02027207 */ /* 0x001fc80004000000 */
[----:B------:R-:W-:Y:S02]  /*1190*/  IADD3 R9, P2, PT, R2, R11, RZ ;  /* 0x0000000b02097210 */ /* 0x000fe40007f5e0ff */
[----:B-1----:R-:W-:-:S03]  /*11a0*/  SEL R3, R3, RZ, !P0 ;  /* 0x000000ff03037207 */ /* 0x002fc60004000000 */
[----:B------:R-:W0:Y:S01]  /*11b0*/  SHFL.DOWN PT, R2, R9, 0x10, 0x1f ;  /* 0x0a001f0009027f89 */ /* 0x000e2200000e0000 */
[----:B------:R-:W-:Y:S01]  /*11c0*/  ISETP.GT.AND P0, PT, R10, 0xf, PT ;  /* 0x0000000f0a00780c */ /* 0x000fe20003f04270 */
[----:B------:R-:W-:Y:S01]  /*11d0*/  IMAD.X R8, R3, 0x1, R4, P2 ;  /* 0x0000000103087824 */ /* 0x000fe200010e0604 */
[----:B------:R-:W-:-:S04]  /*11e0*/  @!P1 SHF.R.U32.HI R4, RZ, 0x2, R5 ;  /* 0x00000002ff049819 */ /* 0x000fc80000011605 */
[----:B------:R-:W1:Y:S01]  /*11f0*/  SHFL.DOWN PT, R3, R8, 0x10, 0x1f ;  /* 0x0a001f0008037f89 */ /* 0x000e6200000e0000 */
[----:B------:R-:W-:Y:S02]  /*1200*/  @!P1 LOP3.LUT R4, R4, 0xf8, RZ, 0xc0, !PT ;  /* 0x000000f804049812 */ /* 0x000fe400078ec0ff */
[----:B--2---:R-:W-:-:S05]  /*1210*/  @!P1 LEA R7, R7, R6, 0x18 ;  /* 0x0000000607079211 */ /* 0x004fca00078ec0ff */
[----:B------:R-:W-:Y:S01]  /*1220*/  @!P1 IMAD.IADD R7, R4, 0x1, R7 ;  /* 0x0000000104079824 */ /* 0x000fe200078e0207 */
[----:B0-----:R-:W-:-:S04]  /*1230*/  SEL R2, R2, RZ, !P0 ;  /* 0x000000ff02027207 */ /* 0x001fc80004000000 */
[----:B------:R-:W-:Y:S02]  /*1240*/  IADD3 R2, P2, PT, R2, R9, RZ ;  /* 0x0000000902027210 */ /* 0x000fe40007f5e0ff */
[----:B-1----:R-:W-:Y:S02]  /*1250*/  SEL R3, R3, RZ, !P0 ;  /* 0x000000ff03037207 */ /* 0x002fe40004000000 */
[----:B------:R-:W-:-:S03]  /*1260*/  ISETP.NE.AND P0, PT, R5, RZ, PT ;  /* 0x000000ff0500720c */ /* 0x000fc60003f05270 */
        /* <DEDUP_REMOVED lines=9> */
[----:B-1----:R-:W1:Y:S04]  /*1300*/  LDS.128 R4, [UR4+0x30] ;  /* 0x00003004ff047984 */ /* 0x002e680008000c00 */
        /* <DEDUP_REMOVED lines=22> */
.L_x_134:
[----:B------:R-:W-:-:S04]  /*1470*/  LOP3.LUT R2, R5, 0x3e0, RZ, 0xc0, !PT ;  /* 0x000003e005027812 */ /* 0x000fc800078ec0ff */
[----:B------:R-:W-:Y:S01]  /*1480*/  LOP3.LUT R7, RZ, R2, RZ, 0x33, !PT ;  /* 0x00000002ff077212 */ /* 0x000fe200078e33ff */
[----:B------:R-:W-:Y:S02]  /*1490*/  VIADD R3, R2, 0x20 ;  /* 0x0000002002037836 */ /* 0x000fe40000000000 */
[----:B------:R-:W0:Y:S02]  /*14a0*/  S2R R2, SR_LANEID ;  /* 0x0000000000027919 */ /* 0x000e240000000000 */
[----:B------:R-:W-:Y:S01]  /*14b0*/  IMAD.IADD R7, R28, 0x1, R7 ;  /* 0x000000011c077824 */ /* 0x000fe200078e0207 */
[----:B------:R-:W-:-:S04]  /*14c0*/  ISETP.GT.U32.AND P0, PT, R3, R28, PT ;  /* 0x0000001c0300720c */ /* 0x000fc80003f04070 */
        /* <DEDUP_REMOVED lines=11> */
[----:B------:R-:W-:Y:S01]  /*1580*/  ISETP.GT.AND P0, PT, R6, R7, PT ;  /* 0x000000070600720c */ /* 0x000fe20003f04270 */
[----:B------:R-:W-:Y:S02]  /*1590*/  VIADD R6, R2, 0x4 ;  /* 0x0000000402067836 */ /* 0x000fe40000000000 */
[----:B------:R-:W1:Y:S01]  /*15a0*/  SHFL.DOWN PT, R4, R9, 0x2, R7 ;  /* 0x0840000009047989 */ /* 0x000e6200000e0007 */
        /* <DEDUP_REMOVED lines=14> */
[----:B------:R-:W-:Y:S02]  /*1690*/  IMAD.X R9, R4, 0x1, R11, P1 ;  /* 0x0000000104097824 */ /* 0x000fe400008e060b */
[----:B------:R-:W1:Y:S03]  /*16a0*/  @!P2 S2R R11, SR_CgaCtaId ;  /* 0x00000000000ba919 */ /* 0x000e660000008800 */
[----:B------:R-:W2:Y:S01]  /*16b0*/  SHFL.DOWN PT, R4, R9, 0x8, R7 ;  /* 0x0900000009047989 */ /* 0x000ea200000e0007 */
[----:B0-----:R-:W-:-:S04]  /*16c0*/  SEL R3, R3, RZ, !P0 ;  /* 0x000000ff03037207 */ /* 0x001fc80004000000 */
[----:B------:R-:W-:-:S05]  /*16d0*/  IADD3 R6, P1, PT, R3, R10, RZ ;  /* 0x0000000a03067210 */ /* 0x000fca0007f3e0ff */
[----:B------:R-:W0:Y:S01]  /*16e0*/  SHFL.DOWN PT, R3, R6, 0x10, R7 ;  /* 0x0a00000006037989 */ /* 0x000e2200000e0007 */
[----:B--2---:R-:W-:Y:S02]  /*16f0*/  SEL R4, R4, RZ, !P0 ;  /* 0x000000ff04047207 */ /* 0x004fe40004000000 */
[----:B------:R-:W-:Y:S02]  /*1700*/  ISETP.GT.AND P0, PT, R2, R7, PT ;  /* 0x000000070200720c */ /* 0x000fe40003f04270 */
[----:B------:R-:W-:Y:S01]  /*1710*/  @!P2 MOV R2, 0x400 ;  /* 0x000004000002a802 */ /* 0x000fe20000000f00 */
[----:B------:R-:W-:Y:S01]  /*1720*/  IMAD.X R8, R4, 0x1, R9, P1 ;  /* 0x0000000104087824 */ /* 0x000fe200008e0609 */
[----:B------:R-:W-:Y:S02]  /*1730*/  @!P2 SHF.R.U32.HI R9, RZ, 0x2, R5 ;  /* 0x00000002ff09a819 */ /* 0x000fe40000011605 */
[----:B-1----:R-:W-:Y:S02]  /*1740*/  @!P2 LEA R10, R11, R2, 0x18 ;  /* 0x000000020b0aa211 */ /* 0x002fe400078ec0ff */
[----:B------:R-:W1:Y:S01]  /*1750*/  SHFL.DOWN PT, R4, R8, 0x10, R7 ;  /* 0x0a00000008047989 */ /* 0x000e6200000e0007 */
[----:B------:R-:W-:-:S05]  /*1760*/  @!P2 LOP3.LUT R9, R9, 0xf8, RZ, 0xc0, !PT ;  /* 0x000000f80909a812 */ /* 0x000fca00078ec0ff */
        /* <DEDUP_REMOVED lines=9> */
[----:B------:R-:W1:Y:S01]  /*1800*/  S2UR UR5, SR_CgaCtaId ;  /* 0x00000000000579c3 */ /* 0x000e620000008800 */
[----:B------:R-:W-:Y:S01]  /*1810*/  UMOV UR4, 0x400 ;  /* 0x0000040000047882 */ /* 0x000fe20000000000 */
[C---:B------:R-:W-:Y:S02]  /*1820*/  ISETP.GT.U32.AND P1, PT, R28.reuse, 0x20, PT ;  /* 0x000000201c00780c */ /* 0x040fe40003f24070 */
[C---:B------:R-:W-:Y:S02]  /*1830*/  ISETP.GT.U32.AND P2, PT, R28.reuse, 0x40, PT ;  /* 0x000000401c00780c */ /* 0x040fe40003f44070 */
[C---:B------:R-:W-:Y:S02]  /*1840*/  ISETP.GT.U32.AND P3, PT, R28.reuse, 0x80, PT ;  /* 0x000000801c00780c */ /* 0x040fe40003f64070 */
[C---:B------:R-:W-:Y:S02]  /*1850*/  ISETP.GT.U32.AND P5, PT, R28.reuse, 0x180, PT ;  /* 0x000001801c00780c */ /* 0x040fe40003fa4070 */
[----:B------:R-:W-:Y:S01]  /*1860*/  ISETP.GT.U32.AND P6, PT, R28, 0x1a0, PT ;  /* 0x000001a01c00780c */ /* 0x000fe20003fc4070 */
[----:B-1----:R-:W-:-:S09]  /*1870*/  ULEA UR4, UR5, UR4, 0x18 ;  /* 0x0000000405047291 */ /* 0x002fd2000f8ec0ff */
[----:B------:R-:W1:Y:S04]  /*1880*/  LDS.64 R12, [UR4+0x18] ;  /* 0x00001804ff0c7984 */ /* 0x000e680008000a00 */
[----:B------:R-:W2:Y:S04]  /*1890*/  LDS.128 R16, [UR4+0x20] ;  /* 0x00002004ff107984 */ /* 0x000ea80008000c00 */
[----:B------:R-:W3:Y:S04]  /*18a0*/  LDS.128 R4, [UR4+0x30] ;  /* 0x00003004ff047984 */ /* 0x000ee80008000c00 */
[----:B0-----:R-:W0:Y:S04]  /*18b0*/  LDS.128 R8, [UR4+0x40] ;  /* 0x00004004ff087984 */ /* 0x001e280008000c00 */
[----:B------:R-:W-:Y:S01]  /*18c0*/  LDS.128 R24, [UR4+0x80] ;  /* 0x00008004ff187984 */ /* 0x000fe20008000c00 */
[----:B-1----:R-:W-:-:S02]  /*18d0*/  SEL R22, R12, RZ, P1 ;  /* 0x000000ff0c167207 */ /* 0x002fc40000800000 */
[----:B------:R-:W-:Y:S02]  /*18e0*/  SEL R23, R13, RZ, P1 ;  /* 0x000000ff0d177207 */ /* 0x000fe40000800000 */
[----:B--2---:R-:W-:Y:S01]  /*18f0*/  SEL R21, R16, RZ, P2 ;  /* 0x000000ff10157207 */ /* 0x004fe20001000000 */
[----:B------:R-:W1:Y:S01]  /*1900*/  LDS.128 R12, [UR4+0x50] ;  /* 0x00005004ff0c7984 */ /* 0x000e620008000c00 */
[----:B------:R-:W-:Y:S02]  /*1910*/  ISETP.GT.U32.AND P1, PT, R28, 0x60, PT ;  /* 0x000000601c00780c */ /* 0x000fe40003f24070 */
[----:B------:R-:W-:Y:S02]  /*1920*/  SEL R20, R17, RZ, P2 ;  /* 0x000000ff11147207 */ /* 0x000fe40001000000 */
[----:B------:R-:W-:Y:S02]  /*1930*/  IADD3 R16, P2, P4, R21, R22, R2 ;  /* 0x0000001615107210 */ /* 0x000fe40007c5e002 */
[----:B------:R-:W-:-:S02]  /*1940*/  SEL R17, R18, RZ, P1 ;  /* 0x000000ff12117207 */ /* 0x000fc40000800000 */
[----:B---3--:R-:W-:Y:S02]  /*1950*/  SEL R4, R4, RZ, P3 ;  /* 0x000000ff04047207 */ /* 0x008fe40001800000 */
[----:B------:R-:W-:Y:S02]  /*1960*/  IADD3.X R20, PT, PT, R20, R23, R3, P2, P4 ;  /* 0x0000001714147210 */ /* 0x000fe400017e8403 */
[----:B------:R-:W-:Y:S02]  /*1970*/  SEL R3, R5, RZ, P3 ;  /* 0x000000ff05037207 */ /* 0x000fe40001800000 */
[----:B------:R-:W-:Y:S02]  /*1980*/  SEL R2, R19, RZ, P1 ;  /* 0x000000ff13027207 */ /* 0x000fe40000800000 */
[----:B------:R-:W-:Y:S02]  /*1990*/  IADD3 R4, P3, P4, R4, R16, R17 ;  /* 0x0000001004047210 */ /* 0x000fe40007c7e011 */
[----:B------:R-:W2:Y:S01]  /*19a0*/  LDS.128 R16, [UR4+0x60] ;  /* 0x00006004ff107984 */ /* 0x000ea20008000c00 */
[----:B------:R-:W-:-:S02]  /*19b0*/  ISETP.GT.U32.AND P1, PT, R28, 0xa0, PT ;  /* 0x000000a01c00780c */ /* 0x000fc40003f24070 */
[----:B------:R-:W-:Y:S02]  /*19c0*/  IADD3.X R3, PT, PT, R3, R20, R2, P3, P4 ;  /* 0x0000001403037210 */ /* 0x000fe40001fe8402 */
[----:B------:R-:W3:Y:S01]  /*19d0*/  LDS.128 R20, [UR4+0x70] ;  /* 0x00007004ff147984 */ /* 0x000ee20008000c00 */
[----:B------:R-:W-:Y:S02]  /*19e0*/  ISETP.GT.U32.AND P2, PT, R28, 0xc0, PT ;  /* 0x000000c01c00780c */ /* 0x000fe40003f44070 */
[----:B------:R-:W-:Y:S02]  /*19f0*/  SEL R5, R6, RZ, P1 ;  /* 0x000000ff06057207 */ /* 0x000fe40000800000 */
[----:B0-----:R-:W-:Y:S02]  /*1a00*/  SEL R2, R8, RZ, P2 ;  /* 0x000000ff08027207 */ /* 0x001fe40001000000 */
[----:B------:R-:W-:Y:S02]  /*1a10*/  SEL R7, R7, RZ, P1 ;  /* 0x000000ff07077207 */ /* 0x000fe40000800000 */
[----:B------:R-:W-:-:S02]  /*1a20*/  ISETP.GT.U32.AND P1, PT, R28, 0xe0, PT ;  /* 0x000000e01c00780c */ /* 0x000fc40003f24070 */
[----:B------:R-:W-:Y:S02]  /*1a30*/  IADD3 R2, P3, P4, R2, R4, R5 ;  /* 0x0000000402027210 */ /* 0x000fe40007c7e005 */
[----:B------:R-:W-:Y:S02]  /*1a40*/  SEL R6, R9, RZ, P2 ;  /* 0x000000ff09067207 */ /* 0x000fe40001000000 */
[----:B------:R-:W-:Y:S02]  /*1a50*/  ISETP.GT.U32.AND P2, PT, R28, 0x100, PT ;  /* 0x000001001c00780c */ /* 0x000fe40003f44070 */
[----:B------:R-:W-:Y:S02]  /*1a60*/  SEL R4, R10, RZ, P1 ;  /* 0x000000ff0a047207 */ /* 0x000fe40000800000 */
[----:B------:R-:W-:Y:S02]  /*1a70*/  SEL R10, R11, RZ, P1 ;  /* 0x000000ff0b0a7207 */ /* 0x000fe40000800000 */
[----:B------:R-:W-:-:S02]  /*1a80*/  ISETP.GT.U32.AND P1, PT, R28, 0x120, PT ;  /* 0x000001201c00780c */ /* 0x000fc40003f24070 */
[----:B------:R-:W-:Y:S02]  /*1a90*/  IADD3.X R6, PT, PT, R6, R3, R7, P3, P4 ;  /* 0x0000000306067210 */ /* 0x000fe40001fe8407 */
[----:B-1----:R-:W-:Y:S02]  /*1aa0*/  SEL R3, R12, RZ, P2 ;  /* 0x000000ff0c037207 */ /* 0x002fe40001000000 */
[----:B------:R-:W-:Y:S02]  /*1ab0*/  SEL R7, R13, RZ, P2 ;  /* 0x000000ff0d077207 */ /* 0x000fe40001000000 */
[----:B------:R-:W-:Y:S02]  /*1ac0*/  ISETP.GT.U32.AND P2, PT, R28, 0x140, PT ;  /* 0x000001401c00780c */ /* 0x000fe40003f44070 */
[----:B------:R-:W-:Y:S02]  /*1ad0*/  SEL R5, R14, RZ, P1 ;  /* 0x000000ff0e057207 */ /* 0x000fe40000800000 */
[----:B------:R-:W-:-:S02]  /*1ae0*/  SEL R15, R15, RZ, P1 ;  /* 0x000000ff0f0f7207 */ /* 0x000fc40000800000 */
[----:B------:R-:W-:Y:S02]  /*1af0*/  ISETP.GT.U32.AND P1, PT, R28, 0x160, PT ;  /* 0x000001601c00780c */ /* 0x000fe40003f24070 */
[----:B------:R-:W-:Y:S02]  /*1b00*/  IADD3 R4, P3, P4, R3, R2, R4 ;  /* 0x0000000203047210 */ /* 0x000fe40007c7e004 */
[----:B--2---:R-:W-:Y:S02]  /*1b10*/  SEL R2, R16, RZ, P2 ;  /* 0x000000ff10027207 */ /* 0x004fe40001000000 */
[----:B------:R-:W-:Y:S02]  /*1b20*/  SEL R3, R18, RZ, P1 ;  /* 0x000000ff12037207 */ /* 0x000fe40000800000 */
[----:B------:R-:W-:Y:S02]  /*1b30*/  IADD3.X R7, PT, PT, R7, R6, R10, P3, P4 ;  /* 0x0000000607077210 */ /* 0x000fe40001fe840a */
[----:B------:R-:W-:-:S02]  /*1b40*/  SEL R18, R19, RZ, P1 ;  /* 0x000000ff13127207 */ /* 0x000fc40000800000 */
[----:B------:R-:W-:Y:S02]  /*1b50*/  SEL R6, R17, RZ, P2 ;  /* 0x000000ff11067207 */ /* 0x000fe40001000000 */
[----:B------:R-:W-:Y:S02]  /*1b60*/  IADD3 R2, P1, P3, R2, R4, R5 ;  /* 0x0000000402027210 */ /* 0x000fe40007b3e005 */
[----:B---3--:R-:W-:Y:S02]  /*1b70*/  SEL R4, R20, RZ, P5 ;  /* 0x000000ff14047207 */ /* 0x008fe40002800000 */
[----:B------:R-:W-:Y:S02]  /*1b80*/  ISETP.GT.U32.AND P2, PT, R28, 0x1c0, PT ;  /* 0x000001c01c00780c */ /* 0x000fe40003f44070 */
[----:B------:R-:W-:Y:S02]  /*1b90*/  IADD3.X R6, PT, PT, R6, R7, R15, P1, P3 ;  /* 0x0000000706067210 */ /* 0x000fe40000fe640f */
[----:B------:R-:W-:-:S02]  /*1ba0*/  IADD3 R4, P3, P4, R4, R2, R3 ;  /* 0x0000000204047210 */ /* 0x000fc40007c7e003 */
[----:B------:R-:W-:Y:S02]  /*1bb0*/  SEL R2, R22, RZ, P6 ;  /* 0x000000ff16027207 */ /* 0x000fe40003000000 */
[----:B------:R-:W-:Y:S02]  /*1bc0*/  SEL R3, R24, RZ, P2 ;  /* 0x000000ff18037207 */ /* 0x000fe40001000000 */
[----:B------:R-:W-:Y:S02]  /*1bd0*/  ISETP.GT.U32.AND P1, PT, R28, 0x1e0, PT ;  /* 0x000001e01c00780c */ /* 0x000fe40003f24070 */
[----:B------:R-:W-:Y:S02]  /*1be0*/  SEL R5, R21, RZ, P5 ;  /* 0x000000ff15057207 */ /* 0x000fe40002800000 */
[----:B------:R-:W-:Y:S02]  /*1bf0*/  SEL R23, R23, RZ, P6 ;  /* 0x000000ff17177207 */ /* 0x000fe40003000000 */
[----:B------:R-:W-:-:S02]  /*1c00*/  IADD3 R3, P5, P6, R3, R4, R2 ;  /* 0x0000000403037210 */ /* 0x000fc40007ebe002 */
[----:B------:R-:W-:Y:S02]  /*1c10*/  SEL R2, R26, RZ, P1 ;  /* 0x000000ff1a027207 */ /* 0x000fe40000800000 */
[----:B------:R-:W-:Y:S02]  /*1c20*/  IADD3.X R5, PT, PT, R5, R6, R18, P3, P4 ;  /* 0x0000000605057210 */ /* 0x000fe40001fe8412 */
[----:B------:R-:W-:Y:S02]  /*1c30*/  SEL R4, R25, RZ, P2 ;  /* 0x000000ff19047207 */ /* 0x000fe40001000000 */
[----:B------:R-:W-:Y:S02]  /*1c40*/  IADD3 R2, P2, PT, R2, R3, RZ ;  /* 0x0000000302027210 */ /* 0x000fe40007f5e0ff */
[----:B------:R-:W-:Y:S02]  /*1c50*/  SEL R3, R27, RZ, P1 ;  /* 0x000000ff1b037207 */ /* 0x000fe40000800000 */
[----:B------:R-:W-:-:S05]  /*1c60*/  IADD3.X R4, PT, PT, R4, R5, R23, P5, P6 ;  /* 0x0000000504047210 */ /* 0x000fca0002fec417 */
[----:B------:R-:W-:Y:S01]  /*1c70*/  IMAD.X R3, R3, 0x1, R4, P2 ;  /* 0x0000000103037824 */ /* 0x000fe200010e0604 */
[----:B------:R-:W-:Y:S06]  /*1c80*/  BRA `(.L_x_135) ;  /* 0x0000001800387947 */ /* 0x000fec0003800000 */
.L_x_120:
[----:B------:R-:W0:Y:S01]  /*1c90*/  S2R R5, SR_TID.X ;  /* 0x0000000000057919 */ /* 0x000e220000002100 */
[----:B------:R-:W1:Y:S01]  /*1ca0*/  LDC.64 R6, c[0x0][0x380] ;  /* 0x0000e000ff067b82 */ /* 0x000e620000000a00 */
[----:B0-----:R-:W-:-:S04]  /*1cb0*/  IMAD R19, R0, 0xe00, R5 ;  /* 0x00000e0000137824 */ /* 0x001fc800078e0205 */
        /* <DEDUP_REMOVED lines=9> */
[----:B---3--:R-:W-:Y:S02]  /*1d50*/  DSETP.GE.AND P3, PT, R10, RZ, PT ;  /* 0x000000ff0a00722a */ /* 0x008fe40003f66000 */
[----:B----4-:R-:W-:Y:S02]  /*1d60*/  DSETP.GE.AND P4, PT, R12, RZ, PT ;  /* 0x000000ff0c00722a */ /* 0x010fe40003f86000 */
[----:B-----5:R-:W-:Y:S01]  /*1d70*/  DSETP.GE.AND P0, PT, R16, RZ, PT ;  /* 0x000000ff1000722a */ /* 0x020fe20003f06000 */
[----:B------:R-:W-:Y:S01]  /*1d80*/  SEL R10, RZ, 0x1, !P2 ;  /* 0x00000001ff0a7807 */ /* 0x000fe20005000000 */
[----:B------:R-:W-:Y:S01]  /*1d90*/  DSETP.GE.AND P1, PT, R14, RZ, PT ;  /* 0x000000ff0e00722a */ /* 0x000fe20003f26000 */
[----:B------:R-:W-:Y:S02]  /*1da0*/  SEL R11, RZ, 0x1, !P3 ;  /* 0x00000001ff0b7807 */ /* 0x000fe40005800000 */
[----:B------:R-:W-:Y:S01]  /*1db0*/  SEL R20, RZ, 0x1, !P4 ;  /* 0x00000001ff147807 */ /* 0x000fe20006000000 */
[----:B------:R-:W-:Y:S01]  /*1dc0*/  DSETP.GE.AND P5, PT, R8, RZ, PT ;  /* 0x000000ff0800722a */ /* 0x000fe20003fa6000 */
[----:B------:R-:W-:Y:S01]  /*1dd0*/  SEL R9, RZ, 0x1, !P0 ;  /* 0x00000001ff097807 */ /* 0x000fe20004000000 */
[----:B------:R-:W-:Y:S01]  /*1de0*/  DSETP.GE.AND P4, PT, R6, RZ, PT ;  /* 0x000000ff0600722a */ /* 0x000fe20003f86000 */
[----:B------:R-:W-:-:S02]  /*1df0*/  ISETP.GE.U32.AND P0, PT, R28, R4, PT ;  /* 0x000000041c00720c */ /* 0x000fc40003f06070 */
[----:B------:R-:W-:Y:S02]  /*1e00*/  IADD3 R20, P3, P2, R20, R11, R10 ;  /* 0x0000000b14147210 */ /* 0x000fe40007a7e00a */
[----:B------:R-:W-:Y:S02]  /*1e10*/  SEL R8, RZ, 0x1, !P1 ;  /* 0x00000001ff087807 */ /* 0x000fe40004800000 */
[----:B------:R-:W-:Y:S02]  /*1e20*/  SEL R6, RZ, 0x1, !P4 ;  /* 0x00000001ff067807 */ /* 0x000fe40006000000 */
[----:B------:R-:W-:Y:S02]  /*1e30*/  SEL R7, RZ, 0x1, !P5 ;  /* 0x00000001ff077807 */ /* 0x000fe40006800000 */
[----:B------:R-:W-:Y:S02]  /*1e40*/  IADD3 R20, P1, P4, R9, R20, R8 ;  /* 0x0000001409147210 */ /* 0x000fe40007c3e008 */
[----:B------:R-:W-:-:S02]  /*1e50*/  IADD3.X R21, PT, PT, RZ, RZ, RZ, P3, P2 ;  /* 0x000000ffff157210 */ /* 0x000fc40001fe44ff */
[----:B------:R-:W-:Y:S02]  /*1e60*/  IADD3 R20, P2, P3, R7, R20, R6 ;  /* 0x0000001407147210 */ /* 0x000fe40007b5e006 */
[----:B------:R-:W-:-:S04]  /*1e70*/  IADD3.X R21, PT, PT, RZ, R21, RZ, P1, P4 ;  /* 0x00000015ff157210 */ /* 0x000fc80000fe84ff */
[----:B------:R-:W-:Y:S01]  /*1e80*/  IADD3.X R21, PT, PT, RZ, R21, RZ, P2, P3 ;  /* 0x00000015ff157210 */ /* 0x000fe200017e64ff */
[----:B------:R-:W-:Y:S06]  /*1e90*/  @!P0 BRA `(.L_x_136) ;  /* 0x00000010008c8947 */ /* 0x000fec0003800000 */
[----:B------:R-:W-:Y:S01]  /*1ea0*/  IMAD.IADD R29, R0, 0x1, R3 ;  /* 0x00000001001d7824 */ /* 0x000fe200078e0203 */
[----:B------:R-:W0:Y:S01]  /*1eb0*/  LDC R24, c[0x0][0x3b0] ;  /* 0x0000ec00ff187b82 */ /* 0x000e220000000800 */
[----:B------:R-:W-:Y:S01]  /*1ec0*/  VIADD R28, R2, 0xfffff200 ;  /* 0xfffff200021c7836 */ /* 0x000fe20000000000 */
[----:B------:R-:W-:Y:S01]  /*1ed0*/  LOP3.LUT R3, RZ, R5, RZ, 0x33, !PT ;  /* 0x00000005ff037212 */ /* 0x000fe200078e33ff */
[----:B------:R-:W-:Y:S01]  /*1ee0*/  IMAD R29, R29, 0xe00, RZ ;  /* 0x00000e001d1d7824 */ /* 0x000fe200078e02ff */
[----:B------:R-:W1:Y:S02]  /*1ef0*/  LDCU.64 UR8, c[0x0][0x380] ;  /* 0x00007000ff0877ac */ /* 0x000e640008000a00 */
[----:B------:R-:W-:Y:S01]  /*1f00*/  IADD3 R3, PT, PT, -R4, R2, R3 ;  /* 0x0000000204037210 */ /* 0x000fe20007ffe103 */
[----:B------:R-:W-:Y:S01]  /*1f10*/  IMAD.MOV.U32 R6, RZ, RZ, R29 ;  /* 0x000000ffff067224 */ /* 0x000fe200078e001d */
[C---:B------:R-:W-:Y:S01]  /*1f20*/  ISETP.GT.U32.AND P0, PT, R29.reuse, R28, PT ;  /* 0x0000001c1d00720c */ /* 0x040fe20003f04070 */
[----:B------:R-:W-:Y:S01]  /*1f30*/  UMOV UR4, URZ ;  /* 0x000000ff00047c82 */ /* 0x000fe20008000000 */
[----:B------:R-:W-:Y:S01]  /*1f40*/  IADD3 R25, PT, PT, R29, 0x1000, R5 ;  /* 0x000010001d197810 */ /* 0x000fe20007ffe005 */
[----:B------:R-:W-:-:S02]  /*1f50*/  IMAD R3, R0, -0xe00, R3 ;  /* 0xfffff20000037824 */ /* 0x000fc400078e0203 */
[----:B------:R-:W-:-:S08]  /*1f60*/  IMAD.MOV.U32 R7, RZ, RZ, R29 ;  /* 0x000000ffff077224 */ /* 0x000fd000078e001d */
[----:B------:R-:W-:Y:S05]  /*1f70*/  @P0 BRA `(.L_x_137) ;  /* 0x0000000000b00947 */ /* 0x000fea0003800000 */
.L_x_138:
[----:B------:R-:W-:-:S05]  /*1f80*/  IADD3 R2, P0, PT, R5, R7, RZ ;  /* 0x0000000705027210 */ /* 0x000fca0007f1e0ff */
[----:B------:R-:W-:Y:S01]  /*1f90*/  IMAD.X R9, RZ, RZ, RZ, P0 ;  /* 0x000000ffff097224 */ /* 0x000fe200000e06ff */
[----:B-1----:R-:W-:-:S04]  /*1fa0*/  LEA R26, P0, R2, UR8, 0x3 ;  /* 0x00000008021a7c11 */ /* 0x002fc8000f8018ff */
        /* <DEDUP_REMOVED lines=18> */
[----:B------:R-:W-:Y:S01]  /*20d0*/  DSETP.GE.AND P5, PT, R16, RZ, PT ;  /* 0x000000ff1000722a */ /* 0x000fe20003fa6000 */
[----:B------:R-:W-:Y:S02]  /*20e0*/  IADD3.X R21, PT, PT, RZ, R21, RZ, P1, P0 ;  /* 0x00000015ff157210 */ /* 0x000fe40000fe04ff */
[----:B------:R-:W-:Y:S01]  /*20f0*/  IADD3 R20, P2, P3, R9, R20, R2 ;  /* 0x0000001409147210 */ /* 0x000fe20007b5e002 */
[----:B0-----:R-:W-:Y:S01]  /*2100*/  IMAD.MOV.U32 R2, RZ, RZ, R24 ;  /* 0x000000ffff027224 */ /* 0x001fe200078e0018 */
[----:B------:R-:W-:Y:S01]  /*2110*/  SEL R8, RZ, 0x1, !P4 ;  /* 0x00000001ff087807 */ /* 0x000fe20006000000 */
[----:B------:R-:W-:Y:S01]  /*2120*/  DSETP.GE.AND P6, PT, R18, RZ, PT ;  /* 0x000000ff1200722a */ /* 0x000fe20003fc6000 */
[----:B------:R-:W-:-:S02]  /*2130*/  SEL R9, RZ, 0x1, !P5 ;  /* 0x00000001ff097807 */ /* 0x000fc40006800000 */
[----:B------:R-:W-:Y:S02]  /*2140*/  IADD3.X R21, PT, PT, RZ, R21, RZ, P2, P3 ;  /* 0x00000015ff157210 */ /* 0x000fe400017e64ff */
[----:B------:R-:W-:Y:S01]  /*2150*/  IADD3 R20, P5, P4, R9, R20, R8 ;  /* 0x0000001409147210 */ /* 0x000fe20007cbe008 */
[----:B------:R-:W-:Y:S01]  /*2160*/  IMAD.IADD R9, R2, 0x1, -R7 ;  /* 0x0000000102097824 */ /* 0x000fe200078e0a07 */
[----:B------:R-:W-:Y:S02]  /*2170*/  SEL R11, RZ, 0x1, !P6 ;  /* 0x00000001ff0b7807 */ /* 0x000fe40007000000 */
[----:B------:R-:W-:Y:S02]  /*2180*/  IADD3.X R21, PT, PT, RZ, R21, RZ, P5, P4 ;  /* 0x00000015ff157210 */ /* 0x000fe40002fe84ff */
[----:B------:R-:W-:Y:S02]  /*2190*/  ISETP.GE.U32.AND P0, PT, R9, R4, PT ;  /* 0x000000040900720c */ /* 0x000fe40003f06070 */
[----:B------:R-:W-:-:S05]  /*21a0*/  IADD3 R20, P1, PT, R20, R11, RZ ;  /* 0x0000000b14147210 */ /* 0x000fca0007f3e0ff */
[----:B------:R-:W-:-:S06]  /*21b0*/  IMAD.X R21, RZ, RZ, R21, P1 ;  /* 0x000000ffff157224 */ /* 0x000fcc00008e0615 */
[----:B------:R-:W-:Y:S05]  /*21c0*/  @!P0 BRA `(.L_x_136) ;  /* 0x0000000c00c08947 */ /* 0x000fea0003800000 */
[C---:B------:R-:W-:Y:S01]  /*21d0*/  IMAD.IADD R7, R4.reuse, 0x1, R7 ;  /* 0x0000000104077824 */ /* 0x040fe200078e0207 */
[----:B------:R-:W-:Y:S01]  /*21e0*/  UIADD3 UR4, UPT, UPT, UR4, 0x1, URZ ;  /* 0x0000000104047890 */ /* 0x000fe2000fffe0ff */
[C---:B------:R-:W-:Y:S02]  /*21f0*/  IMAD.IADD R6, R4.reuse, 0x1, R6 ;  /* 0x0000000104067824 */ /* 0x040fe400078e0206 */
[----:B------:R-:W-:Y:S01]  /*2200*/  IMAD.IADD R3, R3, 0x1, -R4 ;  /* 0x0000000103037824 */ /* 0x000fe200078e0a04 */
[----:B------:R-:W-:Y:S01]  /*2210*/  ISETP.GT.U32.AND P0, PT, R7, R28, PT ;  /* 0x0000001c0700720c */ /* 0x000fe20003f04070 */
[----:B------:R-:W-:-:S12]  /*2220*/  IMAD.IADD R25, R4, 0x1, R25 ;  /* 0x0000000104197824 */ /* 0x000fd800078e0219 */
[----:B------:R-:W-:Y:S05]  /*2230*/  @!P0 BRA `(.L_x_138) ;  /* 0xfffffffc00508947 */ /* 0x000fea000383ffff */
.L_x_137:
[----:B------:R-:W-:Y:S01]  /*2240*/  IMAD.IADD R4, R2, 0x1, -R7 ;  /* 0x0000000102047824 */ /* 0x000fe200078e0a07 */
[----:B------:R-:W-:Y:S04]  /*2250*/  BSSY.RECONVERGENT B1, `(.L_x_136) ;  /* 0x00000e7000017945 */ /* 0x000fe80003800200 */
[----:B------:R-:W-:-:S04]  /*2260*/  ISETP.GE.AND P0, PT, R5, R4, PT ;  /* 0x000000040500720c */ /* 0x000fc80003f06270 */
[----:B------:R-:W-:-:S13]  /*2270*/  ISETP.GE.U32.OR P0, PT, R7, R2, P0 ;  /* 0x000000020700720c */ /* 0x000fda0000706470 */
[----:B------:R-:W-:Y:S05]  /*2280*/  @P0 BRA `(.L_x_139) ;  /* 0x0000000c008c0947 */ /* 0x000fea0003800000 */
[----:B------:R-:W2:Y:S01]  /*2290*/  LDC R9, c[0x0][0x3b4] ;  /* 0x0000ed00ff097b82 */ /* 0x000ea20000000800 */
[----:B------:R-:W-:Y:S01]  /*22a0*/  LOP3.LUT R4, RZ, R5, RZ, 0x33, !PT ;  /* 0x00000005ff047212 */ /* 0x000fe200078e33ff */
[----:B------:R-:W-:Y:S03]  /*22b0*/  BSSY.RECONVERGENT B2, `(.L_x_140) ;  /* 0x0000075000027945 */ /* 0x000fe60003800200 */
[----:B------:R-:W-:Y:S01]  /*22c0*/  IADD3 R2, PT, PT, -R29, R2, R4 ;  /* 0x000000021d027210 */ /* 0x000fe20007ffe104 */
[----:B------:R-:W-:Y:S02]  /*22d0*/  IMAD.MOV.U32 R4, RZ, RZ, R5 ;  /* 0x000000ffff047224 */ /* 0x000fe400078e0005 */
[----:B--2---:R-:W-:-:S04]  /*22e0*/  IMAD R9, R9, UR4, RZ ;  /* 0x0000000409097c24 */ /* 0x004fc8000f8e02ff */
[----:B------:R-:W-:-:S05]  /*22f0*/  IMAD R2, R9, -0xe00, R2 ;  /* 0xfffff20009027824 */ /* 0x000fca00078e0202 */
[C---:B------:R-:W-:Y:S02]  /*2300*/  ISETP.GE.U32.AND P0, PT, R2.reuse, 0x1e00, PT ;  /* 0x00001e000200780c */ /* 0x040fe40003f06070 */
[----:B------:R-:W-:-:S04]  /*2310*/  LEA.HI R22, R2, 0x1, RZ, 0x17 ;  /* 0x0000000102167811 */ /* 0x000fc800078fb8ff */
[----:B------:R-:W-:-:S07]  /*2320*/  LOP3.LUT R23, R22, 0xf, RZ, 0xc0, !PT ;  /* 0x0000000f16177812 */ /* 0x000fce00078ec0ff */
[----:B------:R-:W-:Y:S05]  /*2330*/  @!P0 BRA `(.L_x_141) ;  /* 0x0000000400b08947 */ /* 0x000fea0003800000 */
[----:B------:R-:W2:Y:S01]  /*2340*/  LDC.64 R10, c[0x0][0x380] ;  /* 0x0000e000ff0a7b82 */ /* 0x000ea20000000a00 */
[----:B------:R-:W-:Y:S01]  /*2350*/  LEA.HI R2, R3, 0x1, RZ, 0x17 ;  /* 0x0000000103027811 */ /* 0x000fe200078fb8ff */
[----:B------:R-:W-:Y:S01]  /*2360*/  BSSY.RECONVERGENT B3, `(.L_x_142) ;  /* 0x0000068000037945 */ /* 0x000fe20003800200 */
[----:B------:R-:W-:Y:S02]  /*2370*/  LOP3.LUT R4, R5, 0x1000, RZ, 0xfc, !PT ;  /* 0x0000100005047812 */ /* 0x000fe400078efcff */
[----:B------:R-:W-:-:S05]  /*2380*/  LOP3.LUT R2, R2, 0xfffff0, RZ, 0xc0, !PT ;  /* 0x00fffff002027812 */ /* 0x000fca00078ec0ff */
[----:B------:R-:W-:-:S07]  /*2390*/  IMAD.MOV R2, RZ, RZ, -R2 ;  /* 0x000000ffff027224 */ /* 0x000fce00078e0a02 */
.L_x_143:
[C---:B------:R-:W-:Y:S02]  /*23a0*/  VIADD R17, R25.reuse, 0xfffff000 ;  /* 0xfffff00019117836 */ /* 0x040fe40000000000 */
[----:B------:R-:W-:Y:S02]  /*23b0*/  VIADD R9, R25, 0xfffff200 ;  /* 0xfffff20019097836 */ /* 0x000fe40000000000 */
[----:B--2---:R-:W-:-:S04]  /*23c0*/  IMAD.WIDE.U32 R16, R17, 0x8, R10 ;  /* 0x0000000811107825 */ /* 0x004fc800078e000a */
[--C-:B------:R-:W-:Y:S02]  /*23d0*/  IMAD.WIDE.U32 R8, R9, 0x8, R10.reuse ;  /* 0x0000000809087825 */ /* 0x100fe400078e000a */
[----:B------:R-:W2:Y:S04]  /*23e0*/  LDG.E.64 R16, desc[UR6][R16.64] ;  /* 0x0000000610107981 */ /* 0x000ea8000c1e1b00 */
[----:B------:R-:W3:Y:S01]  /*23f0*/  LDG.E.64 R8, desc[UR6][R8.64] ;  /* 0x0000000608087981 */ /* 0x000ee2000c1e1b00 */
[C---:B------:R-:W-:Y:S02]  /*2400*/  VIADD R15, R25.reuse, 0xfffff400 ;  /* 0xfffff400190f7836 */ /* 0x040fe40000000000 */
[----:B------:R-:W-:Y:S02]  /*2410*/  VIADD R13, R25, 0xfffff600 ;  /* 0xfffff600190d7836 */ /* 0x000fe40000000000 */
[----:B------:R-:W-:-:S04]  /*2420*/  IMAD.WIDE.U32 R14, R15, 0x8, R10 ;  /* 0x000000080f0e7825 */ /* 0x000fc800078e000a */
[--C-:B------:R-:W-:Y:S02]  /*2430*/  IMAD.WIDE.U32 R12, R13, 0x8, R10.reuse ;  /* 0x000000080d0c7825 */ /* 0x100fe400078e000a */
[----:B------:R-:W4:Y:S04]  /*2440*/  LDG.E.64 R14, desc[UR6][R14.64] ;  /* 0x000000060e0e7981 */ /* 0x000f28000c1e1b00 */
[----:B------:R-:W5:Y:S01]  /*2450*/  LDG.E.64 R12, desc[UR6][R12.64] ;  /* 0x000000060c0c7981 */ /* 0x000f62000c1e1b00 */
[C---:B------:R-:W-:Y:S02]  /*2460*/  VIADD R27, R25.reuse, 0xfffff800 ;  /* 0xfffff800191b7836 */ /* 0x040fe40000000000 */
[----:B------:R-:W-:Y:S02]  /*2470*/  VIADD R19, R25, 0xfffffa00 ;  /* 0xfffffa0019137836 */ /* 0x000fe40000000000 */
[----:B------:R-:W-:-:S04]  /*2480*/  IMAD.WIDE.U32 R26, R27, 0x8, R10 ;  /* 0x000000081b1a7825 */ /* 0x000fc800078e000a */
[----:B------:R-:W-:Y:S02]  /*2490*/  IMAD.WIDE.U32 R18, R19, 0x8, R10 ;  /* 0x0000000813127825 */ /* 0x000fe400078e000a */
[----:B------:R-:W5:Y:S04]  /*24a0*/  LDG.E.64 R26, desc[UR6][R26.64] ;  /* 0x000000061a1a7981 */ /* 0x000f68000c1e1b00 */
[----:B------:R-:W5:Y:S01]  /*24b0*/  LDG.E.64 R18, desc[UR6][R18.64] ;  /* 0x0000000612127981 */ /* 0x000f62000c1e1b00 */
[----:B--2---:R-:W-:Y:S01]  /*24c0*/  DSETP.GE.AND P0, PT, R16, RZ, PT ;  /* 0x000000ff1000722a */ /* 0x004fe20003f06000 */
[C---:B------:R-:W-:Y:S01]  /*24d0*/  VIADD R17, R25.reuse, 0xfffffc00 ;  /* 0xfffffc0019117836 */ /* 0x040fe20000000000 */
[----:B---3--:R-:W-:Y:S01]  /*24e0*/  DSETP.GE.AND P1, PT, R8, RZ, PT ;  /* 0x000000ff0800722a */ /* 0x008fe20003f26000 */
[----:B------:R-:W-:-:S02]  /*24f0*/  VIADD R9, R25, 0xfffffe00 ;  /* 0xfffffe0019097836 */ /* 0x000fc40000000000 */
[----:B------:R-:W-:-:S04]  /*2500*/  IMAD.WIDE.U32 R16, R17, 0x8, R10 ;  /* 0x0000000811107825 */ /* 0x000fc800078e000a */
[--C-:B------:R-:W-:Y:S02]  /*2510*/  IMAD.WIDE.U32 R8, R9, 0x8, R10.reuse ;  /* 0x0000000809087825 */ /* 0x100fe400078e000a */
[----:B------:R-:W2:Y:S04]  /*2520*/  LDG.E.64 R16, desc[UR6][R16.64] ;  /* 0x0000000610107981 */ /* 0x000ea8000c1e1b00 */
[----:B------:R-:W3:Y:S01]  /*2530*/  LDG.E.64 R8, desc[UR6][R8.64] ;  /* 0x0000000608087981 */ /* 0x000ee2000c1e1b00 */
[----:B----4-:R-:W-:Y:S02]  /*2540*/  DSETP.GE.AND P3, PT, R14, RZ, PT ;  /* 0x000000ff0e00722a */ /* 0x010fe40003f66000 */
[----:B-----5:R-:W-:Y:S01]  /*2550*/  DSETP.GE.AND P4, PT, R12, RZ, PT ;  /* 0x000000ff0c00722a */ /* 0x020fe20003f86000 */
[----:B------:R-:W-:-:S04]  /*2560*/  IMAD.WIDE.U32 R14, R25, 0x8, R10 ;  /* 0x00000008190e7825 */ /* 0x000fc800078e000a */
[----:B------:R-:W-:Y:S02]  /*2570*/  VIADD R13, R25, 0x200 ;  /* 0x00000200190d7836 */ /* 0x000fe40000000000 */
[----:B------:R-:W4:Y:S02]  /*2580*/  LDG.E.64 R14, desc[UR6][R14.64] ;  /* 0x000000060e0e7981 */ /* 0x000f24000c1e1b00 */
[----:B------:R-:W-:-:S06]  /*2590*/  IMAD.WIDE.U32 R12, R13, 0x8, R10 ;  /* 0x000000080d0c7825 */ /* 0x000fcc00078e000a */
[----:B------:R-:W5:Y:S01]  /*25a0*/  LDG.E.64 R12, desc[UR6][R12.64] ;  /* 0x000000060c0c7981 */ /* 0x000f62000c1e1b00 */
[----:B------:R-:W-:Y:S01]  /*25b0*/  DSETP.GE.AND P2, PT, R26, RZ, PT ;  /* 0x000000ff1a00722a */ /* 0x000fe20003f46000 */
[C---:B------:R-:W-:Y:S01]  /*25c0*/  VIADD R27, R25.reuse, 0x400 ;  /* 0x00000400191b7836 */ /* 0x040fe20000000000 */
[----:B------:R-:W-:Y:S01]  /*25d0*/  DSETP.GE.AND P5, PT, R18, RZ, PT ;  /* 0x000000ff1200722a */ /* 0x000fe20003fa6000 */
[----:B------:R-:W-:Y:S02]  /*25e0*/  VIADD R29, R25, 0x600 ;  /* 0x00000600191d7836 */ /* 0x000fe40000000000 */
[----:B------:R-:W-:Y:S01]  /*25f0*/  IMAD.WIDE.U32 R18, R27, 0x8, R10 ;  /* 0x000000081b127825 */ /* 0x000fe200078e000a */
[----:B------:R-:W-:Y:S02]  /*2600*/  SEL R27, RZ, 0x1, !P3 ;  /* 0x00000001ff1b7807 */ /* 0x000fe40005800000 */
[----:B------:R-:W-:-:S03]  /*2610*/  SEL R26, RZ, 0x1, !P4 ;  /* 0x00000001ff1a7807 */ /* 0x000fc60006000000 */
[----:B------:R-:W5:Y:S01]  /*2620*/  LDG.E.64 R18, desc[UR6][R18.64] ;  /* 0x0000000612127981 */ /* 0x000f62000c1e1b00 */
[----:B--2---:R-:W-:Y:S01]  /*2630*/  DSETP.GE.AND P6, PT, R16, RZ, PT ;  /* 0x000000ff1000722a */ /* 0x004fe20003fc6000 */
[----:B------:R-:W-:Y:S01]  /*2640*/  SEL R17, RZ, 0x1, !P0 ;  /* 0x00000001ff117807 */ /* 0x000fe20004000000 */
[----:B---3--:R-:W-:Y:S01]  /*2650*/  DSETP.GE.AND P0, PT, R8, RZ, PT ;  /* 0x000000ff0800722a */ /* 0x008fe20003f06000 */
[----:B------:R-:W-:Y:S01]  /*2660*/  SEL R16, RZ, 0x1, !P1 ;  /* 0x00000001ff107807 */ /* 0x000fe20004800000 */
[----:B------:R-:W-:-:S03]  /*2670*/  IMAD.WIDE.U32 R8, R29, 0x8, R10 ;  /* 0x000000081d087825 */ /* 0x000fc600078e000a */
[----:B------:R-:W-:-:S03]  /*2680*/  IADD3 R20, P1, P3, R16, R20, R17 ;  /* 0x0000001410147210 */ /* 0x000fc60007b3e011 */
[----:B------:R-:W2:Y:S01]  /*2690*/  LDG.E.64 R8, desc[UR6][R8.64] ;  /* 0x0000000608087981 */ /* 0x000ea2000c1e1b00 */
[----:B0-----:R-:W-:Y:S02]  /*26a0*/  IADD3.X R24, PT, PT, RZ, R21, RZ, P1, P3 ;  /* 0x00000015ff187210 */ /* 0x001fe40000fe64ff */
[----:B------:R-:W-:Y:S01]  /*26b0*/  IADD3 R26, P3, P4, R26, R20, R27 ;  /* 0x000000141a1a7210 */ /* 0x000fe20007c7e01b */
[----:B----4-:R-:W-:Y:S01]  /*26c0*/  DSETP.GE.AND P1, PT, R14, RZ, PT ;  /* 0x000000ff0e00722a */ /* 0x010fe20003f26000 */
[C---:B------:R-:W-:Y:S02]  /*26d0*/  VIADD R17, R25.reuse, 0x800 ;  /* 0x0000080019117836 */ /* 0x040fe40000000000 */
[----:B------:R-:W-:Y:S01]  /*26e0*/  VIADD R15, R25, 0xa00 ;  /* 0x00000a00190f7836 */ /* 0x000fe20000000000 */
[----:B------:R-:W-:Y:S01]  /*26f0*/  IADD3.X R24, PT, PT, RZ, R24, RZ, P3, P4 ;  /* 0x00000018ff187210 */ /* 0x000fe20001fe84ff */
[----:B------:R-:W-:Y:S01]  /*2700*/  IMAD.WIDE.U32 R16, R17, 0x8, R10 ;  /* 0x0000000811107825 */ /* 0x000fe200078e000a */
[----:B-----5:R-:W-:-:S03]  /*2710*/  DSETP.GE.AND P4, PT, R12, RZ, PT ;  /* 0x000000ff0c00722a */ /* 0x020fc60003f86000 */
[--C-:B------:R-:W-:Y:S02]  /*2720*/  IMAD.WIDE.U32 R14, R15, 0x8, R10.reuse ;  /* 0x000000080f0e7825 */ /* 0x100fe400078e000a */
[----:B------:R-:W3:Y:S02]  /*2730*/  LDG.E.64 R16, desc[UR6][R16.64] ;  /* 0x0000000610107981 */ /* 0x000ee4000c1e1b00 */
[C---:B------:R-:W-:Y:S02]  /*2740*/  VIADD R13, R25.reuse, 0xc00 ;  /* 0x00000c00190d7836 */ /* 0x040fe40000000000 */
[----:B------:R-:W-:Y:S01]  /*2750*/  VIADD R21, R25, 0xe00 ;  /* 0x00000e0019157836 */ /* 0x000fe20000000000 */
[----:B------:R-:W4:Y:S01]  /*2760*/  LDG.E.64 R14, desc[UR6][R14.64] ;  /* 0x000000060e0e7981 */ /* 0x000f22000c1e1b00 */
[----:B------:R-:W-:-:S04]  /*2770*/  IMAD.WIDE.U32 R12, R13, 0x8, R10 ;  /* 0x000000080d0c7825 */ /* 0x000fc800078e000a */
[----:B------:R-:W-:Y:S02]  /*2780*/  IMAD.WIDE.U32 R20, R21, 0x8, R10 ;  /* 0x0000000815147825 */ /* 0x000fe400078e000a */
[----:B------:R-:W5:Y:S04]  /*2790*/  LDG.E.64 R12, desc[UR6][R12.64] ;  /* 0x000000060c0c7981 */ /* 0x000f68000c1e1b00 */
[----:B------:R-:W5:Y:S01]  /*27a0*/  LDG.E.64 R20, desc[UR6][R20.64] ;  /* 0x0000000614147981 */ /* 0x000f62000c1e1b00 */
[----:B------:R-:W-:Y:S01]  /*27b0*/  DSETP.GE.AND P3, PT, R18, RZ, PT ;  /* 0x000000ff1200722a */ /* 0x000fe20003f66000 */
[----:B------:R-:W-:Y:S02]  /*27c0*/  SEL R18, RZ, 0x1, !P2 ;  /* 0x00000001ff127807 */ /* 0x000fe40005000000 */
[----:B------:R-:W-:Y:S01]  /*27d0*/  SEL R19, RZ, 0x1, !P6 ;  /* 0x00000001ff137807 */ /* 0x000fe20007000000 */
[----:B------:R-:W-:-:S02]  /*27e0*/  VIADD R2, R2, 0x10 ;  /* 0x0000001002027836 */ /* 0x000fc40000000000 */
[----:B------:R-:W-:Y:S02]  /*27f0*/  VIADD R4, R4, 0x2000 ;  /* 0x0000200004047836 */ /* 0x000fe40000000000 */
[----:B------:R-:W-:Y:S01]  /*2800*/  VIADD R25, R25, 0x2000 ;  /* 0x0000200019197836 */ /* 0x000fe20000000000 */
[----:B--2---:R-:W-:Y:S01]  /*2810*/  DSETP.GE.AND P2, PT, R8, RZ, PT ;  /* 0x000000ff0800722a */ /* 0x004fe20003f46000 */
[----:B------:R-:W-:Y:S02]  /*2820*/  SEL R9, RZ, 0x1, !P5 ;  /* 0x00000001ff097807 */ /* 0x000fe40006800000 */
[----:B------:R-:W-:Y:S02]  /*2830*/  SEL R8, RZ, 0x1, !P0 ;  /* 0x00000001ff087807 */ /* 0x000fe40004000000 */
[----:B------:R-:W-:Y:S02]  /*2840*/  IADD3 R26, P5, P6, R9, R26, R18 ;  /* 0x0000001a091a7210 */ /* 0x000fe40007ebe012 */
[----:B------:R-:W-:-:S02]  /*2850*/  SEL R9, RZ, 0x1, !P1 ;  /* 0x00000001ff097807 */ /* 0x000fc40004800000 */
[----:B------:R-:W-:Y:S02]  /*2860*/  IADD3 R8, P1, P0, R8, R26, R19 ;  /* 0x0000001a08087210 */ /* 0x000fe4000783e013 */
[----:B------:R-:W-:Y:S02]  /*2870*/  SEL R18, RZ, 0x1, !P4 ;  /* 0x00000001ff127807 */ /* 0x000fe40006000000 */
[----:B------:R-:W-:Y:S02]  /*2880*/  IADD3.X R24, PT, PT, RZ, R24, RZ, P5, P6 ;  /* 0x00000018ff187210 */ /* 0x000fe40002fec4ff */
[----:B------:R-:W-:Y:S01]  /*2890*/  IADD3 R18, P6, P5, R18, R8, R9 ;  /* 0x0000000812127210 */ /* 0x000fe20007dde009 */
[----:B---3--:R-:W-:Y:S01]  /*28a0*/  DSETP.GE.AND P4, PT, R16, RZ, PT ;  /* 0x000000ff1000722a */ /* 0x008fe20003f86000 */
[----:B------:R-:W-:Y:S01]  /*28b0*/  SEL R8, RZ, 0x1, !P2 ;  /* 0x00000001ff087807 */ /* 0x000fe20005000000 */
[----:B----4-:R-:W-:Y:S01]  /*28c0*/  DSETP.GE.AND P2, PT, R14, RZ, PT ;  /* 0x000000ff0e00722a */ /* 0x010fe20003f46000 */
[----:B------:R-:W-:-:S02]  /*28d0*/  SEL R9, RZ, 0x1, !P3 ;  /* 0x00000001ff097807 */ /* 0x000fc40005800000 */
[----:B------:R-:W-:Y:S02]  /*28e0*/  IADD3.X R15, PT, PT, RZ, R24, RZ, P1, P0 ;  /* 0x00000018ff0f7210 */ /* 0x000fe40000fe04ff */
[----:B------:R-:W-:Y:S01]  /*28f0*/  IADD3 R14, P1, P3, R8, R18, R9 ;  /* 0x00000012080e7210 */ /* 0x000fe20007b3e009 */
[----:B-----5:R-:W-:Y:S01]  /*2900*/  DSETP.GE.AND P0, PT, R12, RZ, PT ;  /* 0x000000ff0c00722a */ /* 0x020fe20003f06000 */
[----:B------:R-:W-:Y:S02]  /*2910*/  SEL R9, RZ, 0x1, !P4 ;  /* 0x00000001ff097807 */ /* 0x000fe40006000000 */
[----:B------:R-:W-:Y:S01]  /*2920*/  SEL R8, RZ, 0x1, !P2 ;  /* 0x00000001ff087807 */ /* 0x000fe20005000000 */
[----:B------:R-:W-:Y:S01]  /*2930*/  DSETP.GE.AND P2, PT, R20, RZ, PT ;  /* 0x000000ff1400722a */ /* 0x000fe20003f46000 */
[----:B------:R-:W-:Y:S02]  /*2940*/  IADD3.X R21, PT, PT, RZ, R15, RZ, P6, P5 ;  /* 0x0000000fff157210 */ /* 0x000fe400037ea4ff */
[----:B------:R-:W-:-:S02]  /*2950*/  IADD3 R8, P4, P5, R8, R14, R9 ;  /* 0x0000000e08087210 */ /* 0x000fc40007d9e009 */
[----:B------:R-:W-:Y:S02]  /*2960*/  SEL R9, RZ, 0x1, !P0 ;  /* 0x00000001ff097807 */ /* 0x000fe40004000000 */
[----:B------:R-:W-:Y:S02]  /*2970*/  ISETP.NE.AND P0, PT, R2, RZ, PT ;  /* 0x000000ff0200720c */ /* 0x000fe40003f05270 */
[----:B------:R-:W-:Y:S02]  /*2980*/  SEL R20, RZ, 0x1, !P2 ;  /* 0x00000001ff147807 */ /* 0x000fe40005000000 */
[----:B------:R-:W-:Y:S02]  /*2990*/  IADD3.X R21, PT, PT, RZ, R21, RZ, P1, P3 ;  /* 0x00000015ff157210 */ /* 0x000fe40000fe64ff */
[----:B------:R-:W-:Y:S02]  /*29a0*/  IADD3 R20, P1, P2, R20, R8, R9 ;  /* 0x0000000814147210 */ /* 0x000fe40007a3e009 */
[----:B------:R-:W-:-:S04]  /*29b0*/  IADD3.X R21, PT, PT, RZ, R21, RZ, P4, P5 ;  /* 0x00000015ff157210 */ /* 0x000fc800027ea4ff */
[----:B------:R-:W-:Y:S01]  /*29c0*/  IADD3.X R21, PT, PT, RZ, R21, RZ, P1, P2 ;  /* 0x00000015ff157210 */ /* 0x000fe20000fe44ff */
[----:B------:R-:W-:Y:S06]  /*29d0*/  @P0 BRA `(.L_x_143) ;  /* 0xfffffff800700947 */ /* 0x000fec000383ffff */
[----:B-1----:R-:W-:Y:S05]  /*29e0*/  BSYNC.RECONVERGENT B3 ;  /* 0x0000000000037941 */ /* 0x002fea0003800200 */
.L_x_142:
[----:B------:R-:W-:-:S07]  /*29f0*/  VIADD R4, R4, 0xfffff000 ;  /* 0xfffff00004047836 */ /* 0x000fce0000000000 */
.L_x_141:
[----:B-1----:R-:W-:Y:S05]  /*2a00*/  BSYNC.RECONVERGENT B2 ;  /* 0x0000000000027941 */ /* 0x002fea0003800200 */
.L_x_140:
[----:B------:R-:W-:-:S13]  /*2a10*/  ISETP.NE.AND P0, PT, R23, RZ, PT ;  /* 0x000000ff1700720c */ /* 0x000fda0003f05270 */
[----:B------:R-:W-:Y:S05]  /*2a20*/  @!P0 BRA `(.L_x_139) ;  /* 0x0000000400a48947 */ /* 0x000fea0003800000 */
[----:B------:R-:W-:Y:S01]  /*2a30*/  ISETP.GE.U32.AND P1, PT, R23, 0x8, PT ;  /* 0x000000081700780c */ /* 0x000fe20003f26070 */
[----:B------:R-:W-:Y:S01]  /*2a40*/  BSSY.RECONVERGENT B2, `(.L_x_144) ;  /* 0x0000036000027945 */ /* 0x000fe20003800200 */
[----:B------:R-:W-:-:S04]  /*2a50*/  LOP3.LUT R2, R22, 0x7, RZ, 0xc0, !PT ;  /* 0x0000000716027812 */ /* 0x000fc800078ec0ff */
[----:B------:R-:W-:-:S07]  /*2a60*/  ISETP.NE.AND P0, PT, R2, RZ, PT ;  /* 0x000000ff0200720c */ /* 0x000fce0003f05270 */
[----:B------:R-:W-:Y:S06]  /*2a70*/  @!P1 BRA `(.L_x_145) ;  /* 0x0000000000c89947 */ /* 0x000fec0003800000 */
[----:B------:R-:W1:Y:S01]  /*2a80*/  LDC.64 R8, c[0x0][0x380] ;  /* 0x0000e000ff087b82 */ /* 0x000e620000000a00 */
[----:B------:R-:W-:-:S04]  /*2a90*/  IMAD.IADD R19, R4, 0x1, R7 ;  /* 0x0000000104137824 */ /* 0x000fc800078e0207 */
[----:B-1----:R-:W-:-:S06]  /*2aa0*/  IMAD.WIDE.U32 R14, R19, 0x8, R8 ;  /* 0x00000008130e7825 */ /* 0x002fcc00078e0008 */
[----:B------:R-:W2:Y:S01]  /*2ab0*/  LDG.E.64 R14, desc[UR6][R14.64] ;  /* 0x000000060e0e7981 */ /* 0x000ea2000c1e1b00 */
[C---:B------:R-:W-:Y:S02]  /*2ac0*/  VIADD R25, R19.reuse, 0x200 ;  /* 0x0000020013197836 */ /* 0x040fe40000000000 */
[----:B------:R-:W-:Y:S02]  /*2ad0*/  VIADD R11, R19, 0x400 ;  /* 0x00000400130b7836 */ /* 0x000fe40000000000 */
[----:B0-----:R-:W-:-:S04]  /*2ae0*/  IMAD.WIDE.U32 R24, R25, 0x8, R8 ;  /* 0x0000000819187825 */ /* 0x001fc800078e0008 */
[----:B------:R-:W-:Y:S02]  /*2af0*/  VIADD R13, R19, 0x600 ;  /* 0x00000600130d7836 */ /* 0x000fe40000000000 */
[--C-:B------:R-:W-:Y:S01]  /*2b00*/  IMAD.WIDE.U32 R10, R11, 0x8, R8.reuse ;  /* 0x000000080b0a7825 */ /* 0x100fe200078e0008 */
[----:B------:R-:W3:Y:S03]  /*2b10*/  LDG.E.64 R24, desc[UR6][R24.64] ;  /* 0x0000000618187981 */ /* 0x000ee6000c1e1b00 */
[----:B------:R-:W-:Y:S02]  /*2b20*/  VIADD R17, R19, 0x800 ;  /* 0x0000080013117836 */ /* 0x000fe40000000000 */
[----:B------:R-:W-:Y:S01]  /*2b30*/  IMAD.WIDE.U32 R12, R13, 0x8, R8 ;  /* 0x000000080d0c7825 */ /* 0x000fe200078e0008 */
[----:B------:R-:W4:Y:S03]  /*2b40*/  LDG.E.64 R10, desc[UR6][R10.64] ;  /* 0x000000060a0a7981 */ /* 0x000f26000c1e1b00 */
[----:B------:R-:W-:-:S02]  /*2b50*/  VIADD R23, R19, 0xa00 ;  /* 0x00000a0013177836 */ /* 0x000fc40000000000 */
[----:B------:R-:W5:Y:S01]  /*2b60*/  LDG.E.64 R12, desc[UR6][R12.64] ;  /* 0x000000060c0c7981 */ /* 0x000f62000c1e1b00 */
[----:B------:R-:W-:Y:S01]  /*2b70*/  VIADD R27, R19, 0xc00 ;  /* 0x00000c00131b7836 */ /* 0x000fe20000000000 */
[----:B--2---:R-:W-:Y:S01]  /*2b80*/  DSETP.GE.AND P1, PT, R14, RZ, PT ;  /* 0x000000ff0e00722a */ /* 0x004fe20003f26000 */
[----:B------:R-:W-:-:S04]  /*2b90*/  IMAD.WIDE.U32 R14, R17, 0x8, R8 ;  /* 0x00000008110e7825 */ /* 0x000fc800078e0008 */
[--C-:B------:R-:W-:Y:S02]  /*2ba0*/  IMAD.WIDE.U32 R16, R23, 0x8, R8.reuse ;  /* 0x0000000817107825 */ /* 0x100fe400078e0008 */
[----:B------:R-:W2:Y:S02]  /*2bb0*/  LDG.E.64 R14, desc[UR6][R14.64] ;  /* 0x000000060e0e7981 */ /* 0x000ea4000c1e1b00 */
[----:B------:R-:W-:Y:S02]  /*2bc0*/  VIADD R23, R19, 0xe00 ;  /* 0x00000e0013177836 */ /* 0x000fe40000000000 */
[----:B------:R-:W2:Y:S01]  /*2bd0*/  LDG.E.64 R16, desc[UR6][R16.64] ;  /* 0x0000000610107981 */ /* 0x000ea2000c1e1b00 */
[----:B------:R-:W-:-:S04]  /*2be0*/  IMAD.WIDE.U32 R18, R27, 0x8, R8 ;  /* 0x000000081b127825 */ /* 0x000fc800078e0008 */
[----:B------:R-:W-:Y:S02]  /*2bf0*/  IMAD.WIDE.U32 R8, R23, 0x8, R8 ;  /* 0x0000000817087825 */ /* 0x000fe400078e0008 */
[----:B------:R-:W2:Y:S04]  /*2c00*/  LDG.E.64 R18, desc[UR6][R18.64] ;  /* 0x0000000612127981 */ /* 0x000ea8000c1e1b00 */
[----:B------:R-:W2:Y:S01]  /*2c10*/  LDG.E.64 R8, desc[UR6][R8.64] ;  /* 0x0000000608087981 */ /* 0x000ea2000c1e1b00 */
[----:B---3--:R-:W-:Y:S02]  /*2c20*/  DSETP.GE.AND P2, PT, R24, RZ, PT ;  /* 0x000000ff1800722a */ /* 0x008fe40003f46000 */
[----:B----4-:R-:W-:Y:S01]  /*2c30*/  DSETP.GE.AND P3, PT, R10, RZ, PT ;  /* 0x000000ff0a00722a */ /* 0x010fe20003f66000 */
[----:B------:R-:W-:Y:S01]  /*2c40*/  SEL R10, RZ, 0x1, !P1 ;  /* 0x00000001ff0a7807 */ /* 0x000fe20004800000 */
[----:B-----5:R-:W-:-:S02]  /*2c50*/  DSETP.GE.AND P4, PT, R12, RZ, PT ;  /* 0x000000ff0c00722a */ /* 0x020fc40003f86000 */
[----:B------:R-:W-:-:S04]  /*2c60*/  SEL R11, RZ, 0x1, !P2 ;  /* 0x00000001ff0b7807 */ /* 0x000fc80005000000 */
[----:B------:R-:W-:Y:S02]  /*2c70*/  IADD3 R20, P2, P1, R11, R20, R10 ;  /* 0x000000140b147210 */ /* 0x000fe4000795e00a */
[----:B------:R-:W-:Y:S02]  /*2c80*/  SEL R11, RZ, 0x1, !P3 ;  /* 0x00000001ff0b7807 */ /* 0x000fe40005800000 */
[----:B------:R-:W-:-:S04]  /*2c90*/  SEL R12, RZ, 0x1, !P4 ;  /* 0x00000001ff0c7807 */ /* 0x000fc80006000000 */
[----:B------:R-:W-:Y:S02]  /*2ca0*/  IADD3 R12, P4, P5, R12, R20, R11 ;  /* 0x000000140c0c7210 */ /* 0x000fe40007d9e00b */
[----:B------:R-:W-:-:S04]  /*2cb0*/  IADD3.X R21, PT, PT, RZ, R21, RZ, P2, P1 ;  /* 0x00000015ff157210 */ /* 0x000fc800017e24ff */
[----:B------:R-:W-:Y:S01]  /*2cc0*/  IADD3.X R21, PT, PT, RZ, R21, RZ, P4, P5 ;  /* 0x00000015ff157210 */ /* 0x000fe200027ea4ff */
[----:B------:R-:W-:Y:S01]  /*2cd0*/  VIADD R4, R4, 0x1000 ;  /* 0x0000100004047836 */ /* 0x000fe20000000000 */
[----:B--2---:R-:W-:Y:S02]  /*2ce0*/  DSETP.GE.AND P6, PT, R14, RZ, PT ;  /* 0x000000ff0e00722a */ /* 0x004fe40003fc6000 */
[----:B------:R-:W-:-:S04]  /*2cf0*/  DSETP.GE.AND P3, PT, R16, RZ, PT ;  /* 0x000000ff1000722a */ /* 0x000fc80003f66000 */
[----:B------:R-:W-:Y:S02]  /*2d00*/  SEL R11, RZ, 0x1, !P6 ;  /* 0x00000001ff0b7807 */ /* 0x000fe40007000000 */
[----:B------:R-:W-:Y:S01]  /*2d10*/  SEL R10, RZ, 0x1, !P3 ;  /* 0x00000001ff0a7807 */ /* 0x000fe20005800000 */
[----:B------:R-:W-:Y:S02]  /*2d20*/  DSETP.GE.AND P6, PT, R18, RZ, PT ;  /* 0x000000ff1200722a */ /* 0x000fe40003fc6000 */
[----:B------:R-:W-:Y:S01]  /*2d30*/  DSETP.GE.AND P3, PT, R8, RZ, PT ;  /* 0x000000ff0800722a */ /* 0x000fe20003f66000 */
[----:B------:R-:W-:-:S03]  /*2d40*/  IADD3 R8, P1, P2, R10, R12, R11 ;  /* 0x0000000c0a087210 */ /* 0x000fc60007a3e00b */
[----:B------:R-:W-:Y:S02]  /*2d50*/  SEL R9, RZ, 0x1, !P6 ;  /* 0x00000001ff097807 */ /* 0x000fe40007000000 */
[----:B------:R-:W-:Y:S02]  /*2d60*/  SEL R20, RZ, 0x1, !P3 ;  /* 0x00000001ff147807 */ /* 0x000fe40005800000 */
[----:B------:R-:W-:Y:S02]  /*2d70*/  IADD3.X R21, PT, PT, RZ, R21, RZ, P1, P2 ;  /* 0x00000015ff157210 */ /* 0x000fe40000fe44ff */
[----:B------:R-:W-:-:S04]  /*2d80*/  IADD3 R20, P3, P4, R20, R8, R9 ;  /* 0x0000000814147210 */ /* 0x000fc80007c7e009 */
[----:B------:R-:W-:-:S09]  /*2d90*/  IADD3.X R21, PT, PT, RZ, R21, RZ, P3, P4 ;  /* 0x00000015ff157210 */ /* 0x000fd20001fe84ff */
.L_x_145:
[----:B------:R-:W-:Y:S05]  /*2da0*/  BSYNC.RECONVERGENT B2 ;  /* 0x0000000000027941 */ /* 0x000fea0003800200 */
.L_x_144:
[----:B------:R-:W-:Y:S05]  /*2db0*/  @!P0 BRA `(.L_x_139) ;  /* 0x0000000000c08947 */ /* 0x000fea0003800000 */
[----:B------:R-:W-:Y:S01]  /*2dc0*/  ISETP.GE.U32.AND P1, PT, R2, 0x4, PT ;  /* 0x000000040200780c */ /* 0x000fe20003f26070 */
[----:B------:R-:W-:Y:S01]  /*2dd0*/  BSSY.RECONVERGENT B2, `(.L_x_146) ;  /* 0x000001d000027945 */ /* 0x000fe20003800200 */
[----:B------:R-:W-:-:S11]  /*2de0*/  LOP3.LUT P0, RZ, R22, 0x3, RZ, 0xc0, !PT ;  /* 0x0000000316ff7812 */ /* 0x000fd6000780c0ff */
[----:B------:R-:W-:Y:S05]  /*2df0*/  @!P1 BRA `(.L_x_147) ;  /* 0x0000000000689947 */ /* 0x000fea0003800000 */
[----:B------:R-:W1:Y:S01]  /*2e00*/  LDC.64 R8, c[0x0][0x380] ;  /* 0x0000e000ff087b82 */ /* 0x000e620000000a00 */
[----:B------:R-:W-:-:S04]  /*2e10*/  IMAD.IADD R7, R4, 0x1, R7 ;  /* 0x0000000104077824 */ /* 0x000fc800078e0207 */
[C---:B------:R-:W-:Y:S02]  /*2e20*/  VIADD R13, R7.reuse, 0x200 ;  /* 0x00000200070d7836 */ /* 0x040fe40000000000 */
[C---:B------:R-:W-:Y:S02]  /*2e30*/  VIADD R15, R7.reuse, 0x400 ;  /* 0x00000400070f7836 */ /* 0x040fe40000000000 */
[C---:B------:R-:W-:Y:S02]  /*2e40*/  VIADD R17, R7.reuse, 0x600 ;  /* 0x0000060007117836 */ /* 0x040fe40000000000 */
[----:B-1----:R-:W-:-:S04]  /*2e50*/  IMAD.WIDE.U32 R10, R7, 0x8, R8 ;  /* 0x00000008070a7825 */ /* 0x002fc800078e0008 */
        /* <DEDUP_REMOVED lines=20> */
.L_x_147:
[----:B------:R-:W-:Y:S05]  /*2fa0*/  BSYNC.RECONVERGENT B2 ;  /* 0x0000000000027941 */ /* 0x000fea0003800200 */
.L_x_146:
[----:B------:R-:W-:Y:S05]  /*2fb0*/  @!P0 BRA `(.L_x_139) ;  /* 0x0000000000408947 */ /* 0x000fea0003800000 */
[----:B------:R-:W1:Y:S01]  /*2fc0*/  LDC.64 R8, c[0x0][0x380] ;  /* 0x0000e000ff087b82 */ /* 0x000e620000000a00 */
[----:B------:R-:W-:Y:S01]  /*2fd0*/  LOP3.LUT R2, R3, 0xffff, RZ, 0xc0, !PT ;  /* 0x0000ffff03027812 */ /* 0x000fe200078ec0ff */
[----:B------:R-:W-:-:S03]  /*2fe0*/  IMAD.IADD R7, R4, 0x1, R6 ;  /* 0x0000000104077824 */ /* 0x000fc600078e0206 */
[----:B------:R-:W-:-:S04]  /*2ff0*/  LEA.HI R2, R2, 0x1, RZ, 0x17 ;  /* 0x0000000102027811 */ /* 0x000fc800078fb8ff */
[----:B------:R-:W-:-:S05]  /*3000*/  LOP3.LUT R2, R2, 0x3, RZ, 0xc0, !PT ;  /* 0x0000000302027812 */ /* 0x000fca00078ec0ff */
[----:B------:R-:W-:-:S07]  /*3010*/  IMAD.MOV R4, RZ, RZ, -R2 ;  /* 0x000000ffff047224 */ /* 0x000fce00078e0a02 */
.L_x_148:
[----:B-1----:R-:W-:-:S06]  /*3020*/  IMAD.WIDE.U32 R2, R7, 0x8, R8 ;  /* 0x0000000807027825 */ /* 0x002fcc00078e0008 */
        /* <DEDUP_REMOVED lines=9> */
.L_x_139:
[----:B-1----:R-:W-:Y:S05]  /*30c0*/  BSYNC.RECONVERGENT B1 ;  /* 0x0000000000017941 */ /* 0x002fea0003800200 */
.L_x_136:
[----:B------:R-:W1:Y:S01]  /*30d0*/  S2R R8, SR_LANEID ;  /* 0x0000000000087919 */ /* 0x000e620000000000 */
[----:B------:R-:W2:Y:S04]  /*30e0*/  SHFL.DOWN PT, R2, R20, 0x1, 0x1f ;  /* 0x08201f0014027f89 */ /* 0x000ea800000e0000 */
[----:B------:R-:W3:Y:S01]  /*30f0*/  SHFL.DOWN PT, R3, R21, 0x1, 0x1f ;  /* 0x08201f0015037f89 */ /* 0x000ee200000e0000 */
[C---:B-1----:R-:W-:Y:S02]  /*3100*/  ISETP.GT.AND P0, PT, R8.reuse, 0x1e, PT ;  /* 0x0000001e0800780c */ /* 0x042fe40003f04270 */
[----:B------:R-:W-:Y:S02]  /*3110*/  ISETP.GT.AND P1, PT, R8, 0x1d, PT ;  /* 0x0000001d0800780c */ /* 0x000fe40003f24270 */
[----:B--2---:R-:W-:-:S02]  /*3120*/  SEL R9, R2, RZ, !P0 ;  /* 0x000000ff02097207 */ /* 0x004fc40004000000 */
[----:B---3--:R-:W-:Y:S02]  /*3130*/  SEL R6, R3, RZ, !P0 ;  /* 0x000000ff03067207 */ /* 0x008fe40004000000 */
[----:B------:R-:W-:Y:S02]  /*3140*/  IADD3 R9, P0, PT, R20, R9, RZ ;  /* 0x0000000914097210 */ /* 0x000fe40007f1e0ff */
[----:B------:R-:W-:-:S03]  /*3150*/  ISETP.NE.AND P2, PT, R8, RZ, PT ;  /* 0x000000ff0800720c */ /* 0x000fc60003f45270 */
[----:B------:R-:W-:Y:S01]  /*3160*/  IMAD.X R6, R21, 0x1, R6, P0 ;  /* 0x0000000115067824 */ /* 0x000fe200000e0606 */
[----:B------:R-:W1:Y:S04]  /*3170*/  SHFL.DOWN PT, R2, R9, 0x2, 0x1f ;  /* 0x08401f0009027f89 */ /* 0x000e6800000e0000 */
[----:B------:R-:W2:Y:S05]  /*3180*/  SHFL.DOWN PT, R3, R6, 0x2, 0x1f ;  /* 0x08401f0006037f89 */ /* 0x000eaa00000e0000 */
[----:B------:R-:W3:Y:S01]  /*3190*/  @!P2 S2R R11, SR_CgaCtaId ;  /* 0x00000000000ba919 */ /* 0x000ee20000008800 */
[----:B-1----:R-:W-:-:S04]  /*31a0*/  SEL R2, R2, RZ, !P1 ;  /* 0x000000ff02027207 */ /* 0x002fc80004800000 */
[----:B------:R-:W-:Y:S02]  /*31b0*/  IADD3 R7, P0, PT, R2, R9, RZ ;  /* 0x0000000902077210 */ /* 0x000fe40007f1e0ff */
[----:B--2---:R-:W-:Y:S02]  /*31c0*/  SEL R3, R3, RZ, !P1 ;  /* 0x000000ff03037207 */ /* 0x004fe40004800000 */
[----:B------:R-:W-:Y:S01]  /*31d0*/  ISETP.GT.AND P1, PT, R8, 0x1b, PT ;  /* 0x0000001b0800780c */ /* 0x000fe20003f24270 */
[----:B------:R-:W1:Y:S02]  /*31e0*/  SHFL.DOWN PT, R2, R7, 0x4, 0x1f ;  /* 0x08801f0007027f89 */ /* 0x000e6400000e0000 */
[----:B------:R-:W-:-:S05]  /*31f0*/  IMAD.X R4, R3, 0x1, R6, P0 ;  /* 0x0000000103047824 */ /* 0x000fca00000e0606 */
[----:B------:R-:W2:Y:S01]  /*3200*/  SHFL.DOWN PT, R3, R4, 0x4, 0x1f ;  /* 0x08801f0004037f89 */ /* 0x000ea200000e0000 */
[----:B-1----:R-:W-:-:S04]  /*3210*/  SEL R2, R2, RZ, !P1 ;  /* 0x000000ff02027207 */ /* 0x002fc80004800000 */
[----:B------:R-:W-:Y:S02]  /*3220*/  IADD3 R9, P0, PT, R2, R7, RZ ;  /* 0x0000000702097210 */ /* 0x000fe40007f1e0ff */
[----:B--2---:R-:W-:-:S03]  /*3230*/  SEL R3, R3, RZ, !P1 ;  /* 0x000000ff03037207 */ /* 0x004fc60004800000 */
[----:B------:R-:W1:Y:S01]  /*3240*/  SHFL.DOWN PT, R2, R9, 0x8, 0x1f ;  /* 0x09001f0009027f89 */ /* 0x000e6200000e0000 */
[----:B------:R-:W-:Y:S01]  /*3250*/  ISETP.GT.AND P1, PT, R8, 0x17, PT ;  /* 0x000000170800780c */ /* 0x000fe20003f24270 */
[----:B------:R-:W-:-:S05]  /*3260*/  IMAD.X R6, R3, 0x1, R4, P0 ;  /* 0x0000000103067824 */ /* 0x000fca00000e0604 */
[----:B------:R-:W2:Y:S01]  /*3270*/  SHFL.DOWN PT, R3, R6, 0x8, 0x1f ;  /* 0x09001f0006037f89 */ /* 0x000ea200000e0000 */
[----:B-1----:R-:W-:-:S04]  /*3280*/  SEL R2, R2, RZ, !P1 ;  /* 0x000000ff02027207 */ /* 0x002fc80004800000 */
[----:B------:R-:W-:Y:S02]  /*3290*/  IADD3 R7, P0, PT, R2, R9, RZ ;  /* 0x0000000902077210 */ /* 0x000fe40007f1e0ff */
[----:B--2---:R-:W-:-:S03]  /*32a0*/  SEL R3, R3, RZ, !P1 ;  /* 0x000000ff03037207 */ /* 0x004fc60004800000 */
[----:B------:R-:W1:Y:S01]  /*32b0*/  SHFL.DOWN PT, R2, R7, 0x10, 0x1f ;  /* 0x0a001f0007027f89 */ /* 0x000e6200000e0000 */
[----:B------:R-:W-:Y:S02]  /*32c0*/  ISETP.GT.AND P1, PT, R8, 0xf, PT ;  /* 0x0000000f0800780c */ /* 0x000fe40003f24270 */
[----:B------:R-:W-:Y:S01]  /*32d0*/  @!P2 MOV R8, 0x400 ;  /* 0x000004000008a802 */ /* 0x000fe20000000f00 */
[----:B------:R-:W-:Y:S01]  /*32e0*/  IMAD.X R4, R3, 0x1, R6, P0 ;  /* 0x0000000103047824 */ /* 0x000fe200000e0606 */
[----:B------:R-:W-:Y:S02]  /*32f0*/  @!P2 SHF.R.U32.HI R6, RZ, 0x2, R5 ;  /* 0x00000002ff06a819 */ /* 0x000fe40000011605 */
[----:B---3--:R-:W-:Y:S02]  /*3300*/  @!P2 LEA R11, R11, R8, 0x18 ;  /* 0x000000080b0ba211 */ /* 0x008fe400078ec0ff */
[----:B------:R-:W2:Y:S01]  /*3310*/  SHFL.DOWN PT, R3, R4, 0x10, 0x1f ;  /* 0x0a001f0004037f89 */ /* 0x000ea200000e0000 */
[----:B------:R-:W-:-:S05]  /*3320*/  @!P2 LOP3.LUT R6, R6, 0xf8, RZ, 0xc0, !PT ;  /* 0x000000f80606a812 */ /* 0x000fca00078ec0ff */
[----:B------:R-:W-:Y:S01]  /*3330*/  @!P2 IMAD.IADD R11, R6, 0x1, R11 ;  /* 0x00000001060ba824 */ /* 0x000fe200078e020b */
[----:B-1----:R-:W-:-:S04]  /*3340*/  SEL R2, R2, RZ, !P1 ;  /* 0x000000ff02027207 */ /* 0x002fc80004800000 */
[----:B------:R-:W-:Y:S02]  /*3350*/  IADD3 R2, P0, PT, R2, R7, RZ ;  /* 0x0000000702027210 */ /* 0x000fe40007f1e0ff */
[----:B--2---:R-:W-:-:S05]  /*3360*/  SEL R3, R3, RZ, !P1 ;  /* 0x000000ff03037207 */ /* 0x004fca0004800000 */
        /* <DEDUP_REMOVED lines=9> */
[----:B0-----:R-:W2:Y:S04]  /*3400*/  LDS.128 R24, [UR4+0x20] ;  /* 0x00002004ff187984 */ /* 0x001ea80008000c00 */
[----:B------:R-:W0:Y:S04]  /*3410*/  LDS.128 R4, [UR4+0x30] ;  /* 0x00003004ff047984 */ /* 0x000e280008000c00 */
[----:B------:R-:W1:Y:S04]  /*3420*/  LDS.128 R20, [UR4+0x40] ;  /* 0x00004004ff147984 */ /* 0x000e680008000c00 */
[----:B------:R-:W3:Y:S04]  /*3430*/  LDS.128 R16, [UR4+0x50] ;  /* 0x00005004ff107984 */ /* 0x000ee80008000c00 */
[----:B------:R-:W4:Y:S01]  /*3440*/  LDS.128 R12, [UR4+0x60] ;  /* 0x00006004ff0c7984 */ /* 0x000f220008000c00 */
[----:B--2---:R-:W-:-:S04]  /*3450*/  IADD3 R11, P1, P2, R24, R8, R2 ;  /* 0x00000008180b7210 */ /* 0x004fc80007a3e002 */
[----:B------:R-:W-:Y:S02]  /*3460*/  IADD3.X R25, PT, PT, R25, R9, R3, P1, P2 ;  /* 0x0000000919197210 */ /* 0x000fe40000fe4403 */
[----:B0-----:R-:W-:Y:S02]  /*3470*/  IADD3 R3, P1, P2, R4, R11, R26 ;  /* 0x0000000b04037210 */ /* 0x001fe40007a3e01a */
[----:B------:R-:W0:Y:S02]  /*3480*/  LDS.128 R8, [UR4+0x70] ;  /* 0x00007004ff087984 */ /* 0x000e240008000c00 */
[----:B------:R-:W-:Y:S02]  /*3490*/  IADD3.X R5, PT, PT, R5, R25, R27, P1, P2 ;  /* 0x0000001905057210 */ /* 0x000fe40000fe441b */
[----:B------:R-:W2:Y:S01]  /*34a0*/  LDS.128 R24, [UR4+0x80] ;  /* 0x00008004ff187984 */ /* 0x000ea20008000c00 */
[----:B-1----:R-:W-:-:S04]  /*34b0*/  IADD3 R3, P1, P2, R20, R3, R6 ;  /* 0x0000000314037210 */ /* 0x002fc80007a3e006 */
[----:B---3--:R-:W-:Y:S02]  /*34c0*/  IADD3 R3, P3, P4, R16, R3, R22 ;  /* 0x0000000310037210 */ /* 0x008fe40007c7e016 */
[----:B------:R-:W-:Y:S02]  /*34d0*/  IADD3.X R7, PT, PT, R21, R5, R7, P1, P2 ;  /* 0x0000000515077210 */ /* 0x000fe40000fe4407 */
[----:B----4-:R-:W-:Y:S02]  /*34e0*/  IADD3 R3, P1, P2, R12, R3, R18 ;  /* 0x000000030c037210 */ /* 0x010fe40007a3e012 */
[----:B------:R-:W-:-:S04]  /*34f0*/  IADD3.X R17, PT, PT, R17, R7, R23, P3, P4 ;  /* 0x0000000711117210 */ /* 0x000fc80001fe8417 */
[----:B------:R-:W-:Y:S02]  /*3500*/  IADD3.X R13, PT, PT, R13, R17, R19, P1, P2 ;  /* 0x000000110d0d7210 */ /* 0x000fe40000fe4413 */
[----:B0-----:R-:W-:-:S04]  /*3510*/  IADD3 R3, P3, P4, R8, R3, R14 ;  /* 0x0000000308037210 */ /* 0x001fc80007c7e00e */
[----:B--2---:R-:W-:Y:S02]  /*3520*/  IADD3 R3, P1, P2, R24, R3, R10 ;  /* 0x0000000318037210 */ /* 0x004fe40007a3e00a */
[----:B------:R-:W-:Y:S02]  /*3530*/  IADD3.X R9, PT, PT, R9, R13, R15, P3, P4 ;  /* 0x0000000d09097210 */ /* 0x000fe40001fe840f */
[----:B------:R-:W-:Y:S02]  /*3540*/  IADD3 R2, P3, PT, R3, R26, RZ ;  /* 0x0000001a03027210 */ /* 0x000fe40007f7e0ff */
[----:B------:R-:W-:-:S05]  /*3550*/  IADD3.X R3, PT, PT, R25, R9, R11, P1, P2 ;  /* 0x0000000919037210 */ /* 0x000fca0000fe440b */
[----:B------:R-:W-:-:S07]  /*3560*/  IMAD.X R3, R3, 0x1, R27, P3 ;  /* 0x0000000103037824 */ /* 0x000fce00018e061b */
.L_x_135:
[----:B------:R-:W-:Y:S05]  /*3570*/  BSYNC.RECONVERGENT B0 ;  /* 0x0000000000007941 */ /* 0x000fea0003800200 */
.L_x_119:
[----:B------:R-:W-:Y:S05]  /*3580*/  @P0 EXIT ;  /* 0x000000000000094d */ /* 0x000fea0003800000 */
[----:B------:R-:W3:Y:S02]  /*3590*/  LDC.64 R4, c[0x0][0x390] ;  /* 0x0000e400ff047b82 */ /* 0x000ee40000000a00 */
[----:B---3--:R-:W-:-:S05]  /*35a0*/  IMAD.WIDE.U32 R4, R0, 0x8, R4 ;  /* 0x0000000800047825 */ /* 0x008fca00078e0004 */
[----:B------:R-:W-:Y:S01]  /*35b0*/  STG.E.64 desc[UR6][R4.64], R2 ;  /* 0x0000000204007986 */ /* 0x000fe2000c101b06 */
[----:B------:R-:W-:Y:S05]  /*35c0*/  EXIT ;  /* 0x000000000000794d */ /* 0x000fea0003800000 */
.L_x_149:
        /* <DEDUP_REMOVED lines=11> */
.L_x_513:


//--------------------- .text._ZN3cub18CUB_300001_SM_10006detail6reduce28DeviceReduceSingleTileKernelINS2_10policy_hubIljN4cuda3std3__44plusIlEEE10Policy1000EN6thrust24THRUST_300001_SM_1000_NS18transform_iteratorI14maior_que_zeroNSD_6detail15normal_iteratorINSD_10device_ptrIdEEEEllEEPljS9_llNS7_10__identityEEEvT0_T1_T2_T3_T4_T6_ --------------------------
	.section	.text._ZN3cub18CUB_300001_SM_10006detail6reduce28DeviceReduceSingleTileKernelINS2_10policy_hubIljN4cuda3std3__44plusIlEEE10Policy1000EN6thrust24THRUST_300001_SM_1000_NS18transform_iteratorI14maior_que_zeroNSD_6detail15normal_iteratorINSD_10device_ptrIdEEEEllEEPljS9_llNS7_10__identityEEEvT0_T1_T2_T3_T4_T6_,"ax",@progbits
	.align	128
        .global         _ZN3cub18CUB_300001_SM_10006detail6reduce28DeviceReduceSingleTileKernelINS2_10policy_hubIljN4cuda3std3__44plusIlEEE10Policy1000EN6thrust24THRUST_300001_SM_1000_NS18transform_iteratorI14maior_que_zeroNSD_6detail15normal_iteratorINSD_10device_ptrIdEEEEllEEPljS9_llNS7_10__identityEEEvT0_T1_T2_T3_T4_T6_
        .type           _ZN3cub18CUB_300001_SM_10006detail6reduce28DeviceReduceSingleTileKernelINS2_10policy_hubIljN4cuda3std3__44plusIlEEE10Policy1000EN6thrust24THRUST_300001_SM_1000_NS18transform_iteratorI14maior_que_zeroNSD_6detail15normal_iteratorINSD_10device_ptrIdEEEEllEEPljS9_llNS7_10__identityEEEvT0_T1_T2_T3_T4_T6_,@function
        .size           _ZN3cub18CUB_300001_SM_10006detail6reduce28DeviceReduceSingleTileKernelINS2_10policy_hubIljN4cuda3std3__44plusIlEEE10Policy1000EN6thrust24THRUST_300001_SM_1000_NS18transform_iteratorI14maior_que_zeroNSD_6detail15normal_iteratorINSD_10device_ptrIdEEEEllEEPljS9_llNS7_10__identityEEEvT0_T1_T2_T3_T4_T6_,(.L_x_514 - _ZN3cub18CUB_300001_SM_10006detail6reduce28DeviceReduceSingleTileKernelINS2_10policy_hubIljN4cuda3std3__44plusIlEEE10Policy1000EN6thrust24THRUST_300001_SM_1000_NS18transform_iteratorI14maior_que_zeroNSD_6detail15normal_iteratorINSD_10device_ptrIdEEEEllEEPljS9_llNS7_10__identityEEEvT0_T1_T2_T3_T4_T6_)
        .other          _ZN3cub18CUB_300001_SM_10006detail6reduce28DeviceReduceSingleTileKernelINS2_10policy_hubIljN4cuda3std3__44plusIlEEE10Policy1000EN6thrust24THRUST_300001_SM_1000_NS18transform_iteratorI14maior_que_zeroNSD_6detail15normal_iteratorINSD_10device_ptrIdEEEEllEEPljS9_llNS7_10__identityEEEvT0_T1_T2_T3_T4_T6_,@"STO_CUDA_ENTRY STV_DEFAULT"
_ZN3cub18CUB_300001_SM_10006detail6reduce28DeviceReduceSingleTileKernelINS2_10policy_hubIljN4cuda3std3__44plusIlEEE10Policy1000EN6thrust24THRUST_300001_SM_1000_NS18transform_iteratorI14maior_que_zeroNSD_6detail15normal_iteratorINSD_10device_ptrIdEEEEllEEPljS9_llNS7_10__identityEEEvT0_T1_T2_T3_T4_T6_:
.text._ZN3cub18CUB_300001_SM_10006detail6reduce28DeviceReduceSingleTileKernelINS2_10policy_hubIljN4cuda3std3__44plusIlEEE10Policy1000EN6thrust24THRUST_300001_SM_1000_NS18transform_iteratorI14maior_que_zeroNSD_6detail15normal_iteratorINSD_10device_ptrIdEEEEllEEPljS9_llNS7_10__identityEEEvT0_T1_T2_T3_T4_T6_:
        /* <DEDUP_REMOVED lines=13> */
.L_x_150:
[----:B------:R-:W-:Y:S01]  /*00d0*/  ISETP.GT.U32.AND P0, PT, R2, 0xdff, PT ;  /* 0x00000dff0200780c */ /* 0x000fe20003f04070 */
[----:B------:R-:W-:-:S12]  /*00e0*/  BSSY.RECONVERGENT B0, `(.L_x_151) ;  /* 0x0000305000007945 */ /* 0x000fd80003800200 */
[----:B------:R-:W-:Y:S05]  /*00f0*/  @P0 BRA `(.L_x_152) ;  /* 0x00000018002c0947 */ /* 0x000fea0003800000 */
[----:B------:R-:W0:Y:S01]  /*0100*/  S2R R37, SR_TID.X ;  /* 0x0000000000257919 */ /* 0x000e220000002100 */
[----:B------:R-:W-:Y:S01]  /*0110*/  BSSY.RECONVERGENT B1, `(.L_x_153) ;  /* 0x000000d000017945 */ /* 0x000fe20003800200 */
[----:B------:R-:W-:Y:S02]  /*0120*/  IMAD.MOV.U32 R0, RZ, RZ, RZ ;  /* 0x000000ffff007224 */ /* 0x000fe400078e00ff */
[----:B------:R-:W-:Y:S01]  /*0130*/  IMAD.MOV.U32 R3, RZ, RZ, RZ ;  /* 0x000000ffff037224 */ /* 0x000fe200078e00ff */
        /* <DEDUP_REMOVED lines=10> */
.L_x_154:
[----:B------:R-:W-:Y:S05]  /*01e0*/  BSYNC.RECONVERGENT B1 ;  /* 0x0000000000017941 */ /* 0x000fea0003800200 */
.L_x_153:
        /* <DEDUP_REMOVED lines=17> */
.L_x_159:
        /* <DEDUP_REMOVED lines=58> */
[----:B------:R-:W-:Y:S01]  /*06a0*/  IADD3 R6, P4, P5, R6, R0, R3 ;  /* 0x0000000006067210 */ /* 0x000fe20007d9e003 */
[----:B------:R-:W-:Y:S01]  /*06b0*/  DSETP.GE.AND P6, PT, R34, RZ, PT ;  /* 0x000000ff2200722a */ /* 0x000fe20003fc6000 */
[----:B------:R-:W-:-:S02]  /*06c0*/  SEL R3, RZ, 0x1, !P1 ;  /* 0x00000001ff037807 */ /* 0x000fc40004800000 */
[----:B------:R-:W-:Y:S02]  /*06d0*/  ISETP.NE.AND P1, PT, R38, RZ, PT ;  /* 0x000000ff2600720c */ /* 0x000fe40003f25270 */
[----:B------:R-:W-:Y:S02]  /*06e0*/  IADD3.X R7, PT, PT, RZ, R7, RZ, P3, P2 ;  /* 0x00000007ff077210 */ /* 0x000fe40001fe44ff */
[----:B------:R-:W-:Y:S02]  /*06f0*/  SEL R0, RZ, 0x1, !P6 ;  /* 0x00000001ff007807 */ /* 0x000fe40007000000 */
[----:B------:R-:W-:Y:S02]  /*0700*/  IADD3 R4, P6, PT, R4, 0x10000, RZ ;  /* 0x0001000004047810 */ /* 0x000fe40007fde0ff */
[----:B------:R-:W-:Y:S02]  /*0710*/  IADD3 R0, P2, P3, R0, R6, R3 ;  /* 0x0000000600007210 */ /* 0x000fe40007b5e003 */
[----:B------:R-:W-:Y:S01]  /*0720*/  IADD3.X R3, PT, PT, RZ, R7, RZ, P4, P5 ;  /* 0x00000007ff037210 */ /* 0x000fe200027ea4ff */
[----:B------:R-:W-:-:S03]  /*0730*/  IMAD.X R5, RZ, RZ, R5, P6 ;  /* 0x000000ffff057224 */ /* 0x000fc600030e0605 */
[----:B------:R-:W-:Y:S01]  /*0740*/  IADD3.X R3, PT, PT, RZ, R3, RZ, P2, P3 ;  /* 0x00000003ff037210 */ /* 0x000fe200017e64ff */
[----:B------:R-:W-:Y:S06]  /*0750*/  @P1 BRA `(.L_x_159) ;  /* 0xfffffff800e81947 */ /* 0x000fec000383ffff */
.L_x_158:
[----:B------:R-:W-:Y:S05]  /*0760*/  BSYNC.RECONVERGENT B2 ;  /* 0x0000000000027941 */ /* 0x000fea0003800200 */
.L_x_157:
[----:B------:R-:W-:Y:S05]  /*0770*/  @!P0 BRA `(.L_x_156) ;  /* 0x0000000400448947 */ /* 0x000fea0003800000 */
[----:B------:R-:W-:Y:S01]  /*0780*/  ISETP.GE.U32.AND P1, PT, R42, 0x8, PT ;  /* 0x000000082a00780c */ /* 0x000fe20003f26070 */
[----:B------:R-:W-:Y:S01]  /*0790*/  BSSY.RECONVERGENT B2, `(.L_x_160) ;  /* 0x0000027000027945 */ /* 0x000fe20003800200 */
[----:B------:R-:W-:-:S04]  /*07a0*/  LOP3.LUT R22, R36, 0x7, RZ, 0xc0, !PT ;  /* 0x0000000724167812 */ /* 0x000fc800078ec0ff */
[----:B------:R-:W-:-:S07]  /*07b0*/  ISETP.NE.AND P0, PT, R22, RZ, PT ;  /* 0x000000ff1600720c */ /* 0x000fce0003f05270 */
[----:B------:R-:W-:Y:S06]  /*07c0*/  @!P1 BRA `(.L_x_161) ;  /* 0x00000000008c9947 */ /* 0x000fec0003800000 */
        /* <DEDUP_REMOVED lines=35> */
.L_x_161:
[----:B------:R-:W-:Y:S05]  /*0a00*/  BSYNC.RECONVERGENT B2 ;  /* 0x0000000000027941 */ /* 0x000fea0003800200 */
.L_x_160:
        /* <DEDUP_REMOVED lines=25> */
.L_x_163:
[----:B------:R-:W-:Y:S05]  /*0ba0*/  BSYNC.RECONVERGENT B2 ;  /* 0x0000000000027941 */ /* 0x000fea0003800200 */
.L_x_162:
[----:B------:R-:W-:Y:S05]  /*0bb0*/  @!P0 BRA `(.L_x_156) ;  /* 0x0000000000348947 */ /* 0x000fea0003800000 */
[----:B------:R-:W0:Y:S01]  /*0bc0*/  LDC.64 R4, c[0x0][0x380] ;  /* 0x0000e000ff047b82 */ /* 0x000e220000000a00 */
[----:B------:R-:W-:Y:S02]  /*0bd0*/  IMAD.MOV R6, RZ, RZ, -R36 ;  /* 0x000000ffff067224 */ /* 0x000fe400078e0a24 */
[----:B0-----:R-:W-:-:S07]  /*0be0*/  IMAD.WIDE.U32 R4, R39, 0x8, R4 ;  /* 0x0000000827047825 */ /* 0x001fce00078e0004 */
.L_x_164:
        /* <DEDUP_REMOVED lines=10> */
.L_x_156:
[----:B------:R-:W-:Y:S05]  /*0c90*/  BSYNC.RECONVERGENT B1 ;  /* 0x0000000000017941 */ /* 0x000fea0003800200 */
.L_x_155:
        /* <DEDUP_REMOVED lines=78> */
.L_x_165:
[----:B------:R-:W-:Y:S01]  /*1180*/  LOP3.LUT R4, R37, 0x3e0, RZ, 0xc0, !PT ;  /* 0x000003e025047812 */ /* 0x000fe200078ec0ff */
[----:B------:R-:W0:Y:S03]  /*1190*/  S2R R14, SR_LANEID ;  /* 0x00000000000e7919 */ /* 0x000e260000000000 */
[----:B------:R-:W-:Y:S01]  /*11a0*/  LOP3.LUT R7, RZ, R4, RZ, 0x33, !PT ;  /* 0x00000004ff077212 */ /* 0x000fe200078e33ff */
[----:B------:R-:W-:-:S04]  /*11b0*/  VIADD R5, R4, 0x20 ;  /* 0x0000002004057836 */ /* 0x000fc80000000000 */
        /* <DEDUP_REMOVED lines=10> */
[----:B------:R-:W-:-:S07]  /*1260*/  IADD3 R8, P0, PT, R0, R9, RZ ;  /* 0x0000000900087210 */ /* 0x000fce0007f1e0ff */
[----:B------:R-:W0:Y:S01]  /*1270*/  @!P2 S2R R9, SR_CgaCtaId ;  /* 0x000000000009a919 */ /* 0x000e220000008800 */
[----:B------:R-:W-:Y:S01]  /*1280*/  IMAD.X R10, R3, 0x1, R10, P0 ;  /* 0x00000001030a7824 */ /* 0x000fe200000e060a */
[----:B------:R-:W1:Y:S01]  /*1290*/  SHFL.DOWN PT, R4, R8, 0x2, R7 ;  /* 0x0840000008047989 */ /* 0x000e6200000e0007 */
[----:B------:R-:W-:-:S03]  /*12a0*/  ISETP.GT.AND P0, PT, R6, R7, PT ;  /* 0x000000070600720c */ /* 0x000fc60003f04270 */
[----:B------:R-:W2:Y:S01]  /*12b0*/  SHFL.DOWN PT, R5, R10, 0x2, R7 ;  /* 0x084000000a057989 */ /* 0x000ea200000e0007 */
[----:B-1----:R-:W-:-:S04]  /*12c0*/  SEL R4, R4, RZ, !P0 ;  /* 0x000000ff04047207 */ /* 0x002fc80004000000 */
[----:B------:R-:W-:Y:S01]  /*12d0*/  IADD3 R6, P1, PT, R4, R8, RZ ;  /* 0x0000000804067210 */ /* 0x000fe20007f3e0ff */
[----:B------:R-:W-:Y:S01]  /*12e0*/  VIADD R4, R14, 0x4 ;  /* 0x000000040e047836 */ /* 0x000fe20000000000 */
[----:B--2---:R-:W-:-:S03]  /*12f0*/  SEL R5, R5, RZ, !P0 ;  /* 0x000000ff05057207 */ /* 0x004fc60004000000 */
[----:B------:R-:W1:Y:S01]  /*1300*/  SHFL.DOWN PT, R0, R6, 0x4, R7 ;  /* 0x0880000006007989 */ /* 0x000e6200000e0007 */
[----:B------:R-:W-:Y:S01]  /*1310*/  ISETP.GT.AND P0, PT, R4, R7, PT ;  /* 0x000000070400720c */ /* 0x000fe20003f04270 */
[----:B------:R-:W-:Y:S02]  /*1320*/  IMAD.X R12, R5, 0x1, R10, P1 ;  /* 0x00000001050c7824 */ /* 0x000fe400008e060a */
[----:B------:R-:W-:-:S03]  /*1330*/  VIADD R4, R14, 0x8 ;  /* 0x000000080e047836 */ /* 0x000fc60000000000 */
[----:B------:R-:W2:Y:S01]  /*1340*/  SHFL.DOWN PT, R3, R12, 0x4, R7 ;  /* 0x088000000c037989 */ /* 0x000ea200000e0007 */
[----:B-1----:R-:W-:-:S04]  /*1350*/  SEL R0, R0, RZ, !P0 ;  /* 0x000000ff00007207 */ /* 0x002fc80004000000 */
[----:B------:R-:W-:Y:S02]  /*1360*/  IADD3 R8, P1, PT, R0, R6, RZ ;  /* 0x0000000600087210 */ /* 0x000fe40007f3e0ff */
[----:B--2---:R-:W-:-:S03]  /*1370*/  SEL R3, R3, RZ, !P0 ;  /* 0x000000ff03037207 */ /* 0x004fc60004000000 */
[----:B------:R-:W1:Y:S01]  /*1380*/  SHFL.DOWN PT, R0, R8, 0x8, R7 ;  /* 0x0900000008007989 */ /* 0x000e6200000e0007 */
[----:B------:R-:W-:Y:S01]  /*1390*/  ISETP.GT.AND P0, PT, R4, R7, PT ;  /* 0x000000070400720c */ /* 0x000fe20003f04270 */
[----:B------:R-:W-:Y:S02]  /*13a0*/  VIADD R4, R14, 0x10 ;  /* 0x000000100e047836 */ /* 0x000fe40000000000 */
[----:B------:R-:W-:-:S05]  /*13b0*/  IMAD.X R10, R3, 0x1, R12, P1 ;  /* 0x00000001030a7824 */ /* 0x000fca00008e060c */
[----:B------:R-:W2:Y:S01]  /*13c0*/  SHFL.DOWN PT, R3, R10, 0x8, R7 ;  /* 0x090000000a037989 */ /* 0x000ea200000e0007 */
[----:B-1----:R-:W-:-:S04]  /*13d0*/  SEL R0, R0, RZ, !P0 ;  /* 0x000000ff00007207 */ /* 0x002fc80004000000 */
[----:B------:R-:W-:Y:S02]  /*13e0*/  IADD3 R5, P1, PT, R0, R8, RZ ;  /* 0x0000000800057210 */ /* 0x000fe40007f3e0ff */
[----:B------:R-:W-:Y:S02]  /*13f0*/  @!P2 SHF.R.U32.HI R8, RZ, 0x2, R37 ;  /* 0x00000002ff08a819 */ /* 0x000fe40000011625 */
[----:B--2---:R-:W-:Y:S01]  /*1400*/  SEL R3, R3, RZ, !P0 ;  /* 0x000000ff03037207 */ /* 0x004fe20004000000 */
[----:B------:R-:W1:Y:S01]  /*1410*/  SHFL.DOWN PT, R0, R5, 0x10, R7 ;  /* 0x0a00000005007989 */ /* 0x000e6200000e0007 */
[----:B------:R-:W-:Y:S02]  /*1420*/  ISETP.GT.AND P0, PT, R4, R7, PT ;  /* 0x000000070400720c */ /* 0x000fe40003f04270 */
[----:B------:R-:W-:Y:S01]  /*1430*/  @!P2 MOV R4, 0x400 ;  /* 0x000004000004a802 */ /* 0x000fe20000000f00 */
[----:B------:R-:W-:Y:S01]  /*1440*/  IMAD.X R6, R3, 0x1, R10, P1 ;  /* 0x0000000103067824 */ /* 0x000fe200008e060a */
[----:B------:R-:W-:-:S02]  /*1450*/  @!P2 LOP3.LUT R8, R8, 0xf8, RZ, 0xc0, !PT ;  /* 0x000000f80808a812 */ /* 0x000fc400078ec0ff */
[----:B0-----:R-:W-:Y:S02]  /*1460*/  @!P2 LEA R9, R9, R4, 0x18 ;  /* 0x000000040909a211 */ /* 0x001fe400078ec0ff */
[----:B------:R-:W0:Y:S03]  /*1470*/  SHFL.DOWN PT, R3, R6, 0x10, R7 ;  /* 0x0a00000006037989 */ /* 0x000e2600000e0007 */
[----:B------:R-:W-:Y:S01]  /*1480*/  @!P2 IMAD.IADD R9, R8, 0x1, R9 ;  /* 0x000000010809a824 */ /* 0x000fe200078e0209 */
[----:B-1----:R-:W-:-:S04]  /*1490*/  SEL R0, R0, RZ, !P0 ;  /* 0x000000ff00007207 */ /* 0x002fc80004000000 */
[----:B------:R-:W-:Y:S02]  /*14a0*/  IADD3 R4, P1, PT, R0, R5, RZ ;  /* 0x0000000500047210 */ /* 0x000fe40007f3e0ff */
[----:B0-----:R-:W-:Y:S02]  /*14b0*/  SEL R3, R3, RZ, !P0 ;  /* 0x000000ff03037207 */ /* 0x001fe40004000000 */
[----:B------:R-:W-:-:S03]  /*14c0*/  ISETP.NE.AND P0, PT, R37, RZ, PT ;  /* 0x000000ff2500720c */ /* 0x000fc60003f05270 */
        /* <DEDUP_REMOVED lines=10> */
[----:B------:R-:W-:Y:S01]  /*1570*/  ISETP.GT.U32.AND P6, PT, R2, 0x1a0, PT ;  /* 0x000001a00200780c */ /* 0x000fe20003fc4070 */
[----:B-1----:R-:W-:-:S09]  /*1580*/  ULEA UR4, UR5, UR4, 0x18 ;  /* 0x0000000405047291 */ /* 0x002fd2000f8ec0ff */
[----:B0-----:R-:W0:Y:S04]  /*1590*/  LDS.128 R8, [UR4+0x20] ;  /* 0x00002004ff087984 */ /* 0x001e280008000c00 */
[----:B------:R-:W1:Y:S04]  /*15a0*/  LDS.64 R6, [UR4+0x18] ;  /* 0x00001804ff067984 */ /* 0x000e680008000a00 */
[----:B------:R-:W2:Y:S04]  /*15b0*/  LDS.128 R12, [UR4+0x30] ;  /* 0x00003004ff0c7984 */ /* 0x000ea80008000c00 */
[----:B------:R-:W3:Y:S04]  /*15c0*/  LDS.128 R16, [UR4+0x40] ;  /* 0x00004004ff107984 */ /* 0x000ee80008000c00 */
[----:B------:R-:W4:Y:S04]  /*15d0*/  LDS.128 R20, [UR4+0x50] ;  /* 0x00005004ff147984 */ /* 0x000f280008000c00 */
[----:B------:R-:W5:Y:S04]  /*15e0*/  LDS.128 R24, [UR4+0x60] ;  /* 0x00006004ff187984 */ /* 0x000f680008000c00 */
[----:B------:R-:W5:Y:S01]  /*15f0*/  LDS.128 R28, [UR4+0x70] ;  /* 0x00007004ff1c7984 */ /* 0x000f620008000c00 */
[----:B0-----:R-:W-:-:S02]  /*1600*/  SEL R5, R8, RZ, P2 ;  /* 0x000000ff08057207 */ /* 0x001fc40001000000 */
[----:B------:R-:W-:Y:S02]  /*1610*/  SEL R32, R9, RZ, P2 ;  /* 0x000000ff09207207 */ /* 0x000fe40001000000 */
[----:B-1----:R-:W-:Y:S02]  /*1620*/  SEL R0, R6, RZ, P1 ;  /* 0x000000ff06007207 */ /* 0x002fe40000800000 */
[----:B------:R-:W-:Y:S02]  /*1630*/  SEL R33, R7, RZ, P1 ;  /* 0x000000ff07217207 */ /* 0x000fe40000800000 */
[----:B------:R-:W-:Y:S02]  /*1640*/  IADD3 R0, P3, P4, R5, R0, R4 ;  /* 0x0000000005007210 */ /* 0x000fe40007c7e004 */
[----:B------:R-:W0:Y:S01]  /*1650*/  LDS.128 R4, [UR4+0x80] ;  /* 0x00008004ff047984 */ /* 0x000e220008000c00 */
[C---:B------:R-:W-:Y:S02]  /*1660*/  ISETP.GT.U32.AND P1, PT, R2.reuse, 0x60, PT ;  /* 0x000000600200780c */ /* 0x040fe40003f24070 */
[----:B------:R-:W-:-:S02]  /*1670*/  ISETP.GT.U32.AND P2, PT, R2, 0x80, PT ;  /* 0x000000800200780c */ /* 0x000fc40003f44070 */
[----:B------:R-:W-:Y:S02]  /*1680*/  SEL R9, R10, RZ, P1 ;  /* 0x000000ff0a097207 */ /* 0x000fe40000800000 */
[----:B------:R-:W-:Y:S02]  /*1690*/  SEL R11, R11, RZ, P1 ;  /* 0x000000ff0b0b7207 */ /* 0x000fe40000800000 */
[----:B--2---:R-:W-:Y:S02]  /*16a0*/  SEL R8, R12, RZ, P2 ;  /* 0x000000ff0c087207 */ /* 0x004fe40001000000 */
[----:B------:R-:W-:Y:S02]  /*16b0*/  SEL R10, R13, RZ, P2 ;  /* 0x000000ff0d0a7207 */ /* 0x000fe40001000000 */
[C---:B------:R-:W-:Y:S02]  /*16c0*/  ISETP.GT.U32.AND P1, PT, R2.reuse, 0xa0, PT ;  /* 0x000000a00200780c */ /* 0x040fe40003f24070 */
[----:B------:R-:W-:-:S02]  /*16d0*/  ISETP.GT.U32.AND P2, PT, R2, 0xc0, PT ;  /* 0x000000c00200780c */ /* 0x000fc40003f44070 */
[----:B------:R-:W-:Y:S02]  /*16e0*/  IADD3.X R12, PT, PT, R32, R33, R3, P3, P4 ;  /* 0x00000021200c7210 */ /* 0x000fe40001fe8403 */
[----:B------:R-:W-:Y:S02]  /*16f0*/  IADD3 R8, P3, P4, R8, R0, R9 ;  /* 0x0000000008087210 */ /* 0x000fe40007c7e009 */
[----:B------:R-:W-:Y:S02]  /*1700*/  SEL R3, R14, RZ, P1 ;  /* 0x000000ff0e037207 */ /* 0x000fe40000800000 */
[----:B---3--:R-:W-:Y:S02]  /*1710*/  SEL R0, R16, RZ, P2 ;  /* 0x000000ff10007207 */ /* 0x008fe40001000000 */
[----:B------:R-:W-:Y:S02]  /*1720*/  SEL R14, R15, RZ, P1 ;  /* 0x000000ff0f0e7207 */ /* 0x000fe40000800000 */
[----:B------:R-:W-:-:S02]  /*1730*/  ISETP.GT.U32.AND P1, PT, R2, 0xe0, PT ;  /* 0x000000e00200780c */ /* 0x000fc40003f24070 */
[----:B------:R-:W-:Y:S02]  /*1740*/  IADD3.X R10, PT, PT, R10, R12, R11, P3, P4 ;  /* 0x0000000c0a0a7210 */ /* 0x000fe40001fe840b */
[----:B------:R-:W-:Y:S02]  /*1750*/  SEL R9, R17, RZ, P2 ;  /* 0x000000ff11097207 */ /* 0x000fe40001000000 */
[----:B------:R-:W-:Y:S02]  /*1760*/  IADD3 R0, P3, P4, R0, R8, R3 ;  /* 0x0000000800007210 */ /* 0x000fe40007c7e003 */
[----:B------:R-:W-:Y:S02]  /*1770*/  ISETP.GT.U32.AND P2, PT, R2, 0x100, PT ;  /* 0x000001000200780c */ /* 0x000fe40003f44070 */
[----:B------:R-:W-:Y:S02]  /*1780*/  SEL R3, R18, RZ, P1 ;  /* 0x000000ff12037207 */ /* 0x000fe40000800000 */
[----:B------:R-:W-:-:S02]  /*1790*/  SEL R19, R19, RZ, P1 ;  /* 0x000000ff13137207 */ /* 0x000fc40000800000 */
[----:B------:R-:W-:Y:S02]  /*17a0*/  ISETP.GT.U32.AND P1, PT, R2, 0x120, PT ;  /* 0x000001200200780c */ /* 0x000fe40003f24070 */
[----:B------:R-:W-:Y:S02]  /*17b0*/  IADD3.X R9, PT, PT, R9, R10, R14, P3, P4 ;  /* 0x0000000a09097210 */ /* 0x000fe40001fe840e */
[----:B----4-:R-:W-:Y:S02]  /*17c0*/  SEL R8, R20, RZ, P2 ;  /* 0x000000ff14087207 */ /* 0x010fe40001000000 */
[----:B------:R-:W-:Y:S02]  /*17d0*/  SEL R10, R21, RZ, P2 ;  /* 0x000000ff150a7207 */ /* 0x000fe40001000000 */
[----:B------:R-:W-:Y:S02]  /*17e0*/  ISETP.GT.U32.AND P2, PT, R2, 0x140, PT ;  /* 0x000001400200780c */ /* 0x000fe40003f44070 */
[----:B------:R-:W-:-:S02]  /*17f0*/  SEL R11, R22, RZ, P1 ;  /* 0x000000ff160b7207 */ /* 0x000fc40000800000 */
[----:B------:R-:W-:Y:S02]  /*1800*/  SEL R22, R23, RZ, P1 ;  /* 0x000000ff17167207 */ /* 0x000fe40000800000 */
[----:B------:R-:W-:Y:S02]  /*1810*/  IADD3 R8, P3, P4, R8, R0, R3 ;  /* 0x0000000008087210 */ /* 0x000fe40007c7e003 */
[----:B------:R-:W-:Y:S02]  /*1820*/  ISETP.GT.U32.AND P1, PT, R2, 0x160, PT ;  /* 0x000001600200780c */ /* 0x000fe40003f24070 */
[----:B-----5:R-:W-:Y:S02]  /*1830*/  SEL R0, R24, RZ, P2 ;  /* 0x000000ff18007207 */ /* 0x020fe40001000000 */
[----:B------:R-:W-:Y:S02]  /*1840*/  IADD3.X R10, PT, PT, R10, R9, R19, P3, P4 ;  /* 0x000000090a0a7210 */ /* 0x000fe40001fe8413 */
[----:B------:R-:W-:-:S02]  /*1850*/  SEL R3, R26, RZ, P1 ;  /* 0x000000ff1a037207 */ /* 0x000fc40000800000 */
[----:B------:R-:W-:Y:S02]  /*1860*/  SEL R27, R27, RZ, P1 ;  /* 0x000000ff1b1b7207 */ /* 0x000fe40000800000 */
[----:B------:R-:W-:Y:S02]  /*1870*/  SEL R9, R25, RZ, P2 ;  /* 0x000000ff19097207 */ /* 0x000fe40001000000 */
[----:B------:R-:W-:Y:S02]  /*1880*/  IADD3 R0, P1, P3, R0, R8, R11 ;  /* 0x0000000800007210 */ /* 0x000fe40007b3e00b */
[----:B------:R-:W-:Y:S02]  /*1890*/  SEL R8, R28, RZ, P5 ;  /* 0x000000ff1c087207 */ /* 0x000fe40002800000 */
[----:B------:R-:W-:Y:S02]  /*18a0*/  ISETP.GT.U32.AND P2, PT, R2, 0x1c0, PT ;  /* 0x000001c00200780c */ /* 0x000fe40003f44070 */
[----:B------:R-:W-:-:S02]  /*18b0*/  IADD3.X R9, PT, PT, R9, R10, R22, P1, P3 ;  /* 0x0000000a09097210 */ /* 0x000fc40000fe6416 */
[----:B------:R-:W-:Y:S02]  /*18c0*/  IADD3 R8, P3, P4, R8, R0, R3 ;  /* 0x0000000008087210 */ /* 0x000fe40007c7e003 */
[----:B------:R-:W-:Y:S02]  /*18d0*/  SEL R0, R30, RZ, P6 ;  /* 0x000000ff1e007207 */ /* 0x000fe40003000000 */
[----:B0-----:R-:W-:Y:S02]  /*18e0*/  SEL R3, R4, RZ, P2 ;  /* 0x000000ff04037207 */ /* 0x001fe40001000000 */
[----:B------:R-:W-:Y:S02]  /*18f0*/  ISETP.GT.U32.AND P1, PT, R2, 0x1e0, PT ;  /* 0x000001e00200780c */ /* 0x000fe40003f24070 */
        /* <DEDUP_REMOVED lines=11> */
.L_x_152:
        /* <DEDUP_REMOVED lines=19> */
[----:B------:R-:W-:Y:S01]  /*1ae0*/  IADD3 R43, P2, P3, R43, R4, R3 ;  /* 0x000000042b2b7210 */ /* 0x000fe20007b5e003 */
[----:B------:R-:W-:Y:S01]  /*1af0*/  DSETP.GE.AND P1, PT, R14, RZ, PT ;  /* 0x000000ff0e00722a */ /* 0x000fe20003f26000 */
[----:B------:R-:W-:Y:S02]  /*1b00*/  SEL R3, RZ, 0x1, !P0 ;  /* 0x00000001ff037807 */ /* 0x000fe40004000000 */
[----:B------:R-:W-:Y:S01]  /*1b10*/  SEL R4, RZ, 0x1, !P4 ;  /* 0x00000001ff047807 */ /* 0x000fe20006000000 */
[----:B------:R-:W-:-:S03]  /*1b20*/  DSETP.GE.AND P5, PT, R16, RZ, PT ;  /* 0x000000ff1000722a */ /* 0x000fc60003fa6000 */
[----:B------:R-:W-:Y:S02]  /*1b30*/  IADD3 R43, P0, P4, R4, R43, R3 ;  /* 0x0000002b042b7210 */ /* 0x000fe40007c1e003 */
[----:B------:R-:W-:Y:S02]  /*1b40*/  SEL R3, RZ, 0x1, !P1 ;  /* 0x00000001ff037807 */ /* 0x000fe40004800000 */
[----:B------:R-:W-:Y:S02]  /*1b50*/  ISETP.GE.U32.AND P1, PT, R22, 0xe00, PT ;  /* 0x00000e001600780c */ /* 0x000fe40003f26070 */
[----:B------:R-:W-:Y:S02]  /*1b60*/  SEL R8, RZ, 0x1, !P5 ;  /* 0x00000001ff087807 */ /* 0x000fe40006800000 */
[----:B------:R-:W-:Y:S02]  /*1b70*/  IADD3.X R4, PT, PT, RZ, RZ, RZ, P2, P3 ;  /* 0x000000ffff047210 */ /* 0x000fe400017e64ff */
[----:B------:R-:W-:Y:S01]  /*1b80*/  IADD3 R43, P2, P3, R8, R43, R3 ;  /* 0x0000002b082b7210 */ /* 0x000fe20007b5e003 */
[----:B------:R-:W-:Y:S01]  /*1b90*/  IMAD.MOV.U32 R3, RZ, RZ, 0xe00 ;  /* 0x00000e00ff037424 */ /* 0x000fe200078e00ff */
[----:B------:R-:W-:-:S04]  /*1ba0*/  IADD3.X R4, PT, PT, RZ, R4, RZ, P0, P4 ;  /* 0x00000004ff047210 */ /* 0x000fc800007e84ff */
[----:B------:R-:W-:Y:S01]  /*1bb0*/  IADD3.X R4, PT, PT, RZ, R4, RZ, P2, P3 ;  /* 0x00000004ff047210 */ /* 0x000fe200017e64ff */
[----:B------:R-:W-:Y:S06]  /*1bc0*/  @!P1 BRA `(.L_x_167) ;  /* 0x00000000009c9947 */ /* 0x000fec0003800000 */
[----:B------:R-:W0:Y:S01]  /*1bd0*/  LDC R23, c[0x0][0x398] ;  /* 0x0000e600ff177b82 */ /* 0x000e220000000800 */
[----:B------:R-:W-:-:S07]  /*1be0*/  IMAD.MOV.U32 R3, RZ, RZ, 0xe00 ;  /* 0x00000e00ff037424 */ /* 0x000fce00078e00ff */
.L_x_169:
[----:B------:R-:W-:-:S05]  /*1bf0*/  IMAD.WIDE.U32 R8, R3, 0x8, R6 ;  /* 0x0000000803087825 */ /* 0x000fca00078e0006 */
        /* <DEDUP_REMOVED lines=29> */
[----:B------:R-:W-:Y:S02]  /*1dd0*/  ISETP.GE.U32.AND P0, PT, R5, 0xe00, PT ;  /* 0x00000e000500780c */ /* 0x000fe40003f06070 */
[----:B------:R-:W-:-:S05]  /*1de0*/  IADD3 R43, P1, PT, R43, R8, RZ ;  /* 0x000000082b2b7210 */ /* 0x000fca0007f3e0ff */
[----:B------:R-:W-:-:S06]  /*1df0*/  IMAD.X R4, RZ, RZ, R4, P1 ;  /* 0x000000ffff047224 */ /* 0x000fcc00008e0604 */
[----:B------:R-:W-:Y:S05]  /*1e00*/  @!P0 BRA `(.L_x_168) ;  /* 0x0000000c009c8947 */ /* 0x000fea0003800000 */
[----:B------:R-:W-:-:S05]  /*1e10*/  VIADD R3, R3, 0xe00 ;  /* 0x00000e0003037836 */ /* 0x000fca0000000000 */
[----:B------:R-:W-:-:S13]  /*1e20*/  ISETP.GT.U32.AND P0, PT, R3, R22, PT ;  /* 0x000000160300720c */ /* 0x000fda0003f04070 */
[----:B------:R-:W-:Y:S05]  /*1e30*/  @!P0 BRA `(.L_x_169) ;  /* 0xfffffffc006c8947 */ /* 0x000fea000383ffff */
.L_x_167:
[----:B------:R-:W-:Y:S01]  /*1e40*/  IMAD.IADD R5, R2, 0x1, -R3 ;  /* 0x0000000102057824 */ /* 0x000fe200078e0a03 */
[----:B------:R-:W-:Y:S04]  /*1e50*/  BSSY.RECONVERGENT B1, `(.L_x_168) ;  /* 0x00000e2000017945 */ /* 0x000fe80003800200 */
[----:B------:R-:W-:-:S04]  /*1e60*/  ISETP.GE.AND P0, PT, R0, R5, PT ;  /* 0x000000050000720c */ /* 0x000fc80003f06270 */
[----:B------:R-:W-:-:S13]  /*1e70*/  ISETP.GE.U32.OR P0, PT, R3, R2, P0 ;  /* 0x000000020300720c */ /* 0x000fda0000706470 */
[----:B------:R-:W-:Y:S05]  /*1e80*/  @P0 BRA `(.L_x_170) ;  /* 0x0000000c00780947 */ /* 0x000fea0003800000 */
[----:B------:R-:W-:Y:S01]  /*1e90*/  LOP3.LUT R5, RZ, R0, RZ, 0x33, !PT ;  /* 0x00000000ff057212 */ /* 0x000fe200078e33ff */
[----:B------:R-:W-:Y:S01]  /*1ea0*/  BSSY.RECONVERGENT B2, `(.L_x_171) ;  /* 0x0000073000027945 */ /* 0x000fe20003800200 */
[----:B------:R-:W-:Y:S02]  /*1eb0*/  IMAD.MOV.U32 R42, RZ, RZ, R0 ;  /* 0x000000ffff2a7224 */ /* 0x000fe400078e0000 */
[----:B------:R-:W-:-:S04]  /*1ec0*/  IADD3 R5, PT, PT, -R3, R2, R5 ;  /* 0x0000000203057210 */ /* 0x000fc80007ffe105 */
[C---:B------:R-:W-:Y:S02]  /*1ed0*/  ISETP.GE.U32.AND P0, PT, R5.reuse, 0x1e00, PT ;  /* 0x00001e000500780c */ /* 0x040fe40003f06070 */
[----:B------:R-:W-:-:S04]  /*1ee0*/  LEA.HI R5, R5, 0x1, RZ, 0x17 ;  /* 0x0000000105057811 */ /* 0x000fc800078fb8ff */
[----:B------:R-:W-:-:S07]  /*1ef0*/  LOP3.LUT R40, R5, 0xf, RZ, 0xc0, !PT ;  /* 0x0000000f05287812 */ /* 0x000fce00078ec0ff */
[----:B------:R-:W-:Y:S05]  /*1f00*/  @!P0 BRA `(.L_x_172) ;  /* 0x0000000400b08947 */ /* 0x000fea0003800000 */
[----:B------:R-:W0:Y:S01]  /*1f10*/  LDC.64 R6, c[0x0][0x380] ;  /* 0x0000e000ff067b82 */ /* 0x000e220000000a00 */
[----:B------:R-:W-:Y:S01]  /*1f20*/  LOP3.LUT R2, R5, 0xfffff0, RZ, 0xc0, !PT ;  /* 0x00fffff005027812 */ /* 0x000fe200078ec0ff */
[----:B------:R-:W-:Y:S01]  /*1f30*/  BSSY.RECONVERGENT B3, `(.L_x_173) ;  /* 0x0000068000037945 */ /* 0x000fe20003800200 */
[C---:B------:R-:W-:Y:S01]  /*1f40*/  LOP3.LUT R42, R0.reuse, 0x1000, RZ, 0xfc, !PT ;  /* 0x00001000002a7812 */ /* 0x040fe200078efcff */
[----:B------:R-:W-:Y:S02]  /*1f50*/  IMAD.IADD R41, R0, 0x1, R3 ;  /* 0x0000000100297824 */ /* 0x000fe400078e0203 */
[----:B------:R-:W-:-:S07]  /*1f60*/  IMAD.MOV R2, RZ, RZ, -R2 ;  /* 0x000000ffff027224 */ /* 0x000fce00078e0a02 */
.L_x_174:
[C---:B------:R-:W-:Y:S02]  /*1f70*/  VIADD R35, R41.reuse, 0x200 ;  /* 0x0000020029237836 */ /* 0x040fe40000000000 */
[----:B0-----:R-:W-:-:S04]  /*1f80*/  IMAD.WIDE.U32 R36, R41, 0x8, R6 ;  /* 0x0000000829247825 */ /* 0x001fc800078e0006 */
[----:B------:R-:W-:Y:S02]  /*1f90*/  VIADD R33, R41, 0x400 ;  /* 0x0000040029217836 */ /* 0x000fe40000000000 */
[--C-:B------:R-:W-:Y:S01]  /*1fa0*/  IMAD.WIDE.U32 R34, R35, 0x8, R6.reuse ;  /* 0x0000000823227825 */ /* 0x100fe200078e0006 */
[----:B------:R-:W2:Y:S03]  /*1fb0*/  LDG.E.64 R36, desc[UR6][R36.64] ;  /* 0x0000000624247981 */ /* 0x000ea6000c1e1b00 */
[C---:B------:R-:W-:Y:S02]  /*1fc0*/  VIADD R31, R41.reuse, 0x600 ;  /* 0x00000600291f7836 */ /* 0x040fe40000000000 */
[----:B------:R-:W-:Y:S01]  /*1fd0*/  VIADD R27, R41, 0xa00 ;  /* 0x00000a00291b7836 */ /* 0x000fe20000000000 */
[----:B------:R-:W3:Y:S01]  /*1fe0*/  LDG.E.64 R34, desc[UR6][R34.64] ;  /* 0x0000000622227981 */ /* 0x000ee2000c1e1b00 */
[----:B------:R-:W-:-:S04]  /*1ff0*/  IMAD.WIDE.U32 R32, R33, 0x8, R6 ;  /* 0x0000000821207825 */ /* 0x000fc800078e0006 */
[----:B------:R-:W-:Y:S02]  /*2000*/  VIADD R29, R41, 0x800 ;  /* 0x00000800291d7836 */ /* 0x000fe40000000000 */
[--C-:B------:R-:W-:Y:S01]  /*2010*/  IMAD.WIDE.U32 R30, R31, 0x8, R6.reuse ;  /* 0x000000081f1e7825 */ /* 0x100fe200078e0006 */
[----:B------:R-:W4:Y:S03]  /*2020*/  LDG.E.64 R32, desc[UR6][R32.64] ;  /* 0x0000000620207981 */ /* 0x000f26000c1e1b00 */
[----:B------:R-:W-:Y:S02]  /*2030*/  IMAD.WIDE.U32 R26, R27, 0x8, R6 ;  /* 0x000000081b1a7825 */ /* 0x000fe400078e0006 */
[----:B------:R-:W5:Y:S02]  /*2040*/  LDG.E.64 R30, desc[UR6][R30.64] ;  /* 0x000000061e1e7981 */ /* 0x000f64000c1e1b00 */
[----:B------:R-:W-:-:S02]  /*2050*/  VIADD R25, R41, 0xc00 ;  /* 0x00000c0029197836 */ /* 0x000fc40000000000 */
[--C-:B------:R-:W-:Y:S01]  /*2060*/  IMAD.WIDE.U32 R28, R29, 0x8, R6.reuse ;  /* 0x000000081d1c7825 */ /* 0x100fe200078e0006 */
[----:B------:R-:W5:Y:S03]  /*2070*/  LDG.E.64 R26, desc[UR6][R26.64] ;  /* 0x000000061a1a7981 */ /* 0x000f66000c1e1b00 */
[----:B------:R-:W-:Y:S02]  /*2080*/  VIADD R23, R41, 0xe00 ;  /* 0x00000e0029177836 */ /* 0x000fe40000000000 */
[--C-:B------:R-:W-:Y:S01]  /*2090*/  IMAD.WIDE.U32 R24, R25, 0x8, R6.reuse ;  /* 0x0000000819187825 */ /* 0x100fe200078e0006 */
[----:B------:R-:W5:Y:S03]  /*20a0*/  LDG.E.64 R28, desc[UR6][R28.64] ;  /* 0x000000061c1c7981 */ /* 0x000f66000c1e1b00 */
[----:B------:R-:W-:-:S02]  /*20b0*/  IMAD.WIDE.U32 R22, R23, 0x8, R6 ;  /* 0x0000000817167825 */ /* 0x000fc400078e0006 */
[----:B------:R-:W5:Y:S02]  /*20c0*/  LDG.E.64 R24, desc[UR6][R24.64] ;  /* 0x0000000618187981 */ /* 0x000f64000c1e1b00 */
[C---:B------:R-:W-:Y:S02]  /*20d0*/  VIADD R21, R41.reuse, 0x1000 ;  /* 0x0000100029157836 */ /* 0x040fe40000000000 */
[----:B------:R-:W-:Y:S01]  /*20e0*/  VIADD R19, R41, 0x1200 ;  /* 0x0000120029137836 */ /* 0x000fe20000000000 */
[----:B------:R-:W5:Y:S01]  /*20f0*/  LDG.E.64 R22, desc[UR6][R22.64] ;  /* 0x0000000616167981 */ /* 0x000f62000c1e1b00 */
[----:B------:R-:W-:-:S04]  /*2100*/  IMAD.WIDE.U32 R20, R21, 0x8, R6 ;  /* 0x0000000815147825 */ /* 0x000fc800078e0006 */
[----:B------:R-:W-:Y:S02]  /*2110*/  VIADD R17, R41, 0x1400 ;  /* 0x0000140029117836 */ /* 0x000fe40000000000 */
[--C-:B------:R-:W-:Y:S01]  /*2120*/  IMAD.WIDE.U32 R18, R19, 0x8, R6.reuse ;  /* 0x0000000813127825 */ /* 0x100fe200078e0006 */
[----:B------:R-:W5:Y:S03]  /*2130*/  LDG.E.64 R20, desc[UR6][R20.64] ;  /* 0x0000000614147981 */ /* 0x000f66000c1e1b00 */
[----:B------:R-:W-:Y:S02]  /*2140*/  VIADD R15, R41, 0x1600 ;  /* 0x00001600290f7836 */ /* 0x000fe40000000000 */
[----:B------:R-:W-:Y:S01]  /*2150*/  IMAD.WIDE.U32 R16, R17, 0x8, R6 ;  /* 0x0000000811107825 */ /* 0x000fe200078e0006 */
[----:B------:R-:W5:Y:S03]  /*2160*/  LDG.E.64 R18, desc[UR6][R18.64] ;  /* 0x0000000612127981 */ /* 0x000f66000c1e1b00 */
        /* <DEDUP_REMOVED lines=15> */
[----:B------:R-:W-:Y:S02]  /*2260*/  VIADD R2, R2, 0x10 ;  /* 0x0000001002027836 */ /* 0x000fe40000000000 */
[----:B------:R-:W-:Y:S02]  /*2270*/  VIADD R42, R42, 0x2000 ;  /* 0x000020002a2a7836 */ /* 0x000fe40000000000 */
[----:B------:R-:W-:Y:S01]  /*2280*/  VIADD R41, R41, 0x2000 ;  /* 0x0000200029297836 */ /* 0x000fe20000000000 */
[----:B--2---:R-:W-:-:S02]  /*2290*/  DSETP.GE.AND P0, PT, R36, RZ, PT ;  /* 0x000000ff2400722a */ /* 0x004fc40003f06000 */
[----:B---3--:R-:W-:Y:S02]  /*22a0*/  DSETP.GE.AND P1, PT, R34, RZ, PT ;  /* 0x000000ff2200722a */ /* 0x008fe40003f26000 */
[----:B----4-:R-:W-:Y:S02]  /*22b0*/  DSETP.GE.AND P3, PT, R32, RZ, PT ;  /* 0x000000ff2000722a */ /* 0x010fe40003f66000 */
[----:B------:R-:W-:Y:S01]  /*22c0*/  SEL R33, RZ, 0x1, !P0 ;  /* 0x00000001ff217807 */ /* 0x000fe20004000000 */
[----:B-----5:R-:W-:Y:S01]  /*22d0*/  DSETP.GE.AND P0, PT, R30, RZ, PT ;  /* 0x000000ff1e00722a */ /* 0x020fe20003f06000 */
[----:B------:R-:W-:Y:S01]  /*22e0*/  SEL R32, RZ, 0x1, !P1 ;  /* 0x00000001ff207807 */ /* 0x000fe20004800000 */
[----:B------:R-:W-:-:S03]  /*22f0*/  DSETP.GE.AND P6, PT, R26, RZ, PT ;  /* 0x000000ff1a00722a */ /* 0x000fc60003fc6000 */
[----:B------:R-:W-:Y:S01]  /*2300*/  IADD3 R43, P2, P4, R32, R43, R33 ;  /* 0x0000002b202b7210 */ /* 0x000fe20007c5e021 */
[----:B------:R-:W-:Y:S01]  /*2310*/  DSETP.GE.AND P5, PT, R28, RZ, PT ;  /* 0x000000ff1c00722a */ /* 0x000fe20003fa6000 */
[----:B------:R-:W-:Y:S02]  /*2320*/  SEL R29, RZ, 0x1, !P3 ;  /* 0x00000001ff1d7807 */ /* 0x000fe40005800000 */
[----:B------:R-:W-:Y:S01]  /*2330*/  SEL R28, RZ, 0x1, !P0 ;  /* 0x00000001ff1c7807 */ /* 0x000fe20004000000 */
[----:B------:R-:W-:Y:S01]  /*2340*/  DSETP.GE.AND P3, PT, R24, RZ, PT ;  /* 0x000000ff1800722a */ /* 0x000fe20003f66000 */
[----:B------:R-:W-:Y:S01]  /*2350*/  SEL R24, RZ, 0x1, !P6 ;  /* 0x00000001ff187807 */ /* 0x000fe20007000000 */
[----:B------:R-:W-:Y:S01]  /*2360*/  DSETP.GE.AND P6, PT, R22, RZ, PT ;  /* 0x000000ff1600722a */ /* 0x000fe20003fc6000 */
[----:B------:R-:W-:Y:S02]  /*2370*/  IADD3 R26, P1, P0, R28, R43, R29 ;  /* 0x0000002b1c1a7210 */ /* 0x000fe4000783e01d */
[----:B------:R-:W-:-:S02]  /*2380*/  SEL R25, RZ, 0x1, !P5 ;  /* 0x00000001ff197807 */ /* 0x000fc40006800000 */
[----:B------:R-:W-:Y:S02]  /*2390*/  IADD3.X R23, PT, PT, RZ, R4, RZ, P2, P4 ;  /* 0x00000004ff177210 */ /* 0x000fe400017e84ff */
[----:B------:R-:W-:Y:S01]  /*23a0*/  SEL R4, RZ, 0x1, !P6 ;  /* 0x00000001ff047807 */ /* 0x000fe20007000000 */
[----:B------:R-:W-:Y:S01]  /*23b0*/  DSETP.GE.AND P2, PT, R20, RZ, PT ;  /* 0x000000ff1400722a */ /* 0x000fe20003f46000 */
[----:B------:R-:W-:Y:S02]  /*23c0*/  IADD3 R22, P4, P5, R24, R26, R25 ;  /* 0x0000001a18167210 */ /* 0x000fe40007d9e019 */
[----:B------:R-:W-:Y:S01]  /*23d0*/  SEL R21, RZ, 0x1, !P3 ;  /* 0x00000001ff157807 */ /* 0x000fe20005800000 */
[----:B------:R-:W-:Y:S01]  /*23e0*/  DSETP.GE.AND P6, PT, R18, RZ, PT ;  /* 0x000000ff1200722a */ /* 0x000fe20003fc6000 */
[----:B------:R-:W-:Y:S01]  /*23f0*/  IADD3.X R19, PT, PT, RZ, R23, RZ, P1, P0 ;  /* 0x00000017ff137210 */ /* 0x000fe20000fe04ff */
[----:B------:R-:W-:Y:S01]  /*2400*/  DSETP.GE.AND P0, PT, R16, RZ, PT ;  /* 0x000000ff1000722a */ /* 0x000fe20003f06000 */
[----:B------:R-:W-:-:S02]  /*2410*/  SEL R17, RZ, 0x1, !P2 ;  /* 0x00000001ff117807 */ /* 0x000fc40005000000 */
[----:B------:R-:W-:Y:S01]  /*2420*/  IADD3 R18, P3, P1, R4, R22, R21 ;  /* 0x0000001604127210 */ /* 0x000fe2000797e015 */
[----:B------:R-:W-:Y:S01]  /*2430*/  DSETP.GE.AND P2, PT, R14, RZ, PT ;  /* 0x000000ff0e00722a */ /* 0x000fe20003f46000 */
[----:B------:R-:W-:Y:S01]  /*2440*/  IADD3.X R15, PT, PT, RZ, R19, RZ, P4, P5 ;  /* 0x00000013ff0f7210 */ /* 0x000fe200027ea4ff */
[----:B------:R-:W-:Y:S01]  /*2450*/  DSETP.GE.AND P4, PT, R12, RZ, PT ;  /* 0x000000ff0c00722a */ /* 0x000fe20003f86000 */
[----:B------:R-:W-:Y:S01]  /*2460*/  SEL R13, RZ, 0x1, !P0 ;  /* 0x00000001ff0d7807 */ /* 0x000fe20004000000 */
[----:B------:R-:W-:Y:S01]  /*2470*/  DSETP.GE.AND P0, PT, R10, RZ, PT ;  /* 0x000000ff0a00722a */ /* 0x000fe20003f06000 */
[----:B------:R-:W-:Y:S02]  /*2480*/  IADD3.X R10, PT, PT, RZ, R15, RZ, P3, P1 ;  /* 0x0000000fff0a7210 */ /* 0x000fe40001fe24ff */
[----:B------:R-:W-:Y:S01]  /*2490*/  SEL R4, RZ, 0x1, !P6 ;  /* 0x00000001ff047807 */ /* 0x000fe20007000000 */
[----:B------:R-:W-:Y:S02]  /*24a0*/  DSETP.GE.AND P1, PT, R8, RZ, PT ;  /* 0x000000ff0800722a */ /* 0x000fe40003f26000 */
[----:B------:R-:W-:Y:S01]  /*24b0*/  SEL R8, RZ, 0x1, !P0 ;  /* 0x00000001ff087807 */ /* 0x000fe20004000000 */
[----:B------:R-:W-:Y:S01]  /*24c0*/  DSETP.GE.AND P0, PT, R38, RZ, PT ;  /* 0x000000ff2600722a */ /* 0x000fe20003f06000 */
[----:B------:R-:W-:-:S02]  /*24d0*/  IADD3 R14, P6, P5, R4, R18, R17 ;  /* 0x00000012040e7210 */ /* 0x000fc40007dde011 */
[----:B------:R-:W-:-:S03]  /*24e0*/  SEL R4, RZ, 0x1, !P2 ;  /* 0x00000001ff047807 */ /* 0x000fc60005000000 */
[----:B------:R-:W-:Y:S02]  /*24f0*/  SEL R43, RZ, 0x1, !P0 ;  /* 0x00000001ff2b7807 */ /* 0x000fe40004000000 */
[----:B------:R-:W-:Y:S02]  /*2500*/  ISETP.NE.AND P0, PT, R2, RZ, PT ;  /* 0x000000ff0200720c */ /* 0x000fe40003f05270 */
[----:B------:R-:W-:Y:S02]  /*2510*/  IADD3 R4, P2, P3, R4, R14, R13 ;  /* 0x0000000e04047210 */ /* 0x000fe40007b5e00d */
[----:B------:R-:W-:Y:S02]  /*2520*/  SEL R9, RZ, 0x1, !P4 ;  /* 0x00000001ff097807 */ /* 0x000fe40006000000 */
[----:B------:R-:W-:Y:S02]  /*2530*/  IADD3.X R10, PT, PT, RZ, R10, RZ, P6, P5 ;  /* 0x0000000aff0a7210 */ /* 0x000fe400037ea4ff */
[----:B------:R-:W-:-:S02]  /*2540*/  IADD3 R8, P4, P5, R8, R4, R9 ;  /* 0x0000000408087210 */ /* 0x000fc40007d9e009 */
[----:B------:R-:W-:Y:S02]  /*2550*/  SEL R4, RZ, 0x1, !P1 ;  /* 0x00000001ff047807 */ /* 0x000fe40004800000 */
[----:B------:R-:W-:Y:S02]  /*2560*/  IADD3.X R9, PT, PT, RZ, R10, RZ, P2, P3 ;  /* 0x0000000aff097210 */ /* 0x000fe400017e64ff */
[----:B------:R-:W-:Y:S02]  /*2570*/  IADD3 R43, P1, P2, R43, R8, R4 ;  /* 0x000000082b2b7210 */ /* 0x000fe40007a3e004 */
[----:B------:R-:W-:-:S04]  /*2580*/  IADD3.X R4, PT, PT, RZ, R9, RZ, P4, P5 ;  /* 0x00000009ff047210 */ /* 0x000fc800027ea4ff */
[----:B------:R-:W-:Y:S01]  /*2590*/  IADD3.X R4, PT, PT, RZ, R4, RZ, P1, P2 ;  /* 0x00000004ff047210 */ /* 0x000fe20000fe44ff */
[----:B------:R-:W-:Y:S06]  /*25a0*/  @P0 BRA `(.L_x_174) ;  /* 0xfffffff800700947 */ /* 0x000fec000383ffff */
[----:B------:R-:W-:Y:S05]  /*25b0*/  BSYNC.RECONVERGENT B3 ;  /* 0x0000000000037941 */ /* 0x000fea0003800200 */
.L_x_173:
[----:B------:R-:W-:-:S07]  /*25c0*/  VIADD R42, R42, 0xfffff000 ;  /* 0xfffff0002a2a7836 */ /* 0x000fce0000000000 */
.L_x_172:
[----:B------:R-:W-:Y:S05]  /*25d0*/  BSYNC.RECONVERGENT B2 ;  /* 0x0000000000027941 */ /* 0x000fea0003800200 */
.L_x_171:
        /* <DEDUP_REMOVED lines=8> */
[----:B------:R-:W-:-:S04]  /*2660*/  IMAD.IADD R21, R42, 0x1, R3 ;  /* 0x000000012a157824 */ /* 0x000fc800078e0203 */
        /* <DEDUP_REMOVED lines=38> */
[----:B------:R-:W-:Y:S02]  /*28d0*/  DSETP.GE.AND P6, PT, R8, RZ, PT ;  /* 0x000000ff0800722a */ /* 0x000fe40003fc6000 */
[----:B------:R-:W-:Y:S01]  /*28e0*/  DSETP.GE.AND P3, PT, R20, RZ, PT ;  /* 0x000000ff1400722a */ /* 0x000fe20003f66000 */
[----:B------:R-:W-:Y:S02]  /*28f0*/  IADD3.X R8, PT, PT, RZ, R4, RZ, P2, P1 ;  /* 0x00000004ff087210 */ /* 0x000fe400017e24ff */
[----:B------:R-:W-:-:S02]  /*2900*/  IADD3 R6, P1, P2, R6, R10, R7 ;  /* 0x0000000a06067210 */ /* 0x000fc40007a3e007 */
[----:B------:R-:W-:Y:S02]  /*2910*/  SEL R4, RZ, 0x1, !P6 ;  /* 0x00000001ff047807 */ /* 0x000fe40007000000 */
[----:B------:R-:W-:Y:S02]  /*2920*/  SEL R43, RZ, 0x1, !P3 ;  /* 0x00000001ff2b7807 */ /* 0x000fe40005800000 */
[----:B------:R-:W-:Y:S02]  /*2930*/  IADD3.X R7, PT, PT, RZ, R8, RZ, P4, P5 ;  /* 0x00000008ff077210 */ /* 0x000fe400027ea4ff */
[----:B------:R-:W-:Y:S02]  /*2940*/  IADD3 R43, P3, P4, R43, R6, R4 ;  /* 0x000000062b2b7210 */ /* 0x000fe40007c7e004 */
[----:B------:R-:W-:-:S04]  /*2950*/  IADD3.X R4, PT, PT, RZ, R7, RZ, P1, P2 ;  /* 0x00000007ff047210 */ /* 0x000fc80000fe44ff */
[----:B------:R-:W-:-:S07]  /*2960*/  IADD3.X R4, PT, PT, RZ, R4, RZ, P3, P4 ;  /* 0x00000004ff047210 */ /* 0x000fce0001fe84ff */
.L_x_176:
[----:B------:R-:W-:Y:S05]  /*2970*/  BSYNC.RECONVERGENT B2 ;  /* 0x0000000000027941 */ /* 0x000fea0003800200 */
.L_x_175:
        /* <DEDUP_REMOVED lines=32> */
.L_x_178:
[----:B------:R-:W-:Y:S05]  /*2b80*/  BSYNC.RECONVERGENT B2 ;  /* 0x0000000000027941 */ /* 0x000fea0003800200 */
.L_x_177:
[----:B------:R-:W-:Y:S05]  /*2b90*/  @!P0 BRA `(.L_x_170) ;  /* 0x0000000000348947 */ /* 0x000fea0003800000 */
[----:B------:R-:W0:Y:S01]  /*2ba0*/  LDC.64 R6, c[0x0][0x380] ;  /* 0x0000e000ff067b82 */ /* 0x000e220000000a00 */
[----:B------:R-:W-:Y:S02]  /*2bb0*/  IMAD.IADD R5, R42, 0x1, R3 ;  /* 0x000000012a057824 */ /* 0x000fe400078e0203 */
[----:B------:R-:W-:-:S07]  /*2bc0*/  IMAD.MOV R8, RZ, RZ, -R14 ;  /* 0x000000ffff087224 */ /* 0x000fce00078e0a0e */
.L_x_179:
        /* <DEDUP_REMOVED lines=10> */
.L_x_170:
[----:B------:R-:W-:Y:S05]  /*2c70*/  BSYNC.RECONVERGENT B1 ;  /* 0x0000000000017941 */ /* 0x000fea0003800200 */
.L_x_168:
        /* <DEDUP_REMOVED lines=33> */
[----:B------:R-:W-:Y:S01]  /*2e90*/  @!P2 LOP3.LUT R7, R7, 0xf8, RZ, 0xc0, !PT ;  /* 0x000000f80707a812 */ /* 0x000fe200078ec0ff */
[----:B------:R-:W-:Y:S01]  /*2ea0*/  IMAD.X R6, R3, 0x1, R4, P0 ;  /* 0x0000000103067824 */ /* 0x000fe200000e0604 */
[----:B------:R-:W-:-:S04]  /*2eb0*/  @!P2 MOV R4, 0x400 ;  /* 0x000004000004a802 */ /* 0x000fc80000000f00 */
[----:B------:R-:W1:Y:S01]  /*2ec0*/  SHFL.DOWN PT, R3, R6, 0x10, 0x1f ;  /* 0x0a001f0006037f89 */ /* 0x000e6200000e0000 */
[----:B--2---:R-:W-:-:S05]  /*2ed0*/  @!P2 LEA R8, R9, R4, 0x18 ;  /* 0x000000040908a211 */ /* 0x004fca00078ec0ff */
[----:B------:R-:W-:Y:S01]  /*2ee0*/  @!P2 IMAD.IADD R7, R7, 0x1, R8 ;  /* 0x000000010707a824 */ /* 0x000fe200078e0208 */
[----:B0-----:R-:W-:-:S04]  /*2ef0*/  SEL R2, R2, RZ, !P1 ;  /* 0x000000ff02027207 */ /* 0x001fc80004800000 */
[----:B------:R-:W-:Y:S02]  /*2f00*/  IADD3 R4, P0, PT, R2, R5, RZ ;  /* 0x0000000502047210 */ /* 0x000fe40007f1e0ff */
[----:B-1----:R-:W-:-:S03]  /*2f10*/  SEL R3, R3, RZ, !P1 ;  /* 0x000000ff03037207 */ /* 0x002fc60004800000 */
[----:B------:R-:W-:Y:S02]  /*2f20*/  @!P2 IMAD.MOV.U32 R2, RZ, RZ, R4 ;  /* 0x000000ffff02a224 */ /* 0x000fe400078e0004 */
[----:B------:R-:W-:Y:S01]  /*2f30*/  IMAD.X R3, R3, 0x1, R6, P0 ;  /* 0x0000000103037824 */ /* 0x000fe200000e0606 */
[----:B------:R-:W-:-:S04]  /*2f40*/  ISETP.NE.AND P0, PT, R0, RZ, PT ;  /* 0x000000ff0000720c */ /* 0x000fc80003f05270 */
[----:B------:R2:W-:Y:S01]  /*2f50*/  @!P2 STS.64 [R7+0x10], R2 ;  /* 0x000010020700a388 */ /* 0x0005e20000000a00 */
[----:B------:R-:W-:Y:S08]  /*2f60*/  BAR.SYNC.DEFER_BLOCKING 0x0 ;  /* 0x0000000000007b1d */ /* 0x000ff00000010000 */
[----:B------:R-:W-:Y:S05]  /*2f70*/  @P0 BRA `(.L_x_166) ;  /* 0x00000000006c0947 */ /* 0x000fea0003800000 */
[----:B------:R-:W0:Y:S01]  /*2f80*/  S2UR UR5, SR_CgaCtaId ;  /* 0x00000000000579c3 */ /* 0x000e220000008800 */
[----:B------:R-:W-:Y:S02]  /*2f90*/  UMOV UR4, 0x400 ;  /* 0x0000040000047882 */ /* 0x000fe40000000000 */
[----:B0-----:R-:W-:-:S09]  /*2fa0*/  ULEA UR4, UR5, UR4, 0x18 ;  /* 0x0000000405047291 */ /* 0x001fd2000f8ec0ff */
[----:B--2---:R-:W-:Y:S04]  /*2fb0*/  LDS.64 R6, [UR4+0x18] ;  /* 0x00001804ff067984 */ /* 0x004fe80008000a00 */
[----:B------:R-:W0:Y:S04]  /*2fc0*/  LDS.128 R32, [UR4+0x20] ;  /* 0x00002004ff207984 */ /* 0x000e280008000c00 */
[----:B------:R-:W1:Y:S04]  /*2fd0*/  LDS.128 R28, [UR4+0x30] ;  /* 0x00003004ff1c7984 */ /* 0x000e680008000c00 */
[----:B------:R-:W2:Y:S04]  /*2fe0*/  LDS.128 R24, [UR4+0x40] ;  /* 0x00004004ff187984 */ /* 0x000ea80008000c00 */
[----:B------:R-:W3:Y:S04]  /*2ff0*/  LDS.128 R20, [UR4+0x50] ;  /* 0x00005004ff147984 */ /* 0x000ee80008000c00 */
[----:B------:R-:W4:Y:S04]  /*3000*/  LDS.128 R16, [UR4+0x60] ;  /* 0x00006004ff107984 */ /* 0x000f280008000c00 */
[----:B------:R-:W5:Y:S04]  /*3010*/  LDS.128 R12, [UR4+0x70] ;  /* 0x00007004ff0c7984 */ /* 0x000f680008000c00 */
[----:B------:R-:W5:Y:S01]  /*3020*/  LDS.128 R8, [UR4+0x80] ;  /* 0x00008004ff087984 */ /* 0x000f620008000c00 */
[----:B0-----:R-:W-:-:S04]  /*3030*/  IADD3 R5, P1, P2, R32, R6, R4 ;  /* 0x0000000620057210 */ /* 0x001fc80007a3e004 */
[----:B-1----:R-:W-:Y:S02]  /*3040*/  IADD3 R5, P3, P4, R28, R5, R34 ;  /* 0x000000051c057210 */ /* 0x002fe40007c7e022 */
        /* <DEDUP_REMOVED lines=13> */
[----:B------:R-:W-:-:S07]  /*3120*/  IMAD.X R3, R3, 0x1, R11, P3 ;  /* 0x0000000103037824 */ /* 0x000fce00018e060b */
.L_x_166:
[----:B------:R-:W-:Y:S05]  /*3130*/  BSYNC.RECONVERGENT B0 ;  /* 0x0000000000007941 */ /* 0x000fea0003800200 */
.L_x_151:
[----:B------:R-:W-:Y:S05]  /*3140*/  @P0 EXIT ;  /* 0x000000000000094d */ /* 0x000fea0003800000 */
[----:B------:R-:W0:Y:S01]  /*3150*/  LDCU.64 UR4, c[0x0][0x3a0] ;  /* 0x00007400ff0477ac */ /* 0x000e220008000a00 */
[----:B--2---:R-:W2:Y:S01]  /*3160*/  LDC.64 R6, c[0x0][0x390] ;  /* 0x0000e400ff067b82 */ /* 0x004ea20000000a00 */
[----:B0-----:R-:W-:-:S04]  /*3170*/  IADD3 R4, P0, PT, R4, UR4, RZ ;  /* 0x0000000404047c10 */ /* 0x001fc8000ff1e0ff */
[----:B-1----:R-:W-:-:S05]  /*3180*/  IADD3.X R5, PT, PT, R3, UR5, RZ, P0, !PT ;  /* 0x0000000503057c10 */ /* 0x002fca00087fe4ff */
[----:B--2---:R-:W-:Y:S01]  /*3190*/  STG.E.64 desc[UR6][R6.64], R4 ;  /* 0x0000000406007986 */ /* 0x004fe2000c101b06 */
[----:B------:R-:W-:Y:S05]  /*31a0*/  EXIT ;  /* 0x000000000000794d */ /* 0x000fea0003800000 */
.L_x_180:
        /* <DEDUP_REMOVED lines=13> */
.L_x_514:


//--------------------- .text._ZN3cub18CUB_300001_SM_10006detail6reduce28DeviceReduceSingleTileKernelINS2_10policy_hubIdyN4cuda3std3__44plusIdEEE10Policy1000EPdSC_iS9_ddNS7_10__identityEEEvT0_T1_T2_T3_T4_T6_ --------------------------
	.section	.text._ZN3cub18CUB_300001_SM_10006detail6reduce28DeviceReduceSingleTileKernelINS2_10policy_hubIdyN4cuda3std3__44plusIdEEE10Policy1000EPdSC_iS9_ddNS7_10__identityEEEvT0_T1_T2_T3_T4_T6_,"ax",@progbits
	.align	128
        .global         _ZN3cub18CUB_300001_SM_10006detail6reduce28DeviceReduceSingleTileKernelINS2_10policy_hubIdyN4cuda3std3__44plusIdEEE10Policy1000EPdSC_iS9_ddNS7_10__identityEEEvT0_T1_T2_T3_T4_T6_
        .type           _ZN3cub18CUB_300001_SM_10006detail6reduce28DeviceReduceSingleTileKernelINS2_10policy_hubIdyN4cuda3std3__44plusIdEEE10Policy1000EPdSC_iS9_ddNS7_10__identityEEEvT0_T1_T2_T3_T4_T6_,@function
        .size           _ZN3cub18CUB_300001_SM_10006detail6reduce28DeviceReduceSingleTileKernelINS2_10policy_hubIdyN4cuda3std3__44plusIdEEE10Policy1000EPdSC_iS9_ddNS7_10__identityEEEvT0_T1_T2_T3_T4_T6_,(.L_x_515 - _ZN3cub18CUB_300001_SM_10006detail6reduce28DeviceReduceSingleTileKernelINS2_10policy_hubIdyN4cuda3std3__44plusIdEEE10Policy1000EPdSC_iS9_ddNS7_10__identityEEEvT0_T1_T2_T3_T4_T6_)
        .other          _ZN3cub18CUB_300001_SM_10006detail6reduce28DeviceReduceSingleTileKernelINS2_10policy_hubIdyN4cuda3std3__44plusIdEEE10Policy1000EPdSC_iS9_ddNS7_10__identityEEEvT0_T1_T2_T3_T4_T6_,@"STO_CUDA_ENTRY STV_DEFAULT"
_ZN3cub18CUB_300001_SM_10006detail6reduce28DeviceReduceSingleTileKernelINS2_10policy_hubIdyN4cuda3std3__44plusIdEEE10Policy1000EPdSC_iS9_ddNS7_10__identityEEEvT0_T1_T2_T3_T4_T6_:
.text._ZN3cub18CUB_300001_SM_10006detail6reduce28DeviceReduceSingleTileKernelINS2_10policy_hubIdyN4cuda3std3__44plusIdEEE10Policy1000EPdSC_iS9_ddNS7_10__identityEEEvT0_T1_T2_T3_T4_T6_:
        /* <DEDUP_REMOVED lines=13> */
.L_x_181:
        /* <DEDUP_REMOVED lines=13> */
.L_x_185:
[----:B------:R-:W-:Y:S05]  /*01a0*/  BSYNC.RECONVERGENT B1 ;  /* 0x0000000000017941 */ /* 0x000fea0003800200 */
.L_x_184:
        /* <DEDUP_REMOVED lines=17> */
.L_x_190:
        /* <DEDUP_REMOVED lines=8> */
[----:B--2--5:R-:W-:-:S11]  /*0340*/  DADD R2, R8, R2 ;  /* 0x0000000008027229 */ /* 0x024fd60000000002 */
[----:B------:R-:W-:Y:S05]  /*0350*/  @P1 BRA `(.L_x_190) ;  /* 0xfffffffc00d81947 */ /* 0x000fea000383ffff */
.L_x_189:
[----:B------:R-:W-:Y:S05]  /*0360*/  BSYNC.RECONVERGENT B2 ;  /* 0x0000000000027941 */ /* 0x000fea0003800200 */
.L_x_188:
        /* <DEDUP_REMOVED lines=8> */
.L_x_193:
[----:B------:R-:W0:Y:S02]  /*03f0*/  LDC.64 R32, c[0x0][0x380] ;  /* 0x0000e000ff207b82 */ /* 0x000e240000000a00 */
[----:B0-----:R-:W-:-:S05]  /*0400*/  IMAD.WIDE R14, R7, 0x8, R32 ;  /* 0x00000008070e7825 */ /* 0x001fca00078e0220 */
[----:B------:R-:W2:Y:S04]  /*0410*/  LDG.E.64.CONSTANT R8, desc[UR6][R14.64] ;  /* 0x000000060e087981 */ /* 0x000ea8000c1e9b00 */
[----:B------:R-:W3:Y:S04]  /*0420*/  LDG.E.64.CONSTANT R10, desc[UR6][R14.64+0x1000] ;  /* 0x001000060e0a7981 */ /* 0x000ee8000c1e9b00 */
[----:B------:R-:W4:Y:S01]  /*0430*/  LDG.E.64.CONSTANT R12, desc[UR6][R14.64+0x2000] ;  /* 0x002000060e0c7981 */ /* 0x000f22000c1e9b00 */
[----:B------:R-:W-:-:S03]  /*0440*/  VIADD R41, R7, 0x800 ;  /* 0x0000080007297836 */ /* 0x000fc60000000000 */
[----:B------:R-:W4:Y:S01]  /*0450*/  LDG.E.64.CONSTANT R30, desc[UR6][R14.64+0x3000] ;  /* 0x003000060e1e7981 */ /* 0x000f22000c1e9b00 */
[----:B------:R-:W-:-:S05]  /*0460*/  IMAD.WIDE R40, R41, 0x8, R32 ;  /* 0x0000000829287825 */ /* 0x000fca00078e0220 */
[----:B------:R-:W4:Y:S04]  /*0470*/  LDG.E.64.CONSTANT R28, desc[UR6][R40.64] ;  /* 0x00000006281c7981 */ /* 0x000f28000c1e9b00 */
[----:B------:R-:W4:Y:S04]  /*0480*/  LDG.E.64.CONSTANT R26, desc[UR6][R40.64+0x1000] ;  /* 0x00100006281a7981 */ /* 0x000f28000c1e9b00 */
        /* <DEDUP_REMOVED lines=12> */
[----:B------:R-:W4:Y:S04]  /*0550*/  LDG.E.64.CONSTANT R34, desc[UR6][R44.64+0x2000] ;  /* 0x002000062c227981 */ /* 0x000f28000c1e9b00 */
[----:B------:R-:W4:Y:S01]  /*0560*/  LDG.E.64.CONSTANT R32, desc[UR6][R44.64+0x3000] ;  /* 0x003000062c207981 */ /* 0x000f22000c1e9b00 */
[----:B------:R-:W-:-:S05]  /*0570*/  VIADD R7, R7, 0x2000 ;  /* 0x0000200007077836 */ /* 0x000fca0000000000 */
[----:B------:R-:W-:Y:S01]  /*0580*/  ISETP.GE.AND P1, PT, R7, R0, PT ;  /* 0x000000000700720c */ /* 0x000fe20003f26270 */
[----:B--2--5:R-:W-:-:S08]  /*0590*/  DADD R8, R8, R2 ;  /* 0x0000000008087229 */ /* 0x024fd00000000002 */
[----:B---3--:R-:W-:-:S08]  /*05a0*/  DADD R8, R8, R10 ;  /* 0x0000000008087229 */ /* 0x008fd0000000000a */
[----:B----4-:R-:W-:-:S08]  /*05b0*/  DADD R8, R8, R12 ;  /* 0x0000000008087229 */ /* 0x010fd0000000000c */
[----:B------:R-:W-:-:S08]  /*05c0*/  DADD R8, R8, R30 ;  /* 0x0000000008087229 */ /* 0x000fd0000000001e */
        /* <DEDUP_REMOVED lines=11> */
[----:B------:R-:W-:Y:S01]  /*0680*/  DADD R2, R8, R32 ;  /* 0x0000000008027229 */ /* 0x000fe20000000020 */
[----:B------:R-:W-:Y:S10]  /*0690*/  @!P1 BRA `(.L_x_193) ;  /* 0xfffffffc00549947 */ /* 0x000ff4000383ffff */
.L_x_192:
[----:B------:R-:W-:Y:S05]  /*06a0*/  BSYNC.RECONVERGENT B2 ;  /* 0x0000000000027941 */ /* 0x000fea0003800200 */
.L_x_191:
[----:B------:R-:W-:Y:S01]  /*06b0*/  IMAD.IADD R0, R4, 0x1, -R7 ;  /* 0x0000000104007824 */ /* 0x000fe200078e0a07 */
[----:B------:R-:W-:Y:S04]  /*06c0*/  BSSY.RECONVERGENT B2, `(.L_x_194) ;  /* 0x0000019000027945 */ /* 0x000fe80003800200 */
[----:B------:R-:W-:-:S13]  /*06d0*/  ISETP.GT.AND P1, PT, R0, 0x800, PT ;  /* 0x000008000000780c */ /* 0x000fda0003f24270 */
[----:B------:R-:W-:Y:S05]  /*06e0*/  @!P1 BRA `(.L_x_195) ;  /* 0x0000000000589947 */ /* 0x000fea0003800000 */
        /* <DEDUP_REMOVED lines=12> */
[----:B------:R-:W-:Y:S01]  /*07b0*/  PLOP3.LUT P0, PT, PT, PT, PT, 0x8, 0x80 ;  /* 0x000000000080781c */ /* 0x000fe20003f0e170 */
[----:B------:R-:W-:Y:S01]  /*07c0*/  VIADD R7, R7, 0x1000 ;  /* 0x0000100007077836 */ /* 0x000fe20000000000 */
[----:B--2--5:R-:W-:-:S08]  /*07d0*/  DADD R10, R2, R10 ;  /* 0x00000000020a7229 */ /* 0x024fd0000000000a */
[----:B---3--:R-:W-:-:S08]  /*07e0*/  DADD R10, R10, R12 ;  /* 0x000000000a0a7229 */ /* 0x008fd0000000000c */
[----:B----4-:R-:W-:-:S08]  /*07f0*/  DADD R10, R10, R14 ;  /* 0x000000000a0a7229 */ /* 0x010fd0000000000e */
[----:B------:R-:W-:-:S08]  /*0800*/  DADD R10, R10, R16 ;  /* 0x000000000a0a7229 */ /* 0x000fd00000000010 */
[----:B------:R-:W-:-:S08]  /*0810*/  DADD R10, R10, R20 ;  /* 0x000000000a0a7229 */ /* 0x000fd00000000014 */
[----:B------:R-:W-:-:S08]  /*0820*/  DADD R10, R10, R22 ;  /* 0x000000000a0a7229 */ /* 0x000fd00000000016 */
[----:B------:R-:W-:-:S08]  /*0830*/  DADD R10, R10, R24 ;  /* 0x000000000a0a7229 */ /* 0x000fd00000000018 */
[----:B------:R-:W-:-:S11]  /*0840*/  DADD R2, R10, R26 ;  /* 0x000000000a027229 */ /* 0x000fd6000000001a */
.L_x_195:
[----:B------:R-:W-:Y:S05]  /*0850*/  BSYNC.RECONVERGENT B2 ;  /* 0x0000000000027941 */ /* 0x000fea0003800200 */
.L_x_194:
[----:B------:R-:W-:-:S13]  /*0860*/  ISETP.LT.OR P0, PT, R7, R4, P0 ;  /* 0x000000040700720c */ /* 0x000fda0000701670 */
[----:B------:R-:W-:Y:S05]  /*0870*/  @!P0 BRA `(.L_x_187) ;  /* 0x0000000000288947 */ /* 0x000fea0003800000 */
[----:B------:R-:W0:Y:S02]  /*0880*/  LDC.64 R8, c[0x0][0x380] ;  /* 0x0000e000ff087b82 */ /* 0x000e240000000a00 */
[----:B0-----:R-:W-:-:S05]  /*0890*/  IMAD.WIDE R6, R7, 0x8, R8 ;  /* 0x0000000807067825 */ /* 0x001fca00078e0208 */
[----:B------:R-:W2:Y:S04]  /*08a0*/  LDG.E.64.CONSTANT R8, desc[UR6][R6.64] ;  /* 0x0000000606087981 */ /* 0x000ea8000c1e9b00 */
[----:B------:R-:W3:Y:S04]  /*08b0*/  LDG.E.64.CONSTANT R10, desc[UR6][R6.64+0x1000] ;  /* 0x00100006060a7981 */ /* 0x000ee8000c1e9b00 */
[----:B------:R-:W4:Y:S04]  /*08c0*/  LDG.E.64.CONSTANT R12, desc[UR6][R6.64+0x2000] ;  /* 0x00200006060c7981 */ /* 0x000f28000c1e9b00 */
[----:B------:R-:W4:Y:S01]  /*08d0*/  LDG.E.64.CONSTANT R14, desc[UR6][R6.64+0x3000] ;  /* 0x00300006060e7981 */ /* 0x000f22000c1e9b00 */
[----:B--2--5:R-:W-:-:S08]  /*08e0*/  DADD R8, R2, R8 ;  /* 0x0000000002087229 */ /* 0x024fd00000000008 */
[----:B---3--:R-:W-:-:S08]  /*08f0*/  DADD R8, R8, R10 ;  /* 0x0000000008087229 */ /* 0x008fd0000000000a */
[----:B----4-:R-:W-:-:S08]  /*0900*/  DADD R8, R8, R12 ;  /* 0x0000000008087229 */ /* 0x010fd0000000000c */
[----:B------:R-:W-:-:S11]  /*0910*/  DADD R2, R8, R14 ;  /* 0x0000000008027229 */ /* 0x000fd6000000000e */
.L_x_187:
[----:B------:R-:W-:Y:S05]  /*0920*/  BSYNC.RECONVERGENT B1 ;  /* 0x0000000000017941 */ /* 0x000fea0003800200 */
.L_x_186:
[----:B------:R-:W-:-:S13]  /*0930*/  ISETP.GE.AND P0, PT, R4, 0x200, PT ;  /* 0x000002000400780c */ /* 0x000fda0003f06270 */
[----:B------:R-:W-:Y:S05]  /*0940*/  @!P0 BRA `(.L_x_196) ;  /* 0x0000000400148947 */ /* 0x000fea0003800000 */
[----:B------:R-:W0:Y:S01]  /*0950*/  S2R R12, SR_LANEID ;  /* 0x00000000000c7919 */ /* 0x000e220000000000 */
[----:B-----5:R-:W-:Y:S04]  /*0960*/  SHFL.DOWN PT, R6, R2, 0x1, 0x1f ;  /* 0x08201f0002067f89 */ /* 0x020fe800000e0000 */
[----:B------:R-:W1:Y:S02]  /*0970*/  SHFL.DOWN PT, R7, R3, 0x1, 0x1f ;  /* 0x08201f0003077f89 */ /* 0x000e6400000e0000 */
[----:B-1----:R-:W-:Y:S01]  /*0980*/  DADD R6, R6, R2 ;  /* 0x0000000006067229 */ /* 0x002fe20000000002 */
[C---:B0-----:R-:W-:Y:S02]  /*0990*/  ISETP.GT.AND P0, PT, R12.reuse, 0x1e, PT ;  /* 0x0000001e0c00780c */ /* 0x041fe40003f04270 */
[----:B------:R-:W-:-:S07]  /*09a0*/  ISETP.NE.AND P1, PT, R12, RZ, PT ;  /* 0x000000ff0c00720c */ /* 0x000fce0003f25270 */
[----:B------:R-:W-:Y:S02]  /*09b0*/  FSEL R8, R2, R6, P0 ;  /* 0x0000000602087208 */ /* 0x000fe40000000000 */
[----:B------:R-:W-:Y:S02]  /*09c0*/  FSEL R9, R3, R7, P0 ;  /* 0x0000000703097208 */ /* 0x000fe40000000000 */
[----:B------:R-:W-:Y:S01]  /*09d0*/  ISETP.GT.AND P0, PT, R12, 0x1d, PT ;  /* 0x0000001d0c00780c */ /* 0x000fe20003f04270 */
[----:B------:R-:W-:Y:S01]  /*09e0*/  SHFL.DOWN PT, R6, R8, 0x2, 0x1f ;  /* 0x08401f0008067f89 */ /* 0x000fe200000e0000 */
[----:B------:R-:W-:Y:S02]  /*09f0*/  @!P1 MOV R4, 0x400 ;  /* 0x0000040000049802 */ /* 0x000fe40000000f00 */
[----:B------:R-:W-:Y:S01]  /*0a00*/  @!P1 SHF.R.U32.HI R0, RZ, 0x2, R5 ;  /* 0x00000002ff009819 */ /* 0x000fe20000011605 */
[----:B------:R-:W0:Y:S03]  /*0a10*/  SHFL.DOWN PT, R7, R9, 0x2, 0x1f ;  /* 0x08401f0009077f89 */ /* 0x000e2600000e0000 */
[----:B------:R-:W-:Y:S01]  /*0a20*/  @!P1 LOP3.LUT R0, R0, 0xf8, RZ, 0xc0, !PT ;  /* 0x000000f800009812 */ /* 0x000fe200078ec0ff */
[----:B0-----:R-:W-:-:S10]  /*0a30*/  DADD R6, R6, R8 ;  /* 0x0000000006067229 */ /* 0x001fd40000000008 */
[----:B------:R-:W-:Y:S02]  /*0a40*/  FSEL R6, R8, R6, P0 ;  /* 0x0000000608067208 */ /* 0x000fe40000000000 */
[----:B------:R-:W-:Y:S02]  /*0a50*/  FSEL R7, R9, R7, P0 ;  /* 0x0000000709077208 */ /* 0x000fe40000000000 */
[----:B------:R-:W-:Y:S01]  /*0a60*/  ISETP.GT.AND P0, PT, R12, 0x1b, PT ;  /* 0x0000001b0c00780c */ /* 0x000fe20003f04270 */
[----:B------:R-:W-:Y:S04]  /*0a70*/  SHFL.DOWN PT, R2, R6, 0x4, 0x1f ;  /* 0x08801f0006027f89 */ /* 0x000fe800000e0000 */
[----:B------:R-:W0:Y:S01]  /*0a80*/  SHFL.DOWN PT, R3, R7, 0x4, 0x1f ;  /* 0x08801f0007037f89 */ /* 0x000e2200000e0000 */
[----:B------:R-:W1:Y:S01]  /*0a90*/  @!P1 S2R R9, SR_CgaCtaId ;  /* 0x0000000000099919 */ /* 0x000e620000008800 */
[----:B0-----:R-:W-:-:S10]  /*0aa0*/  DADD R2, R2, R6 ;  /* 0x0000000002027229 */ /* 0x001fd40000000006 */
[----:B------:R-:W-:Y:S02]  /*0ab0*/  FSEL R10, R6, R2, P0 ;  /* 0x00000002060a7208 */ /* 0x000fe40000000000 */
[----:B------:R-:W-:Y:S02]  /*0ac0*/  FSEL R11, R7, R3, P0 ;  /* 0x00000003070b7208 */ /* 0x000fe40000000000 */
[----:B------:R-:W-:Y:S01]  /*0ad0*/  ISETP.GT.AND P0, PT, R12, 0x17, PT ;  /* 0x000000170c00780c */ /* 0x000fe20003f04270 */
[----:B------:R-:W-:Y:S04]  /*0ae0*/  SHFL.DOWN PT, R2, R10, 0x8, 0x1f ;  /* 0x09001f000a027f89 */ /* 0x000fe800000e0000 */
[----:B------:R-:W0:Y:S02]  /*0af0*/  SHFL.DOWN PT, R3, R11, 0x8, 0x1f ;  /* 0x09001f000b037f89 */ /* 0x000e2400000e0000 */
[----:B0-----:R-:W-:-:S10]  /*0b00*/  DADD R2, R2, R10 ;  /* 0x0000000002027229 */ /* 0x001fd4000000000a */
[----:B------:R-:W-:Y:S02]  /*0b10*/  FSEL R6, R10, R2, P0 ;  /* 0x000000020a067208 */ /* 0x000fe40000000000 */
[----:B------:R-:W-:Y:S02]  /*0b20*/  FSEL R7, R11, R3, P0 ;  /* 0x000000030b077208 */ /* 0x000fe40000000000 */
[----:B-1----:R-:W-:Y:S01]  /*0b30*/  @!P1 LEA R11, R9, R4, 0x18 ;  /* 0x00000004090b9211 */ /* 0x002fe200078ec0ff */
[----:B------:R-:W-:Y:S01]  /*0b40*/  SHFL.DOWN PT, R2, R6, 0x10, 0x1f ;  /* 0x0a001f0006027f89 */ /* 0x000fe200000e0000 */
[----:B------:R-:W-:-:S03]  /*0b50*/  ISETP.NE.AND P0, PT, R5, RZ, PT ;  /* 0x000000ff0500720c */ /* 0x000fc60003f05270 */
[----:B------:R-:W0:Y:S01]  /*0b60*/  SHFL.DOWN PT, R3, R7, 0x10, 0x1f ;  /* 0x0a001f0007037f89 */ /* 0x000e2200000e0000 */
[----:B------:R-:W-:Y:S01]  /*0b70*/  @!P1 IMAD.IADD R11, R0, 0x1, R11 ;  /* 0x00000001000b9824 */ /* 0x000fe200078e020b */
[----:B0-----:R-:W-:-:S07]  /*0b80*/  DADD R8, R2, R6 ;  /* 0x0000000002087229 */ /* 0x001fce0000000006 */
[----:B------:R1:W-:Y:S01]  /*0b90*/  @!P1 STS.64 [R11+0x10], R8 ;  /* 0x000010080b009388 */ /* 0x0003e20000000a00 */
[----:B------:R-:W-:Y:S01]  /*0ba0*/  BAR.SYNC.DEFER_BLOCKING 0x0 ;  /* 0x0000000000007b1d */ /* 0x000fe20000010000 */
[----:B------:R-:W-:-:S04]  /*0bb0*/  ISETP.GT.AND P1, PT, R12, 0xf, PT ;  /* 0x0000000f0c00780c */ /* 0x000fc80003f24270 */
[----:B------:R-:W-:Y:S02]  /*0bc0*/  FSEL R2, R6, R8, P1 ;  /* 0x0000000806027208 */ /* 0x000fe40000800000 */
[----:B------:R-:W-:Y:S01]  /*0bd0*/  FSEL R3, R7, R9, P1 ;  /* 0x0000000907037208 */ /* 0x000fe20000800000 */
[----:B------:R-:W-:Y:S06]  /*0be0*/  @P0 BRA `(.L_x_197) ;  /* 0x0000001800440947 */ /* 0x000fec0003800000 */
[----:B------:R-:W0:Y:S01]  /*0bf0*/  S2UR UR5, SR_CgaCtaId ;  /* 0x00000000000579c3 */ /* 0x000e220000008800 */
[----:B------:R-:W-:Y:S02]  /*0c00*/  UMOV UR4, 0x400 ;  /* 0x0000040000047882 */ /* 0x000fe40000000000 */
[----:B0-----:R-:W-:-:S09]  /*0c10*/  ULEA UR4, UR5, UR4, 0x18 ;  /* 0x0000000405047291 */ /* 0x001fd2000f8ec0ff */
[----:B------:R-:W0:Y:S04]  /*0c20*/  LDS.64 R4, [UR4+0x18] ;  /* 0x00001804ff047984 */ /* 0x000e280008000a00 */
[----:B-1----:R-:W1:Y:S04]  /*0c30*/  LDS.128 R8, [UR4+0x20] ;  /* 0x00002004ff087984 */ /* 0x002e680008000c00 */
[----:B------:R-:W2:Y:S01]  /*0c40*/  LDS.128 R12, [UR4+0x30] ;  /* 0x00003004ff0c7984 */ /* 0x000ea20008000c00 */
[----:B0-----:R-:W-:-:S03]  /*0c50*/  DADD R2, R2, R4 ;  /* 0x0000000002027229 */ /* 0x001fc60000000004 */
[----:B------:R-:W0:Y:S05]  /*0c60*/  LDS.128 R4, [UR4+0x40] ;  /* 0x00004004ff047984 */ /* 0x000e2a0008000c00 */
[----:B-1----:R-:W-:-:S08]  /*0c70*/  DADD R2, R2, R8 ;  /* 0x0000000002027229 */ /* 0x002fd00000000008 */
[----:B------:R-:W-:Y:S01]  /*0c80*/  DADD R2, R2, R10 ;  /* 0x0000000002027229 */ /* 0x000fe2000000000a */
[----:B------:R-:W1:Y:S07]  /*0c90*/  LDS.128 R8, [UR4+0x50] ;  /* 0x00005004ff087984 */ /* 0x000e6e0008000c00 */
[----:B--2---:R-:W-:-:S08]  /*0ca0*/  DADD R2, R2, R12 ;  /* 0x0000000002027229 */ /* 0x004fd0000000000c */
[----:B------:R-:W-:Y:S01]  /*0cb0*/  DADD R2, R2, R14 ;  /* 0x0000000002027229 */ /* 0x000fe2000000000e */
[----:B------:R-:W2:Y:S07]  /*0cc0*/  LDS.128 R12, [UR4+0x60] ;  /* 0x00006004ff0c7984 */ /* 0x000eae0008000c00 */
[----:B0-----:R-:W-:-:S08]  /*0cd0*/  DADD R2, R2, R4 ;  /* 0x0000000002027229 */ /* 0x001fd00000000004 */
[----:B------:R-:W-:Y:S01]  /*0ce0*/  DADD R2, R2, R6 ;  /* 0x0000000002027229 */ /* 0x000fe20000000006 */
[----:B------:R-:W0:Y:S07]  /*0cf0*/  LDS.128 R4, [UR4+0x70] ;  /* 0x00007004ff047984 */ /* 0x000e2e0008000c00 */
[----:B-1----:R-:W-:-:S08]  /*0d00*/  DADD R2, R2, R8 ;  /* 0x0000000002027229 */ /* 0x002fd00000000008 */
[----:B------:R-:W-:Y:S01]  /*0d10*/  DADD R2, R2, R10 ;  /* 0x0000000002027229 */ /* 0x000fe2000000000a */
[----:B------:R-:W1:Y:S07]  /*0d20*/  LDS.128 R8, [UR4+0x80] ;  /* 0x00008004ff087984 */ /* 0x000e6e0008000c00 */
[----:B--2---:R-:W-:-:S08]  /*0d30*/  DADD R2, R2, R12 ;  /* 0x0000000002027229 */ /* 0x004fd0000000000c */
[----:B------:R-:W-:-:S08]  /*0d40*/  DADD R2, R2, R14 ;  /* 0x0000000002027229 */ /* 0x000fd0000000000e */
[----:B0-----:R-:W-:-:S08]  /*0d50*/  DADD R2, R2, R4 ;  /* 0x0000000002027229 */ /* 0x001fd00000000004 */
[----:B------:R-:W-:-:S08]  /*0d60*/  DADD R2, R2, R6 ;  /* 0x0000000002027229 */ /* 0x000fd00000000006 */
[----:B-1----:R-:W-:-:S08]  /*0d70*/  DADD R2, R2, R8 ;  /* 0x0000000002027229 */ /* 0x002fd00000000008 */
[----:B------:R-:W-:Y:S01]  /*0d80*/  DADD R2, R2, R10 ;  /* 0x0000000002027229 */ /* 0x000fe2000000000a */
[----:B------:R-:W-:Y:S10]  /*0d90*/  BRA `(.L_x_197) ;  /* 0x0000001400d87947 */ /* 0x000ff40003800000 */
.L_x_196:
[----:B------:R-:W-:Y:S01]  /*0da0*/  LOP3.LUT R0, R5, 0x3e0, RZ, 0xc0, !PT ;  /* 0x000003e005007812 */ /* 0x000fe200078ec0ff */
[----:B------:R-:W0:Y:S03]  /*0db0*/  S2R R10, SR_LANEID ;  /* 0x00000000000a7919 */ /* 0x000e260000000000 */
[----:B------:R-:W-:Y:S01]  /*0dc0*/  LOP3.LUT R9, RZ, R0, RZ, 0x33, !PT ;  /* 0x00000000ff097212 */ /* 0x000fe200078e33ff */
[----:B------:R-:W-:-:S04]  /*0dd0*/  VIADD R7, R0, 0x20 ;  /* 0x0000002000077836 */ /* 0x000fc80000000000 */
[----:B------:R-:W-:Y:S01]  /*0de0*/  IMAD.IADD R9, R9, 0x1, R4 ;  /* 0x0000000109097824 */ /* 0x000fe200078e0204 */
[----:B------:R-:W-:-:S04]  /*0df0*/  ISETP.GT.AND P0, PT, R7, R4, PT ;  /* 0x000000040700720c */ /* 0x000fc80003f04270 */
[----:B------:R-:W-:-:S05]  /*0e00*/  SEL R11, R9, 0x1f, P0 ;  /* 0x0000001f090b7807 */ /* 0x000fca0000000000 */
[----:B-----5:R-:W-:Y:S04]  /*0e10*/  SHFL.DOWN PT, R6, R2, 0x1, R11 ;  /* 0x0820000002067989 */ /* 0x020fe800000e000b */
[----:B------:R-:W1:Y:S01]  /*0e20*/  SHFL.DOWN PT, R7, R3, 0x1, R11 ;  /* 0x0820000003077989 */ /* 0x000e6200000e000b */
[C---:B0-----:R-:W-:Y:S01]  /*0e30*/  ISETP.GE.AND P0, PT, R10.reuse, R11, PT ;  /* 0x0000000b0a00720c */ /* 0x041fe20003f06270 */
[C---:B------:R-:W-:Y:S01]  /*0e40*/  VIADD R0, R10.reuse, 0x2 ;  /* 0x000000020a007836 */ /* 0x040fe20000000000 */
[----:B------:R-:W-:Y:S01]  /*0e50*/  ISETP.NE.AND P1, PT, R10, RZ, PT ;  /* 0x000000ff0a00720c */ /* 0x000fe20003f25270 */
[----:B-1----:R-:W-:-:S12]  /*0e60*/  DADD R6, R6, R2 ;  /* 0x0000000006067229 */ /* 0x002fd80000000002 */
[----:B------:R-:W0:Y:S01]  /*0e70*/  @!P1 S2R R12, SR_CgaCtaId ;  /* 0x00000000000c9919 */ /* 0x000e220000008800 */
[----:B------:R-:W-:Y:S02]  /*0e80*/  FSEL R8, R6, R2, !P0 ;  /* 0x0000000206087208 */ /* 0x000fe40004000000 */
[----:B------:R-:W-:Y:S02]  /*0e90*/  FSEL R9, R7, R3, !P0 ;  /* 0x0000000307097208 */ /* 0x000fe40004000000 */
[----:B------:R-:W-:Y:S01]  /*0ea0*/  ISETP.GT.AND P0, PT, R0, R11, PT ;  /* 0x0000000b0000720c */ /* 0x000fe20003f04270 */
[----:B------:R-:W-:Y:S01]  /*0eb0*/  SHFL.DOWN PT, R6, R8, 0x2, R11 ;  /* 0x0840000008067989 */ /* 0x000fe200000e000b */
[----:B------:R-:W-:-:S03]  /*0ec0*/  VIADD R0, R10, 0x4 ;  /* 0x000000040a007836 */ /* 0x000fc60000000000 */
[----:B------:R-:W1:Y:S02]  /*0ed0*/  SHFL.DOWN PT, R7, R9, 0x2, R11 ;  /* 0x0840000009077989 */ /* 0x000e6400000e000b */
[----:B-1----:R-:W-:-:S10]  /*0ee0*/  DADD R6, R6, R8 ;  /* 0x0000000006067229 */ /* 0x002fd40000000008 */
[----:B------:R-:W-:Y:S02]  /*0ef0*/  FSEL R6, R8, R6, P0 ;  /* 0x0000000608067208 */ /* 0x000fe40000000000 */
[----:B------:R-:W-:Y:S02]  /*0f00*/  FSEL R7, R9, R7, P0 ;  /* 0x0000000709077208 */ /* 0x000fe40000000000 */
        /* <DEDUP_REMOVED lines=16> */
[----:B------:R-:W-:Y:S02]  /*1010*/  @!P1 MOV R9, 0x400 ;  /* 0x0000040000099802 */ /* 0x000fe40000000f00 */
[----:B------:R-:W-:Y:S01]  /*1020*/  @!P1 SHF.R.U32.HI R8, RZ, 0x2, R5 ;  /* 0x00000002ff089819 */ /* 0x000fe20000011605 */
[----:B------:R-:W1:Y:S01]  /*1030*/  SHFL.DOWN PT, R3, R7, 0x10, R11 ;  /* 0x0a00000007037989 */ /* 0x000e6200000e000b */
[----:B0-----:R-:W-:-:S02]  /*1040*/  @!P1 LEA R9, R12, R9, 0x18 ;  /* 0x000000090c099211 */ /* 0x001fc400078ec0ff */
[----:B------:R-:W-:-:S05]  /*1050*/  @!P1 LOP3.LUT R8, R8, 0xf8, RZ, 0xc0, !PT ;  /* 0x000000f808089812 */ /* 0x000fca00078ec0ff */
[----:B------:R-:W-:Y:S01]  /*1060*/  @!P1 IMAD.IADD R9, R8, 0x1, R9 ;  /* 0x0000000108099824 */ /* 0x000fe200078e0209 */
[----:B-1----:R-:W-:-:S10]  /*1070*/  DADD R2, R2, R6 ;  /* 0x0000000002027229 */ /* 0x002fd40000000006 */
[----:B------:R-:W-:Y:S02]  /*1080*/  FSEL R2, R6, R2, P0 ;  /* 0x0000000206027208 */ /* 0x000fe40000000000 */
[----:B------:R-:W-:Y:S02]  /*1090*/  FSEL R3, R7, R3, P0 ;  /* 0x0000000307037208 */ /* 0x000fe40000000000 */
[----:B------:R-:W-:-:S03]  /*10a0*/  ISETP.NE.AND P0, PT, R5, RZ, PT ;  /* 0x000000ff0500720c */ /* 0x000fc60003f05270 */
[----:B------:R0:W-:Y:S01]  /*10b0*/  @!P1 STS.64 [R9+0x10], R2 ;  /* 0x0000100209009388 */ /* 0x0001e20000000a00 */
[----:B------:R-:W-:Y:S09]  /*10c0*/  BAR.SYNC.DEFER_BLOCKING 0x0 ;  /* 0x0000000000007b1d */ /* 0x000ff20000010000 */
[----:B------:R-:W-:Y:S05]  /*10d0*/  @P0 BRA `(.L_x_197) ;  /* 0x0000001400080947 */ /* 0x000fea0003800000 */
[----:B------:R-:W1:Y:S01]  /*10e0*/  S2UR UR5, SR_CgaCtaId ;  /* 0x00000000000579c3 */ /* 0x000e620000008800 */
[----:B------:R-:W-:Y:S01]  /*10f0*/  UMOV UR4, 0x400 ;  /* 0x0000040000047882 */ /* 0x000fe20000000000 */
[----:B------:R-:W-:Y:S01]  /*1100*/  ISETP.GT.AND P1, PT, R4, 0x20, PT ;  /* 0x000000200400780c */ /* 0x000fe20003f24270 */
[----:B-1----:R-:W-:-:S09]  /*1110*/  ULEA UR4, UR5, UR4, 0x18 ;  /* 0x0000000405047291 */ /* 0x002fd2000f8ec0ff */
[----:B------:R-:W1:Y:S04]  /*1120*/  LDS.64 R6, [UR4+0x18] ;  /* 0x00001804ff067984 */ /* 0x000e680008000a00 */
[----:B------:R-:W2:Y:S04]  /*1130*/  LDS.128 R12, [UR4+0x20] ;  /* 0x00002004ff0c7984 */ /* 0x000ea80008000c00 */
[----:B0-----:R-:W0:Y:S01]  /*1140*/  LDS.128 R8, [UR4+0x30] ;  /* 0x00003004ff087984 */ /* 0x001e220008000c00 */
[----:B-1----:R-:W-:-:S10]  /*1150*/  DADD R6, R2, R6 ;  /* 0x0000000002067229 */ /* 0x002fd40000000006 */
[----:B------:R-:W-:Y:S02]  /*1160*/  FSEL R2, R6, R2, P1 ;  /* 0x0000000206027208 */ /* 0x000fe40000800000 */
[----:B------:R-:W-:Y:S02]  /*1170*/  FSEL R3, R7, R3, P1 ;  /* 0x0000000307037208 */ /* 0x000fe40000800000 */
[----:B------:R-:W-:-:S04]  /*1180*/  ISETP.GT.AND P1, PT, R4, 0x40, PT ;  /* 0x000000400400780c */ /* 0x000fc80003f24270 */
[----:B--2---:R-:W-:-:S10]  /*1190*/  DADD R12, R12, R2 ;  /* 0x000000000c0c7229 */ /* 0x004fd40000000002 */
[----:B------:R-:W-:Y:S02]  /*11a0*/  FSEL R2, R12, R2, P1 ;  /* 0x000000020c027208 */ /* 0x000fe40000800000 */
[----:B------:R-:W-:Y:S02]  /*11b0*/  FSEL R3, R13, R3, P1 ;  /* 0x000000030d037208 */ /* 0x000fe40000800000 */
[----:B------:R-:W-:-:S04]  /*11c0*/  ISETP.GT.AND P1, PT, R4, 0x60, PT ;  /* 0x000000600400780c */ /* 0x000fc80003f24270 */
[----:B------:R-:W-:-:S10]  /*11d0*/  DADD R14, R2, R14 ;  /* 0x00000000020e7229 */ /* 0x000fd4000000000e */
[----:B------:R-:W-:Y:S02]  /*11e0*/  FSEL R2, R14, R2, P1 ;  /* 0x000000020e027208 */ /* 0x000fe40000800000 */
[----:B------:R-:W-:Y:S02]  /*11f0*/  FSEL R3, R15, R3, P1 ;  /* 0x000000030f037208 */ /* 0x000fe40000800000 */
[----:B------:R-:W1:Y:S01]  /*1200*/  LDS.128 R12, [UR4+0x40] ;  /* 0x00004004ff0c7984 */ /* 0x000e620008000c00 */
[----:B------:R-:W-:-:S03]  /*1210*/  ISETP.GT.AND P1, PT, R4, 0x80, PT ;  /* 0x000000800400780c */ /* 0x000fc60003f24270 */
[----:B0-----:R-:W-:-:S10]  /*1220*/  DADD R8, R8, R2 ;  /* 0x0000000008087229 */ /* 0x001fd40000000002 */
[----:B------:R-:W-:Y:S02]  /*1230*/  FSEL R2, R8, R2, P1 ;  /* 0x0000000208027208 */ /* 0x000fe40000800000 */
[----:B------:R-:W-:Y:S02]  /*1240*/  FSEL R3, R9, R3, P1 ;  /* 0x0000000309037208 */ /* 0x000fe40000800000 */
[----:B------:R-:W-:-:S04]  /*1250*/  ISETP.GT.AND P1, PT, R4, 0xa0, PT ;  /* 0x000000a00400780c */ /* 0x000fc80003f24270 */
[----:B------:R-:W-:-:S10]  /*1260*/  DADD R10, R2, R10 ;  /* 0x00000000020a7229 */ /* 0x000fd4000000000a */
[----:B------:R-:W-:Y:S02]  /*1270*/  FSEL R2, R10, R2, P1 ;  /* 0x000000020a027208 */ /* 0x000fe40000800000 */
[----:B------:R-:W-:Y:S02]  /*1280*/  FSEL R3, R11, R3, P1 ;  /* 0x000000030b037208 */ /* 0x000fe40000800000 */
[----:B------:R-:W0:Y:S01]  /*1290*/  LDS.128 R8, [UR4+0x50] ;  /* 0x00005004ff087984 */ /* 0x000e220008000c00 */
[----:B------:R-:W-:-:S03]  /*12a0*/  ISETP.GT.AND P1, PT, R4, 0xc0, PT ;  /* 0x000000c00400780c */ /* 0x000fc60003f24270 */
[----:B-1----:R-:W-:-:S10]  /*12b0*/  DADD R12, R12, R2 ;  /* 0x000000000c0c7229 */ /* 0x002fd40000000002 */
        /* <DEDUP_REMOVED lines=33> */
[----:B------:R-:W-:-:S04]  /*14d0*/  ISETP.GT.AND P1, PT, R4, 0x1c0, PT ;  /* 0x000001c00400780c */ /* 0x000fc80003f24270 */
[----:B-1----:R-:W-:-:S10]  /*14e0*/  DADD R12, R12, R2 ;  /* 0x000000000c0c7229 */ /* 0x002fd40000000002 */
[----:B------:R-:W-:Y:S02]  /*14f0*/  FSEL R2, R12, R2, P1 ;  /* 0x000000020c027208 */ /* 0x000fe40000800000 */
[----:B------:R-:W-:Y:S02]  /*1500*/  FSEL R3, R13, R3, P1 ;  /* 0x000000030d037208 */ /* 0x000fe40000800000 */
[----:B------:R-:W-:-:S04]  /*1510*/  ISETP.GT.AND P1, PT, R4, 0x1e0, PT ;  /* 0x000001e00400780c */ /* 0x000fc80003f24270 */
[----:B------:R-:W-:-:S10]  /*1520*/  DADD R14, R2, R14 ;  /* 0x00000000020e7229 */ /* 0x000fd4000000000e */
[----:B------:R-:W-:Y:S02]  /*1530*/  FSEL R2, R14, R2, P1 ;  /* 0x000000020e027208 */ /* 0x000fe40000800000 */
[----:B------:R-:W-:Y:S01]  /*1540*/  FSEL R3, R15, R3, P1 ;  /* 0x000000030f037208 */ /* 0x000fe20000800000 */
[----:B------:R-:W-:Y:S06]  /*1550*/  BRA `(.L_x_197) ;  /* 0x0000000c00e87947 */ /* 0x000fec0003800000 */
.L_x_183:
[----:B------:R-:W0:Y:S01]  /*1560*/  S2R R41, SR_TID.X ;  /* 0x0000000000297919 */ /* 0x000e220000002100 */
[----:B------:R-:W1:Y:S02]  /*1570*/  LDCU.64 UR4, c[0x0][0x380] ;  /* 0x00007000ff0477ac */ /* 0x000e640008000a00 */
[----:B-1----:R-:W-:Y:S02]  /*1580*/  IMAD.U32 R2, RZ, RZ, UR4 ;  /* 0x00000004ff027e24 */ /* 0x002fe4000f8e00ff */
[----:B------:R-:W-:Y:S02]  /*1590*/  IMAD.U32 R3, RZ, RZ, UR5 ;  /* 0x00000005ff037e24 */ /* 0x000fe4000f8e00ff */
[----:B0-----:R-:W-:-:S05]  /*15a0*/  IMAD.WIDE.U32 R18, R41, 0x8, R2 ;  /* 0x0000000829127825 */ /* 0x001fca00078e0002 */
[----:B------:R-:W2:Y:S04]  /*15b0*/  LDG.E.64.CONSTANT R20, desc[UR6][R18.64] ;  /* 0x0000000612147981 */ /* 0x000ea8000c1e9b00 */
[----:B------:R-:W2:Y:S04]  /*15c0*/  LDG.E.64.CONSTANT R6, desc[UR6][R18.64+0x1000] ;  /* 0x0010000612067981 */ /* 0x000ea8000c1e9b00 */
[----:B------:R-:W3:Y:S04]  /*15d0*/  LDG.E.64.CONSTANT R8, desc[UR6][R18.64+0x2000] ;  /* 0x0020000612087981 */ /* 0x000ee8000c1e9b00 */
[----:B------:R-:W4:Y:S04]  /*15e0*/  LDG.E.64.CONSTANT R10, desc[UR6][R18.64+0x3000] ;  /* 0x00300006120a7981 */ /* 0x000f28000c1e9b00 */
[----:B------:R-:W5:Y:S04]  /*15f0*/  LDG.E.64.CONSTANT R12, desc[UR6][R18.64+0x4000] ;  /* 0x00400006120c7981 */ /* 0x000f68000c1e9b00 */
[----:B------:R-:W5:Y:S04]  /*1600*/  LDG.E.64.CONSTANT R14, desc[UR6][R18.64+0x5000] ;  /* 0x00500006120e7981 */ /* 0x000f68000c1e9b00 */
[----:B------:R-:W5:Y:S01]  /*1610*/  LDG.E.64.CONSTANT R16, desc[UR6][R18.64+0x6000] ;  /* 0x0060000612107981 */ /* 0x000f62000c1e9b00 */
[----:B------:R-:W-:Y:S01]  /*1620*/  ISETP.GE.U32.AND P0, PT, R4, 0x1c00, PT ;  /* 0x00001c000400780c */ /* 0x000fe20003f06070 */
[----:B------:R-:W-:Y:S01]  /*1630*/  UMOV UR4, 0xe00 ;  /* 0x00000e0000047882 */ /* 0x000fe20000000000 */
[----:B--2---:R-:W-:-:S08]  /*1640*/  DADD R6, R20, R6 ;  /* 0x0000000014067229 */ /* 0x004fd00000000006 */
[----:B---3--:R-:W-:-:S08]  /*1650*/  DADD R6, R8, R6 ;  /* 0x0000000008067229 */ /* 0x008fd00000000006 */
[----:B----4-:R-:W-:-:S08]  /*1660*/  DADD R6, R10, R6 ;  /* 0x000000000a067229 */ /* 0x010fd00000000006 */
[----:B-----5:R-:W-:-:S08]  /*1670*/  DADD R6, R12, R6 ;  /* 0x000000000c067229 */ /* 0x020fd00000000006 */
[----:B------:R-:W-:-:S08]  /*1680*/  DADD R6, R14, R6 ;  /* 0x000000000e067229 */ /* 0x000fd00000000006 */
[----:B------:R-:W-:Y:S01]  /*1690*/  DADD R6, R16, R6 ;  /* 0x0000000010067229 */ /* 0x000fe20000000006 */
[----:B------:R-:W-:Y:S10]  /*16a0*/  @!P0 BRA `(.L_x_198) ;  /* 0x00000000006c8947 */ /* 0x000ff40003800000 */
[----:B------:R-:W0:Y:S01]  /*16b0*/  LDC R22, c[0x0][0x390] ;  /* 0x0000e400ff167b82 */ /* 0x000e220000000800 */
[----:B------:R-:W-:Y:S01]  /*16c0*/  VIADD R23, R4, 0xfffff200 ;  /* 0xfffff20004177836 */ /* 0x000fe20000000000 */
[----:B------:R-:W-:-:S06]  /*16d0*/  UMOV UR4, 0xe00 ;  /* 0x00000e0000047882 */ /* 0x000fcc0000000000 */
[----:B------:R-:W1:Y:S02]  /*16e0*/  LDC.64 R2, c[0x0][0x380] ;  /* 0x0000e000ff027b82 */ /* 0x000e640000000a00 */
.L_x_200:
[----:B------:R-:W-:-:S04]  /*16f0*/  VIADD R9, R41, UR4 ;  /* 0x0000000429097c36 */ /* 0x000fc80008000000 */
[----:B-1----:R-:W-:-:S05]  /*1700*/  IMAD.WIDE.U32 R8, R9, 0x8, R2 ;  /* 0x0000000809087825 */ /* 0x002fca00078e0002 */
[----:B------:R-:W2:Y:S04]  /*1710*/  LDG.E.64.CONSTANT R4, desc[UR6][R8.64] ;  /* 0x0000000608047981 */ /* 0x000ea8000c1e9b00 */
[----:B------:R-:W3:Y:S04]  /*1720*/  LDG.E.64.CONSTANT R10, desc[UR6][R8.64+0x1000] ;  /* 0x00100006080a7981 */ /* 0x000ee8000c1e9b00 */
[----:B------:R-:W4:Y:S04]  /*1730*/  LDG.E.64.CONSTANT R12, desc[UR6][R8.64+0x2000] ;  /* 0x00200006080c7981 */ /* 0x000f28000c1e9b00 */
[----:B------:R-:W5:Y:S04]  /*1740*/  LDG.E.64.CONSTANT R14, desc[UR6][R8.64+0x3000] ;  /* 0x00300006080e7981 */ /* 0x000f68000c1e9b00 */
[----:B------:R-:W5:Y:S04]  /*1750*/  LDG.E.64.CONSTANT R16, desc[UR6][R8.64+0x4000] ;  /* 0x0040000608107981 */ /* 0x000f68000c1e9b00 */
[----:B------:R-:W5:Y:S04]  /*1760*/  LDG.E.64.CONSTANT R18, desc[UR6][R8.64+0x5000] ;  /* 0x0050000608127981 */ /* 0x000f68000c1e9b00 */
[----:B------:R-:W5:Y:S01]  /*1770*/  LDG.E.64.CONSTANT R20, desc[UR6][R8.64+0x6000] ;  /* 0x0060000608147981 */ /* 0x000f62000c1e9b00 */
[----:B--2---:R-:W-:-:S08]  /*1780*/  DADD R4, R4, R6 ;  /* 0x0000000004047229 */ /* 0x004fd00000000006 */
[----:B---3--:R-:W-:-:S08]  /*1790*/  DADD R4, R10, R4 ;  /* 0x000000000a047229 */ /* 0x008fd00000000004 */
[----:B----4-:R-:W-:-:S08]  /*17a0*/  DADD R4, R12, R4 ;  /* 0x000000000c047229 */ /* 0x010fd00000000004 */
[----:B-----5:R-:W-:-:S08]  /*17b0*/  DADD R4, R14, R4 ;  /* 0x000000000e047229 */ /* 0x020fd00000000004 */
[----:B------:R-:W-:Y:S01]  /*17c0*/  DADD R16, R16, R4 ;  /* 0x0000000010107229 */ /* 0x000fe20000000004 */
[----:B0-----:R-:W-:-:S04]  /*17d0*/  IMAD.MOV.U32 R4, RZ, RZ, R22 ;  /* 0x000000ffff047224 */ /* 0x001fc800078e0016 */
[----:B------:R-:W-:-:S03]  /*17e0*/  VIADD R0, R4, -UR4 ;  /* 0x8000000404007c36 */ /* 0x000fc60008000000 */
[----:B------:R-:W-:Y:S02]  /*17f0*/  DADD R16, R18, R16 ;  /* 0x0000000012107229 */ /* 0x000fe40000000010 */
[----:B------:R-:W-:-:S06]  /*1800*/  ISETP.GE.AND P0, PT, R0, 0xe00, PT ;  /* 0x00000e000000780c */ /* 0x000fcc0003f06270 */
[----:B------:R-:W-:-:S07]  /*1810*/  DADD R6, R20, R16 ;  /* 0x0000000014067229 */ /* 0x000fce0000000010 */
[----:B------:R-:W-:Y:S05]  /*1820*/  @!P0 BRA `(.L_x_199) ;  /* 0x00000008001c8947 */ /* 0x000fea0003800000 */
[----:B------:R-:W-:-:S06]  /*1830*/  UIADD3 UR4, UPT, UPT, UR4, 0xe00, URZ ;  /* 0x00000e0004047890 */ /* 0x000fcc000fffe0ff */
[----:B------:R-:W-:-:S13]  /*1840*/  ISETP.LT.AND P0, PT, R23, UR4, PT ;  /* 0x0000000417007c0c */ /* 0x000fda000bf01270 */
[----:B------:R-:W-:Y:S05]  /*1850*/  @!P0 BRA `(.L_x_200) ;  /* 0xfffffffc00a48947 */ /* 0x000fea000383ffff */
.L_x_198:
        /* <DEDUP_REMOVED lines=19> */
.L_x_204:
[----:B------:R-:W-:-:S06]  /*1990*/  IMAD.WIDE.U32 R4, R9, 0x8, R2 ;  /* 0x0000000809047825 */ /* 0x000fcc00078e0002 */
[----:B------:R-:W2:Y:S01]  /*19a0*/  LDG.E.64.CONSTANT R4, desc[UR6][R4.64] ;  /* 0x0000000604047981 */ /* 0x000ea2000c1e9b00 */
[----:B------:R-:W-:Y:S02]  /*19b0*/  VIADD R8, R8, 0x1 ;  /* 0x0000000108087836 */ /* 0x000fe40000000000 */
[----:B------:R-:W-:Y:S02]  /*19c0*/  VIADD R45, R45, 0x200 ;  /* 0x000002002d2d7836 */ /* 0x000fe40000000000 */
[----:B------:R-:W-:Y:S01]  /*19d0*/  VIADD R9, R9, 0x200 ;  /* 0x0000020009097836 */ /* 0x000fe20000000000 */
[----:B------:R-:W-:Y:S01]  /*19e0*/  ISETP.NE.AND P0, PT, R8, RZ, PT ;  /* 0x000000ff0800720c */ /* 0x000fe20003f05270 */
[----:B--2---:R-:W-:-:S12]  /*19f0*/  DADD R6, R4, R6 ;  /* 0x0000000004067229 */ /* 0x004fd80000000006 */
[----:B------:R-:W-:Y:S05]  /*1a00*/  @P0 BRA `(.L_x_204) ;  /* 0xfffffffc00e00947 */ /* 0x000fea000383ffff */
.L_x_203:
[----:B------:R-:W-:Y:S05]  /*1a10*/  BSYNC.RECONVERGENT B2 ;  /* 0x0000000000027941 */ /* 0x000fea0003800200 */
.L_x_202:
        /* <DEDUP_REMOVED lines=16> */
.L_x_207:
[C---:B------:R-:W-:Y:S01]  /*1b20*/  IMAD.WIDE.U32 R38, R43.reuse, 0x8, R2 ;  /* 0x000000082b267825 */ /* 0x040fe200078e0002 */
[----:B------:R-:W2:Y:S04]  /*1b30*/  LDG.E.64.CONSTANT R8, desc[UR6][R4.64+-0x1000] ;  /* 0xfff0000604087981 */ /* 0x000ea8000c1e9b00 */
[----:B------:R-:W3:Y:S04]  /*1b40*/  LDG.E.64.CONSTANT R10, desc[UR6][R4.64] ;  /* 0x00000006040a7981 */ /* 0x000ee8000c1e9b00 */
[----:B------:R-:W4:Y:S01]  /*1b50*/  LDG.E.64.CONSTANT R38, desc[UR6][R38.64] ;  /* 0x0000000626267981 */ /* 0x000f22000c1e9b00 */
[----:B------:R-:W-:-:S03]  /*1b60*/  VIADD R15, R43, 0x800 ;  /* 0x000008002b0f7836 */ /* 0x000fc60000000000 */
[----:B------:R-:W5:Y:S01]  /*1b70*/  LDG.E.64.CONSTANT R12, desc[UR6][R4.64+0x1000] ;  /* 0x00100006040c7981 */ /* 0x000f62000c1e9b00 */
[----:B------:R-:W-:-:S03]  /*1b80*/  IMAD.WIDE.U32 R14, R15, 0x8, R2 ;  /* 0x000000080f0e7825 */ /* 0x000fc600078e0002 */
[----:B------:R-:W5:Y:S04]  /*1b90*/  LDG.E.64.CONSTANT R16, desc[UR6][R4.64+0x3000] ;  /* 0x0030000604107981 */ /* 0x000f68000c1e9b00 */
[----:B------:R-:W5:Y:S04]  /*1ba0*/  LDG.E.64.CONSTANT R14, desc[UR6][R14.64] ;  /* 0x000000060e0e7981 */ /* 0x000f68000c1e9b00 */
[----:B------:R-:W5:Y:S01]  /*1bb0*/  LDG.E.64.CONSTANT R18, desc[UR6][R4.64+0x4000] ;  /* 0x0040000604127981 */ /* 0x000f62000c1e9b00 */
        /* <DEDUP_REMOVED lines=11> */
[----:B------:R-:W5:Y:S04]  /*1c70*/  LDG.E.64.CONSTANT R34, desc[UR6][R4.64+0xc000] ;  /* 0x00c0000604227981 */ /* 0x000f68000c1e9b00 */
[----:B------:R0:W5:Y:S01]  /*1c80*/  LDG.E.64.CONSTANT R36, desc[UR6][R4.64+0xd000] ;  /* 0x00d0000604247981 */ /* 0x000162000c1e9b00 */
[----:B------:R-:W-:-:S05]  /*1c90*/  VIADD R45, R45, 0x2000 ;  /* 0x000020002d2d7836 */ /* 0x000fca0000000000 */
[----:B------:R-:W-:Y:S02]  /*1ca0*/  ISETP.GE.AND P1, PT, R45, R40, PT ;  /* 0x000000282d00720c */ /* 0x000fe40003f26270 */
[----:B0-----:R-:W-:Y:S01]  /*1cb0*/  IADD3 R4, P2, PT, R4, 0x10000, RZ ;  /* 0x0001000004047810 */ /* 0x001fe20007f5e0ff */
[----:B------:R-:W-:-:S04]  /*1cc0*/  VIADD R43, R43, 0x2000 ;  /* 0x000020002b2b7836 */ /* 0x000fc80000000000 */
[----:B------:R-:W-:Y:S01]  /*1cd0*/  IMAD.X R5, RZ, RZ, R5, P2 ;  /* 0x000000ffff057224 */ /* 0x000fe200010e0605 */
[----:B----4-:R-:W-:-:S08]  /*1ce0*/  DADD R38, R38, R6 ;  /* 0x0000000026267229 */ /* 0x010fd00000000006 */
[----:B--2---:R-:W-:-:S08]  /*1cf0*/  DADD R8, R38, R8 ;  /* 0x0000000026087229 */ /* 0x004fd00000000008 */
[----:B---3--:R-:W-:-:S08]  /*1d00*/  DADD R8, R8, R10 ;  /* 0x0000000008087229 */ /* 0x008fd0000000000a */
[----:B-----5:R-:W-:-:S08]  /*1d10*/  DADD R8, R8, R12 ;  /* 0x0000000008087229 */ /* 0x020fd0000000000c */
        /* <DEDUP_REMOVED lines=13> */
.L_x_206:
[----:B------:R-:W-:Y:S05]  /*1df0*/  BSYNC.RECONVERGENT B2 ;  /* 0x0000000000027941 */ /* 0x000fea0003800200 */
.L_x_205:
[----:B------:R-:W-:Y:S01]  /*1e00*/  IMAD.IADD R8, R0, 0x1, -R45 ;  /* 0x0000000100087824 */ /* 0x000fe200078e0a2d */
[----:B------:R-:W-:Y:S04]  /*1e10*/  BSSY.RECONVERGENT B2, `(.L_x_208) ;  /* 0x000001c000027945 */ /* 0x000fe80003800200 */
[----:B------:R-:W-:-:S13]  /*1e20*/  ISETP.GT.AND P1, PT, R8, 0x800, PT ;  /* 0x000008000800780c */ /* 0x000fda0003f24270 */
[----:B------:R-:W-:Y:S05]  /*1e30*/  @!P1 BRA `(.L_x_209) ;  /* 0x0000000000649947 */ /* 0x000fea0003800000 */
        /* <DEDUP_REMOVED lines=9> */
[----:B------:R-:W5:Y:S04]  /*1ed0*/  LDG.E.64.CONSTANT R22, desc[UR6][R4.64+0x4000] ;  /* 0x0040000604167981 */ /* 0x000f68000c1e9b00 */
[----:B------:R0:W5:Y:S01]  /*1ee0*/  LDG.E.64.CONSTANT R8, desc[UR6][R4.64+0x5000] ;  /* 0x0050000604087981 */ /* 0x000162000c1e9b00 */
[----:B------:R-:W-:Y:S01]  /*1ef0*/  PLOP3.LUT P0, PT, PT, PT, PT, 0x8, 0x80 ;  /* 0x000000000080781c */ /* 0x000fe20003f0e170 */
[----:B------:R-:W-:-:S02]  /*1f00*/  VIADD R45, R45, 0x1000 ;  /* 0x000010002d2d7836 */ /* 0x000fc40000000000 */
[----:B------:R-:W-:Y:S01]  /*1f10*/  VIADD R43, R43, 0x1000 ;  /* 0x000010002b2b7836 */ /* 0x000fe20000000000 */
[----:B----4-:R-:W-:-:S08]  /*1f20*/  DADD R6, R6, R10 ;  /* 0x0000000006067229 */ /* 0x010fd0000000000a */
[----:B--2---:R-:W-:-:S08]  /*1f30*/  DADD R6, R6, R12 ;  /* 0x0000000006067229 */ /* 0x004fd0000000000c */
[----:B---3--:R-:W-:-:S08]  /*1f40*/  DADD R6, R6, R14 ;  /* 0x0000000006067229 */ /* 0x008fd0000000000e */
[----:B-----5:R-:W-:-:S08]  /*1f50*/  DADD R6, R6, R16 ;  /* 0x0000000006067229 */ /* 0x020fd00000000010 */
[----:B------:R-:W-:-:S08]  /*1f60*/  DADD R6, R6, R18 ;  /* 0x0000000006067229 */ /* 0x000fd00000000012 */
[----:B------:R-:W-:Y:S01]  /*1f70*/  DADD R6, R6, R20 ;  /* 0x0000000006067229 */ /* 0x000fe20000000014 */
[----:B------:R-:W-:-:S07]  /*1f80*/  IADD3 R10, P1, PT, R4, 0x8000, RZ ;  /* 0x00008000040a7810 */ /* 0x000fce0007f3e0ff */
[----:B------:R-:W-:Y:S01]  /*1f90*/  DADD R6, R6, R22 ;  /* 0x0000000006067229 */ /* 0x000fe20000000016 */
[----:B0-----:R-:W-:Y:S02]  /*1fa0*/  IMAD.X R5, RZ, RZ, R5, P1 ;  /* 0x000000ffff057224 */ /* 0x001fe400008e0605 */
[----:B------:R-:W-:-:S05]  /*1fb0*/  IMAD.MOV.U32 R4, RZ, RZ, R10 ;  /* 0x000000ffff047224 */ /* 0x000fca00078e000a */
[----:B------:R-:W-:-:S11]  /*1fc0*/  DADD R6, R6, R8 ;  /* 0x0000000006067229 */ /* 0x000fd60000000008 */
.L_x_209:
[----:B------:R-:W-:Y:S05]  /*1fd0*/  BSYNC.RECONVERGENT B2 ;  /* 0x0000000000027941 */ /* 0x000fea0003800200 */
.L_x_208:
[----:B------:R-:W-:-:S13]  /*1fe0*/  ISETP.LT.OR P0, PT, R45, R0, P0 ;  /* 0x000000002d00720c */ /* 0x000fda0000701670 */
[----:B------:R-:W-:Y:S05]  /*1ff0*/  @!P0 BRA `(.L_x_201) ;  /* 0x0000000000248947 */ /* 0x000fea0003800000 */
[----:B------:R-:W-:Y:S01]  /*2000*/  IMAD.WIDE.U32 R2, R43, 0x8, R2 ;  /* 0x000000082b027825 */ /* 0x000fe200078e0002 */
[----:B------:R-:W2:Y:S04]  /*2010*/  LDG.E.64.CONSTANT R8, desc[UR6][R4.64+-0x1000] ;  /* 0xfff0000604087981 */ /* 0x000ea8000c1e9b00 */
[----:B------:R-:W3:Y:S04]  /*2020*/  LDG.E.64.CONSTANT R10, desc[UR6][R4.64] ;  /* 0x00000006040a7981 */ /* 0x000ee8000c1e9b00 */
[----:B------:R-:W4:Y:S04]  /*2030*/  LDG.E.64.CONSTANT R2, desc[UR6][R2.64] ;  /* 0x0000000602027981 */ /* 0x000f28000c1e9b00 */
[----:B------:R-:W5:Y:S01]  /*2040*/  LDG.E.64.CONSTANT R12, desc[UR6][R4.64+0x1000] ;  /* 0x00100006040c7981 */ /* 0x000f62000c1e9b00 */
[----:B----4-:R-:W-:-:S08]  /*2050*/  DADD R6, R6, R2 ;  /* 0x0000000006067229 */ /* 0x010fd00000000002 */
[----:B--2---:R-:W-:-:S08]  /*2060*/  DADD R6, R6, R8 ;  /* 0x0000000006067229 */ /* 0x004fd00000000008 */
[----:B---3--:R-:W-:-:S08]  /*2070*/  DADD R6, R6, R10 ;  /* 0x0000000006067229 */ /* 0x008fd0000000000a */
[----:B-----5:R-:W-:-:S11]  /*2080*/  DADD R6, R6, R12 ;  /* 0x0000000006067229 */ /* 0x020fd6000000000c */
.L_x_201:
[----:B------:R-:W-:Y:S05]  /*2090*/  BSYNC.RECONVERGENT B1 ;  /* 0x0000000000017941 */ /* 0x000fea0003800200 */
.L_x_199:
[----:B------:R-:W0:Y:S01]  /*20a0*/  S2R R0, SR_LANEID ;  /* 0x0000000000007919 */ /* 0x000e220000000000 */
[----:B------:R-:W-:Y:S04]  /*20b0*/  SHFL.DOWN PT, R2, R6, 0x1, 0x1f ;  /* 0x08201f0006027f89 */ /* 0x000fe800000e0000 */
[----:B------:R-:W1:Y:S02]  /*20c0*/  SHFL.DOWN PT, R3, R7, 0x1, 0x1f ;  /* 0x08201f0007037f89 */ /* 0x000e6400000e0000 */
[----:B-1----:R-:W-:Y:S01]  /*20d0*/  DADD R2, R2, R6 ;  /* 0x0000000002027229 */ /* 0x002fe20000000006 */
[C---:B0-----:R-:W-:Y:S02]  /*20e0*/  ISETP.GT.AND P0, PT, R0.reuse, 0x1e, PT ;  /* 0x0000001e0000780c */ /* 0x041fe40003f04270 */
[----:B------:R-:W-:-:S07]  /*20f0*/  ISETP.NE.AND P1, PT, R0, RZ, PT ;  /* 0x000000ff0000720c */ /* 0x000fce0003f25270 */
        /* <DEDUP_REMOVED lines=15> */
[----:B------:R-:W-:Y:S01]  /*21f0*/  ISETP.GT.AND P0, PT, R0, 0x17, PT ;  /* 0x000000170000780c */ /* 0x000fe20003f04270 */
[----:B------:R-:W-:Y:S01]  /*2200*/  SHFL.DOWN PT, R2, R6, 0x8, 0x1f ;  /* 0x09001f0006027f89 */ /* 0x000fe200000e0000 */
[----:B------:R-:W-:-:S03]  /*2210*/  @!P1 MOV R8, 0x400 ;  /* 0x0000040000089802 */ /* 0x000fc60000000f00 */
[----:B------:R-:W0:Y:S01]  /*2220*/  SHFL.DOWN PT, R3, R7, 0x8, 0x1f ;  /* 0x09001f0007037f89 */ /* 0x000e2200000e0000 */
[----:B-1----:R-:W-:Y:S01]  /*2230*/  @!P1 LEA R11, R11, R8, 0x18 ;  /* 0x000000080b0b9211 */ /* 0x002fe200078ec0ff */
[----:B0-----:R-:W-:-:S10]  /*2240*/  DADD R2, R2, R6 ;  /* 0x0000000002027229 */ /* 0x001fd40000000006 */
[----:B------:R-:W-:Y:S02]  /*2250*/  FSEL R4, R6, R2, P0 ;  /* 0x0000000206047208 */ /* 0x000fe40000000000 */
[----:B------:R-:W-:Y:S02]  /*2260*/  FSEL R5, R7, R3, P0 ;  /* 0x0000000307057208 */ /* 0x000fe40000000000 */
[----:B------:R-:W-:Y:S01]  /*2270*/  @!P1 SHF.R.U32.HI R6, RZ, 0x2, R41 ;  /* 0x00000002ff069819 */ /* 0x000fe20000011629 */
[----:B------:R-:W-:Y:S01]  /*2280*/  SHFL.DOWN PT, R2, R4, 0x10, 0x1f ;  /* 0x0a001f0004027f89 */ /* 0x000fe200000e0000 */
[----:B------:R-:W-:Y:S02]  /*2290*/  ISETP.NE.AND P0, PT, R41, RZ, PT ;  /* 0x000000ff2900720c */ /* 0x000fe40003f05270 */
[----:B------:R-:W-:Y:S01]  /*22a0*/  @!P1 LOP3.LUT R6, R6, 0xf8, RZ, 0xc0, !PT ;  /* 0x000000f806069812 */ /* 0x000fe200078ec0ff */
[----:B------:R-:W0:Y:S04]  /*22b0*/  SHFL.DOWN PT, R3, R5, 0x10, 0x1f ;  /* 0x0a001f0005037f89 */ /* 0x000e2800000e0000 */
[----:B------:R-:W-:Y:S01]  /*22c0*/  @!P1 IMAD.IADD R11, R6, 0x1, R11 ;  /* 0x00000001060b9824 */ /* 0x000fe200078e020b */
[----:B0-----:R-:W-:-:S07]  /*22d0*/  DADD R2, R2, R4 ;  /* 0x0000000002027229 */ /* 0x001fce0000000004 */
[----:B------:R0:W-:Y:S01]  /*22e0*/  @!P1 STS.64 [R11+0x10], R2 ;  /* 0x000010020b009388 */ /* 0x0001e20000000a00 */
[----:B------:R-:W-:Y:S01]  /*22f0*/  BAR.SYNC.DEFER_BLOCKING 0x0 ;  /* 0x0000000000007b1d */ /* 0x000fe20000010000 */
[----:B------:R-:W-:-:S04]  /*2300*/  ISETP.GT.AND P1, PT, R0, 0xf, PT ;  /* 0x0000000f0000780c */ /* 0x000fc80003f24270 */
[----:B------:R-:W-:Y:S02]  /*2310*/  FSEL R0, R4, R2, P1 ;  /* 0x0000000204007208 */ /* 0x000fe40000800000 */
[----:B------:R-:W-:-:S03]  /*2320*/  FSEL R5, R5, R3, P1 ;  /* 0x0000000305057208 */ /* 0x000fc60000800000 */
[----:B0-----:R-:W-:Y:S02]  /*2330*/  IMAD.MOV.U32 R2, RZ, RZ, R0 ;  /* 0x000000ffff027224 */ /* 0x001fe400078e0000 */
[----:B------:R-:W-:Y:S01]  /*2340*/  IMAD.MOV.U32 R3, RZ, RZ, R5 ;  /* 0x000000ffff037224 */ /* 0x000fe200078e0005 */
[----:B------:R-:W-:Y:S06]  /*2350*/  @P0 BRA `(.L_x_197) ;  /* 0x0000000000680947 */ /* 0x000fec0003800000 */
[----:B------:R-:W0:Y:S01]  /*2360*/  S2UR UR5, SR_CgaCtaId ;  /* 0x00000000000579c3 */ /* 0x000e220000008800 */
[----:B------:R-:W-:Y:S02]  /*2370*/  UMOV UR4, 0x400 ;  /* 0x0000040000047882 */ /* 0x000fe40000000000 */
[----:B0-----:R-:W-:-:S09]  /*2380*/  ULEA UR4, UR5, UR4, 0x18 ;  /* 0x0000000405047291 */ /* 0x001fd2000f8ec0ff */
[----:B------:R-:W0:Y:S04]  /*2390*/  LDS.64 R4, [UR4+0x18] ;  /* 0x00001804ff047984 */ /* 0x000e280008000a00 */
[----:B------:R-:W1:Y:S04]  /*23a0*/  LDS.128 R8, [UR4+0x20] ;  /* 0x00002004ff087984 */ /* 0x000e680008000c00 */
        /* <DEDUP_REMOVED lines=20> */
[----:B------:R-:W-:-:S11]  /*24f0*/  DADD R2, R2, R10 ;  /* 0x0000000002027229 */ /* 0x000fd6000000000a */
.L_x_197:
[----:B------:R-:W-:Y:S05]  /*2500*/  BSYNC.RECONVERGENT B0 ;  /* 0x0000000000007941 */ /* 0x000fea0003800200 */
.L_x_182:
[----:B------:R-:W-:Y:S05]  /*2510*/  @P0 EXIT ;  /* 0x000000000000094d */ /* 0x000fea0003800000 */
[----:B------:R-:W0:Y:S01]  /*2520*/  LDCU.64 UR4, c[0x0][0x398] ;  /* 0x00007300ff0477ac */ /* 0x000e220008000a00 */
[----:B------:R-:W2:Y:S01]  /*2530*/  LDC.64 R4, c[0x0][0x388] ;  /* 0x0000e200ff047b82 */ /* 0x000ea20000000a00 */
[----:B0-----:R-:W-:-:S07]  /*2540*/  DADD R2, R2, UR4 ;  /* 0x0000000402027e29 */ /* 0x001fce0008000000 */
[----:B--2---:R-:W-:Y:S01]  /*2550*/  STG.E.64 desc[UR6][R4.64], R2 ;  /* 0x0000000204007986 */ /* 0x004fe2000c101b06 */
[----:B------:R-:W-:Y:S05]  /*2560*/  EXIT ;  /* 0x000000000000794d */ /* 0x000fea0003800000 */
.L_x_210:
        /* <DEDUP_REMOVED lines=9> */
.L_x_515:


//--------------------- .text._ZN3cub18CUB_300001_SM_10006detail6reduce18DeviceReduceKernelINS2_10policy_hubIdyN4cuda3std3__44plusIdEEE10Policy1000EN6thrust24THRUST_300001_SM_1000_NS6detail15normal_iteratorINSD_10device_ptrIdEEEEyS9_dNS7_10__identityEEEvT0_PT3_T1_NS0_13GridEvenShareISN_EET2_T4_ --------------------------
	.section	.text._ZN3cub18CUB_300001_SM_10006detail6reduce18DeviceReduceKernelINS2_10policy_hubIdyN4cuda3std3__44plusIdEEE10Policy1000EN6thrust24THRUST_300001_SM_1000_NS6detail15normal_iteratorINSD_10device_ptrIdEEEEyS9_dNS7_10__identityEEEvT0_PT3_T1_NS0_13GridEvenShareISN_EET2_T4_,"ax",@progbits
	.align	128
        .global         _ZN3cub18CUB_300001_SM_10006detail6reduce18DeviceReduceKernelINS2_10policy_hubIdyN4cuda3std3__44plusIdEEE10Policy1000EN6thrust24THRUST_300001_SM_1000_NS6detail15normal_iteratorINSD_10device_ptrIdEEEEyS9_dNS7_10__identityEEEvT0_PT3_T1_NS0_13GridEvenShareISN_EET2_T4_
        .type           _ZN3cub18CUB_300001_SM_10006detail6reduce18DeviceReduceKernelINS2_10policy_hubIdyN4cuda3std3__44plusIdEEE10Policy1000EN6thrust24THRUST_300001_SM_1000_NS6detail15normal_iteratorINSD_10device_ptrIdEEEEyS9_dNS7_10__identityEEEvT0_PT3_T1_NS0_13GridEvenShareISN_EET2_T4_,@function
        .size           _ZN3cub18CUB_300001_SM_10006detail6reduce18DeviceReduceKernelINS2_10policy_hubIdyN4cuda3std3__44plusIdEEE10Policy1000EN6thrust24THRUST_300001_SM_1000_NS6detail15normal_iteratorINSD_10device_ptrIdEEEEyS9_dNS7_10__identityEEEvT0_PT3_T1_NS0_13GridEvenShareISN_EET2_T4_,(.L_x_516 - _ZN3cub18CUB_300001_SM_10006detail6reduce18DeviceReduceKernelINS2_10policy_hubIdyN4cuda3std3__44plusIdEEE10Policy1000EN6thrust24THRUST_300001_SM_1000_NS6detail15normal_iteratorINSD_10device_ptrIdEEEEyS9_dNS7_10__identityEEEvT0_PT3_T1_NS0_13GridEvenShareISN_EET2_T4_)
        .other          _ZN3cub18CUB_300001_SM_10006detail6reduce18DeviceReduceKernelINS2_10policy_hubIdyN4cuda3std3__44plusIdEEE10Policy1000EN6thrust24THRUST_300001_SM_1000_NS6detail15normal_iteratorINSD_10device_ptrIdEEEEyS9_dNS7_10__identityEEEvT0_PT3_T1_NS0_13GridEvenShareISN_EET2_T4_,@"STO_CUDA_ENTRY STV_DEFAULT"
_ZN3cub18CUB_300001_SM_10006detail6reduce18DeviceReduceKernelINS2_10policy_hubIdyN4cuda3std3__44plusIdEEE10Policy1000EN6thrust24THRUST_300001_SM_1000_NS6detail15normal_iteratorINSD_10device_ptrIdEEEEyS9_dNS7_10__identityEEEvT0_PT3_T1_NS0_13GridEvenShareISN_EET2_T4_:
.text._ZN3cub18CUB_300001_SM_10006detail6reduce18DeviceReduceKernelINS2_10policy_hubIdyN4cuda3std3__44plusIdEEE10Policy1000EN6thrust24THRUST_300001_SM_1000_NS6detail15normal_iteratorINSD_10device_ptrIdEEEEyS9_dNS7_10__identityEEEvT0_PT3_T1_NS0_13GridEvenShareISN_EET2_T4_:
        /* <DEDUP_REMOVED lines=19> */
[----:B------:R-:W-:-:S03]  /*0130*/  CS2R R8, SRZ ;  /* 0x0000000000087805 */ /* 0x000fc6000001ff00 */
[----:B0-----:R-:W-:Y:S01]  /*0140*/  ISETP.GE.AND P0, PT, R0, R3, PT ;  /* 0x000000030000720c */ /* 0x001fe20003f06270 */
[----:B------:R-:W-:-:S12]  /*0150*/  IMAD.MOV.U32 R2, RZ, RZ, R0 ;  /* 0x000000ffff027224 */ /* 0x000fd800078e0000 */
[----:B------:R-:W-:Y:S05]  /*0160*/  @P0 BRA `(.L_x_214) ;  /* 0x0000000000140947 */ /* 0x000fea0003800000 */
[----:B------:R-:W0:Y:S01]  /*0170*/  LDC.64 R8, c[0x0][0x380] ;  /* 0x0000e000ff087b82 */ /* 0x000e220000000a00 */
[----:B------:R-:W-:-:S04]  /*0180*/  VIADD R5, R0, UR9 ;  /* 0x0000000900057c36 */ /* 0x000fc80008000000 */
[----:B0-----:R-:W-:-:S06]  /*0190*/  IMAD.WIDE.U32 R8, R5, 0x8, R8 ;  /* 0x0000000805087825 */ /* 0x001fcc00078e0008 */
[----:B------:R-:W5:Y:S01]  /*01a0*/  LDG.E.64 R8, desc[UR16][R8.64] ;  /* 0x0000001008087981 */ /* 0x000f62000c1e1b00 */
[----:B------:R-:W-:-:S07]  /*01b0*/  VIADD R2, R0, 0x200 ;  /* 0x0000020000027836 */ /* 0x000fce0000000000 */
.L_x_214:
[----:B------:R-:W-:Y:S05]  /*01c0*/  BSYNC.RECONVERGENT B1 ;  /* 0x0000000000017941 */ /* 0x000fea0003800200 */
.L_x_213:
        /* <DEDUP_REMOVED lines=20> */
.L_x_219:
[----:B------:R-:W2:Y:S04]  /*0310*/  LDG.E.64 R10, desc[UR16][R6.64+-0x8000] ;  /* 0xff800010060a7981 */ /* 0x000ea8000c1e1b00 */
[----:B------:R-:W3:Y:S04]  /*0320*/  LDG.E.64 R12, desc[UR16][R6.64+-0x7000] ;  /* 0xff900010060c7981 */ /* 0x000ee8000c1e1b00 */
[----:B------:R-:W4:Y:S04]  /*0330*/  LDG.E.64 R14, desc[UR16][R6.64+-0x6000] ;  /* 0xffa00010060e7981 */ /* 0x000f28000c1e1b00 */
[----:B------:R-:W4:Y:S04]  /*0340*/  LDG.E.64 R16, desc[UR16][R6.64+-0x5000] ;  /* 0xffb0001006107981 */ /* 0x000f28000c1e1b00 */
[----:B------:R-:W4:Y:S04]  /*0350*/  LDG.E.64 R18, desc[UR16][R6.64+-0x4000] ;  /* 0xffc0001006127981 */ /* 0x000f28000c1e1b00 */
[----:B------:R-:W4:Y:S04]  /*0360*/  LDG.E.64 R20, desc[UR16][R6.64+-0x3000] ;  /* 0xffd0001006147981 */ /* 0x000f28000c1e1b00 */
[----:B------:R-:W4:Y:S04]  /*0370*/  LDG.E.64 R24, desc[UR16][R6.64+-0x2000] ;  /* 0xffe0001006187981 */ /* 0x000f28000c1e1b00 */
[----:B------:R-:W4:Y:S01]  /*0380*/  LDG.E.64 R22, desc[UR16][R6.64+-0x1000] ;  /* 0xfff0001006167981 */ /* 0x000f22000c1e1b00 */
[----:B--2--5:R-:W-:-:S03]  /*0390*/  DADD R10, R10, R8 ;  /* 0x000000000a0a7229 */ /* 0x024fc60000000008 */
[----:B------:R-:W2:Y:S05]  /*03a0*/  LDG.E.64 R8, desc[UR16][R6.64] ;  /* 0x0000001006087981 */ /* 0x000eaa000c1e1b00 */
[----:B---3--:R-:W-:Y:S02]  /*03b0*/  DADD R12, R10, R12 ;  /* 0x000000000a0c7229 */ /* 0x008fe4000000000c */
[----:B------:R-:W3:Y:S06]  /*03c0*/  LDG.E.64 R10, desc[UR16][R6.64+0x1000] ;  /* 0x00100010060a7981 */ /* 0x000eec000c1e1b00 */
[----:B----4-:R-:W-:-:S02]  /*03d0*/  DADD R14, R12, R14 ;  /* 0x000000000c0e7229 */ /* 0x010fc4000000000e */
[----:B------:R-:W4:Y:S06]  /*03e0*/  LDG.E.64 R12, desc[UR16][R6.64+0x2000] ;  /* 0x00200010060c7981 */ /* 0x000f2c000c1e1b00 */
[----:B------:R-:W-:Y:S02]  /*03f0*/  DADD R16, R14, R16 ;  /* 0x000000000e107229 */ /* 0x000fe40000000010 */
[----:B------:R-:W4:Y:S06]  /*0400*/  LDG.E.64 R14, desc[UR16][R6.64+0x3000] ;  /* 0x00300010060e7981 */ /* 0x000f2c000c1e1b00 */
[----:B------:R-:W-:-:S02]  /*0410*/  DADD R18, R16, R18 ;  /* 0x0000000010127229 */ /* 0x000fc40000000012 */
[----:B------:R-:W4:Y:S06]  /*0420*/  LDG.E.64 R16, desc[UR16][R6.64+0x4000] ;  /* 0x0040001006107981 */ /* 0x000f2c000c1e1b00 */
[----:B------:R-:W-:Y:S02]  /*0430*/  DADD R20, R18, R20 ;  /* 0x0000000012147229 */ /* 0x000fe40000000014 */
[----:B------:R-:W4:Y:S06]  /*0440*/  LDG.E.64 R18, desc[UR16][R6.64+0x5000] ;  /* 0x0050001006127981 */ /* 0x000f2c000c1e1b00 */
[----:B------:R-:W-:-:S02]  /*0450*/  DADD R24, R20, R24 ;  /* 0x0000000014187229 */ /* 0x000fc40000000018 */
[----:B------:R-:W4:Y:S06]  /*0460*/  LDG.E.64 R20, desc[UR16][R6.64+0x6000] ;  /* 0x0060001006147981 */ /* 0x000f2c000c1e1b00 */
[----:B------:R-:W-:Y:S02]  /*0470*/  DADD R22, R24, R22 ;  /* 0x0000000018167229 */ /* 0x000fe40000000016 */
[----:B------:R0:W4:Y:S01]  /*0480*/  LDG.E.64 R24, desc[UR16][R6.64+0x7000] ;  /* 0x0070001006187981 */ /* 0x000122000c1e1b00 */
[----:B------:R-:W-:Y:S02]  /*0490*/  VIADD R26, R26, 0x10 ;  /* 0x000000101a1a7836 */ /* 0x000fe40000000000 */
[----:B------:R-:W-:-:S03]  /*04a0*/  VIADD R2, R2, 0x2000 ;  /* 0x0000200002027836 */ /* 0x000fc60000000000 */
[----:B------:R-:W-:Y:S02]  /*04b0*/  ISETP.NE.AND P1, PT, R26, RZ, PT ;  /* 0x000000ff1a00720c */ /* 0x000fe40003f25270 */
[----:B0-----:R-:W-:-:S05]  /*04c0*/  IADD3 R6, P2, PT, R6, 0x10000, RZ ;  /* 0x0001000006067810 */ /* 0x001fca0007f5e0ff */
[----:B------:R-:W-:Y:S01]  /*04d0*/  IMAD.X R7, RZ, RZ, R7, P2 ;  /* 0x000000ffff077224 */ /* 0x000fe200010e0607 */
[----:B--2---:R-:W-:-:S08]  /*04e0*/  DADD R8, R22, R8 ;  /* 0x0000000016087229 */ /* 0x004fd00000000008 */
[----:B---3--:R-:W-:-:S08]  /*04f0*/  DADD R8, R8, R10 ;  /* 0x0000000008087229 */ /* 0x008fd0000000000a */
[----:B----4-:R-:W-:-:S08]  /*0500*/  DADD R8, R8, R12 ;  /* 0x0000000008087229 */ /* 0x010fd0000000000c */
[----:B------:R-:W-:-:S08]  /*0510*/  DADD R8, R8, R14 ;  /* 0x0000000008087229 */ /* 0x000fd0000000000e */
[----:B------:R-:W-:-:S08]  /*0520*/  DADD R8, R8, R16 ;  /* 0x0000000008087229 */ /* 0x000fd00000000010 */
[----:B------:R-:W-:-:S08]  /*0530*/  DADD R8, R8, R18 ;  /* 0x0000000008087229 */ /* 0x000fd00000000012 */
[----:B------:R-:W-:-:S08]  /*0540*/  DADD R8, R8, R20 ;  /* 0x0000000008087229 */ /* 0x000fd00000000014 */
[----:B------:R-:W-:Y:S01]  /*0550*/  DADD R8, R8, R24 ;  /* 0x0000000008087229 */ /* 0x000fe20000000018 */
[----:B------:R-:W-:Y:S10]  /*0560*/  @P1 BRA `(.L_x_219) ;  /* 0xfffffffc00681947 */ /* 0x000ff4000383ffff */
.L_x_218:
[----:B------:R-:W-:Y:S05]  /*0570*/  BSYNC.RECONVERGENT B2 ;  /* 0x0000000000027941 */ /* 0x000fea0003800200 */
.L_x_217:
        /* <DEDUP_REMOVED lines=28> */
.L_x_221:
[----:B------:R-:W-:Y:S05]  /*0740*/  BSYNC.RECONVERGENT B2 ;  /* 0x0000000000027941 */ /* 0x000fea0003800200 */
.L_x_220:
        /* <DEDUP_REMOVED lines=14> */
[----:B------:R-:W4:Y:S01]  /*0830*/  LDG.E.64 R14, desc[UR16][R4.64+0x3000] ;  /* 0x00300010040e7981 */ /* 0x000f22000c1e1b00 */
[----:B------:R-:W-:Y:S01]  /*0840*/  VIADD R2, R2, 0x800 ;  /* 0x0000080002027836 */ /* 0x000fe20000000000 */
[----:B--2--5:R-:W-:-:S08]  /*0850*/  DADD R6, R8, R6 ;  /* 0x0000000008067229 */ /* 0x024fd00000000006 */
[----:B---3--:R-:W-:-:S08]  /*0860*/  DADD R6, R6, R10 ;  /* 0x0000000006067229 */ /* 0x008fd0000000000a */
[----:B----4-:R-:W-:-:S08]  /*0870*/  DADD R6, R6, R12 ;  /* 0x0000000006067229 */ /* 0x010fd0000000000c */
[----:B------:R-:W-:-:S11]  /*0880*/  DADD R8, R6, R14 ;  /* 0x0000000006087229 */ /* 0x000fd6000000000e */
.L_x_223:
[----:B------:R-:W-:Y:S05]  /*0890*/  BSYNC.RECONVERGENT B2 ;  /* 0x0000000000027941 */ /* 0x000fea0003800200 */
.L_x_222:
[----:B------:R-:W-:Y:S05]  /*08a0*/  @!P0 BRA `(.L_x_216) ;  /* 0x00000000002c8947 */ /* 0x000fea0003800000 */
[----:B------:R-:W0:Y:S01]  /*08b0*/  LDC.64 R4, c[0x0][0x380] ;  /* 0x0000e000ff047b82 */ /* 0x000e220000000a00 */
[----:B------:R-:W-:Y:S02]  /*08c0*/  IMAD.U32 R7, RZ, RZ, UR18 ;  /* 0x00000012ff077e24 */ /* 0x000fe4000f8e00ff */
[----:B------:R-:W-:Y:S02]  /*08d0*/  IMAD.MOV R10, RZ, RZ, -R16 ;  /* 0x000000ffff0a7224 */ /* 0x000fe400078e0a10 */
[----:B0-----:R-:W-:-:S07]  /*08e0*/  IMAD.WIDE.U32 R4, R7, 0x7000, R4 ;  /* 0x0000700007047825 */ /* 0x001fce00078e0004 */
.L_x_224:
[----:B------:R-:W-:-:S06]  /*08f0*/  IMAD.WIDE R6, R2, 0x8, R4 ;  /* 0x0000000802067825 */ /* 0x000fcc00078e0204 */
[----:B------:R-:W2:Y:S01]  /*0900*/  LDG.E.64 R6, desc[UR16][R6.64] ;  /* 0x0000001006067981 */ /* 0x000ea2000c1e1b00 */
[----:B------:R-:W-:Y:S02]  /*0910*/  VIADD R10, R10, 0x1 ;  /* 0x000000010a0a7836 */ /* 0x000fe40000000000 */
[----:B------:R-:W-:-:S03]  /*0920*/  VIADD R2, R2, 0x200 ;  /* 0x0000020002027836 */ /* 0x000fc60000000000 */
[----:B------:R-:W-:Y:S01]  /*0930*/  ISETP.NE.AND P0, PT, R10, RZ, PT ;  /* 0x000000ff0a00720c */ /* 0x000fe20003f05270 */
[----:B--2--5:R-:W-:-:S12]  /*0940*/  DADD R8, R6, R8 ;  /* 0x0000000006087229 */ /* 0x024fd80000000008 */
[----:B------:R-:W-:Y:S05]  /*0950*/  @P0 BRA `(.L_x_224) ;  /* 0xfffffffc00e40947 */ /* 0x000fea000383ffff */
.L_x_216:
[----:B------:R-:W-:Y:S05]  /*0960*/  BSYNC.RECONVERGENT B1 ;  /* 0x0000000000017941 */ /* 0x000fea0003800200 */
.L_x_215:
        /* <DEDUP_REMOVED lines=12> */
[----:B------:R-:W-:-:S03]  /*0a30*/  @!P1 SHF.R.U32.HI R3, RZ, 0x2, R0 ;  /* 0x00000002ff039819 */ /* 0x000fc60000011600 */
[----:B------:R-:W0:Y:S01]  /*0a40*/  SHFL.DOWN PT, R5, R7, 0x2, 0x1f ;  /* 0x08401f0007057f89 */ /* 0x000e2200000e0000 */
[----:B------:R-:W-:Y:S01]  /*0a50*/  @!P1 LOP3.LUT R3, R3, 0xf8, RZ, 0xc0, !PT ;  /* 0x000000f803039812 */ /* 0x000fe200078ec0ff */
        /* <DEDUP_REMOVED lines=14> */
[----:B-1----:R-:W-:-:S05]  /*0b40*/  @!P1 LEA R10, R13, R10, 0x18 ;  /* 0x0000000a0d0a9211 */ /* 0x002fca00078ec0ff */
[----:B------:R-:W-:Y:S01]  /*0b50*/  @!P1 IMAD.IADD R3, R3, 0x1, R10 ;  /* 0x0000000103039824 */ /* 0x000fe200078e020a */
[----:B0-----:R-:W-:-:S10]  /*0b60*/  DADD R4, R4, R8 ;  /* 0x0000000004047229 */ /* 0x001fd40000000008 */
[----:B------:R-:W-:Y:S02]  /*0b70*/  FSEL R6, R8, R4, P0 ;  /* 0x0000000408067208 */ /* 0x000fe40000000000 */
[----:B------:R-:W-:Y:S02]  /*0b80*/  FSEL R7, R9, R5, P0 ;  /* 0x0000000509077208 */ /* 0x000fe40000000000 */
[----:B------:R-:W-:Y:S01]  /*0b90*/  ISETP.NE.AND P0, PT, R0, RZ, PT ;  /* 0x000000ff0000720c */ /* 0x000fe20003f05270 */
[----:B------:R-:W-:Y:S04]  /*0ba0*/  SHFL.DOWN PT, R4, R6, 0x10, 0x1f ;  /* 0x0a001f0006047f89 */ /* 0x000fe800000e0000 */
[----:B------:R-:W0:Y:S02]  /*0bb0*/  SHFL.DOWN PT, R5, R7, 0x10, 0x1f ;  /* 0x0a001f0007057f89 */ /* 0x000e2400000e0000 */
        /* <DEDUP_REMOVED lines=10> */
[----:B--2---:R-:W0:Y:S04]  /*0c60*/  LDS.64 R2, [UR4+0x18] ;  /* 0x00001804ff027984 */ /* 0x004e280008000a00 */
        /* <DEDUP_REMOVED lines=23> */
.L_x_225:
[----:B------:R-:W-:-:S05]  /*0de0*/  LOP3.LUT R2, R0, 0x3e0, RZ, 0xc0, !PT ;  /* 0x000003e000027812 */ /* 0x000fca00078ec0ff */
[----:B------:R-:W-:Y:S01]  /*0df0*/  VIADD R4, R2, 0x20 ;  /* 0x0000002002047836 */ /* 0x000fe20000000000 */
[----:B------:R-:W-:-:S04]  /*0e00*/  LOP3.LUT R2, RZ, R2, RZ, 0x33, !PT ;  /* 0x00000002ff027212 */ /* 0x000fc800078e33ff */
[----:B------:R-:W-:Y:S01]  /*0e10*/  ISETP.GT.AND P0, PT, R4, R3, PT ;  /* 0x000000030400720c */ /* 0x000fe20003f04270 */
[----:B------:R-:W-:-:S05]  /*0e20*/  IMAD.IADD R2, R3, 0x1, R2 ;  /* 0x0000000103027824 */ /* 0x000fca00078e0202 */
[----:B------:R-:W-:Y:S02]  /*0e30*/  SEL R5, R2, 0x1f, P0 ;  /* 0x0000001f02057807 */ /* 0x000fe40000000000 */
[----:B------:R-:W0:Y:S03]  /*0e40*/  S2R R2, SR_LANEID ;  /* 0x0000000000027919 */ /* 0x000e260000000000 */
[----:B-----5:R-:W-:Y:S04]  /*0e50*/  SHFL.DOWN PT, R6, R8, 0x1, R5 ;  /* 0x0820000008067989 */ /* 0x020fe800000e0005 */
[----:B------:R-:W1:Y:S02]  /*0e60*/  SHFL.DOWN PT, R7, R9, 0x1, R5 ;  /* 0x0820000009077989 */ /* 0x000e6400000e0005 */
[----:B-1----:R-:W-:Y:S01]  /*0e70*/  DADD R6, R6, R8 ;  /* 0x0000000006067229 */ /* 0x002fe20000000008 */
[C---:B0-----:R-:W-:Y:S01]  /*0e80*/  ISETP.GE.AND P0, PT, R2.reuse, R5, PT ;  /* 0x000000050200720c */ /* 0x041fe20003f06270 */
[C---:B------:R-:W-:Y:S01]  /*0e90*/  VIADD R4, R2.reuse, 0x2 ;  /* 0x0000000202047836 */ /* 0x040fe20000000000 */
[----:B------:R-:W-:-:S07]  /*0ea0*/  ISETP.NE.AND P1, PT, R2, RZ, PT ;  /* 0x000000ff0200720c */ /* 0x000fce0003f25270 */
[----:B------:R-:W-:Y:S02]  /*0eb0*/  FSEL R10, R6, R8, !P0 ;  /* 0x00000008060a7208 */ /* 0x000fe40004000000 */
[----:B------:R-:W-:Y:S02]  /*0ec0*/  FSEL R11, R7, R9, !P0 ;  /* 0x00000009070b7208 */ /* 0x000fe40004000000 */
[----:B------:R-:W-:Y:S01]  /*0ed0*/  ISETP.GT.AND P0, PT, R4, R5, PT ;  /* 0x000000050400720c */ /* 0x000fe20003f04270 */
[----:B------:R-:W-:Y:S01]  /*0ee0*/  SHFL.DOWN PT, R6, R10, 0x2, R5 ;  /* 0x084000000a067989 */ /* 0x000fe200000e0005 */
[----:B------:R-:W-:-:S03]  /*0ef0*/  VIADD R4, R2, 0x4 ;  /* 0x0000000402047836 */ /* 0x000fc60000000000 */
[----:B------:R-:W0:Y:S02]  /*0f00*/  SHFL.DOWN PT, R7, R11, 0x2, R5 ;  /* 0x084000000b077989 */ /* 0x000e2400000e0005 */
[----:B0-----:R-:W-:-:S10]  /*0f10*/  DADD R6, R6, R10 ;  /* 0x0000000006067229 */ /* 0x001fd4000000000a */
[----:B------:R-:W-:Y:S02]  /*0f20*/  FSEL R12, R10, R6, P0 ;  /* 0x000000060a0c7208 */ /* 0x000fe40000000000 */
[----:B------:R-:W-:Y:S02]  /*0f30*/  FSEL R13, R11, R7, P0 ;  /* 0x000000070b0d7208 */ /* 0x000fe40000000000 */
[----:B------:R-:W-:Y:S01]  /*0f40*/  ISETP.GT.AND P0, PT, R4, R5, PT ;  /* 0x000000050400720c */ /* 0x000fe20003f04270 */
[----:B------:R-:W-:Y:S01]  /*0f50*/  SHFL.DOWN PT, R6, R12, 0x4, R5 ;  /* 0x088000000c067989 */ /* 0x000fe200000e0005 */
[C---:B------:R-:W-:Y:S02]  /*0f60*/  VIADD R4, R2.reuse, 0x8 ;  /* 0x0000000802047836 */ /* 0x040fe40000000000 */
[----:B------:R-:W-:Y:S01]  /*0f70*/  VIADD R2, R2, 0x10 ;  /* 0x0000001002027836 */ /* 0x000fe20000000000 */
[----:B------:R-:W0:Y:S02]  /*0f80*/  SHFL.DOWN PT, R7, R13, 0x4, R5 ;  /* 0x088000000d077989 */ /* 0x000e2400000e0005 */
[----:B0-----:R-:W-:-:S10]  /*0f90*/  DADD R6, R6, R12 ;  /* 0x0000000006067229 */ /* 0x001fd4000000000c */
[----:B------:R-:W-:Y:S02]  /*0fa0*/  FSEL R8, R12, R6, P0 ;  /* 0x000000060c087208 */ /* 0x000fe40000000000 */
[----:B------:R-:W-:Y:S02]  /*0fb0*/  FSEL R9, R13, R7, P0 ;  /* 0x000000070d097208 */ /* 0x000fe40000000000 */
[----:B------:R-:W-:Y:S01]  /*0fc0*/  ISETP.GT.AND P0, PT, R4, R5, PT ;  /* 0x000000050400720c */ /* 0x000fe20003f04270 */
[----:B------:R-:W-:Y:S01]  /*0fd0*/  SHFL.DOWN PT, R6, R8, 0x8, R5 ;  /* 0x0900000008067989 */ /* 0x000fe200000e0005 */
[----:B------:R-:W-:-:S03]  /*0fe0*/  @!P1 SHF.R.U32.HI R4, RZ, 0x2, R0 ;  /* 0x00000002ff049819 */ /* 0x000fc60000011600 */
[----:B------:R-:W0:Y:S01]  /*0ff0*/  SHFL.DOWN PT, R7, R9, 0x8, R5 ;  /* 0x0900000009077989 */ /* 0x000e2200000e0005 */
[----:B------:R-:W-:Y:S01]  /*1000*/  @!P1 LOP3.LUT R4, R4, 0xf8, RZ, 0xc0, !PT ;  /* 0x000000f804049812 */ /* 0x000fe200078ec0ff */
[----:B------:R-:W1:Y:S01]  /*1010*/  @!P1 S2R R13, SR_CgaCtaId ;  /* 0x00000000000d9919 */ /* 0x000e620000008800 */
[----:B0-----:R-:W-:-:S10]  /*1020*/  DADD R6, R6, R8 ;  /* 0x0000000006067229 */ /* 0x001fd40000000008 */
[----:B------:R-:W-:Y:S02]  /*1030*/  FSEL R10, R8, R6, P0 ;  /* 0x00000006080a7208 */ /* 0x000fe40000000000 */
[----:B------:R-:W-:Y:S02]  /*1040*/  FSEL R11, R9, R7, P0 ;  /* 0x00000007090b7208 */ /* 0x000fe40000000000 */
[----:B------:R-:W-:Y:S01]  /*1050*/  @!P1 MOV R8, 0x400 ;  /* 0x0000040000089802 */ /* 0x000fe20000000f00 */
[----:B------:R-:W-:Y:S01]  /*1060*/  SHFL.DOWN PT, R6, R10, 0x10, R5 ;  /* 0x0a0000000a067989 */ /* 0x000fe200000e0005 */
[----:B------:R-:W-:Y:S02]  /*1070*/  ISETP.GT.AND P0, PT, R2, R5, PT ;  /* 0x000000050200720c */ /* 0x000fe40003f04270 */
[----:B-1----:R-:W-:Y:S01]  /*1080*/  @!P1 LEA R13, R13, R8, 0x18 ;  /* 0x000000080d0d9211 */ /* 0x002fe200078ec0ff */
[----:B------:R-:W0:Y:S04]  /*1090*/  SHFL.DOWN PT, R7, R11, 0x10, R5 ;  /* 0x0a0000000b077989 */ /* 0x000e2800000e0005 */
[----:B------:R-:W-:Y:S01]  /*10a0*/  @!P1 IMAD.IADD R13, R4, 0x1, R13 ;  /* 0x00000001040d9824 */ /* 0x000fe200078e020d */
[----:B0-----:R-:W-:-:S10]  /*10b0*/  DADD R6, R6, R10 ;  /* 0x0000000006067229 */ /* 0x001fd4000000000a */
[----:B------:R-:W-:Y:S02]  /*10c0*/  FSEL R8, R10, R6, P0 ;  /* 0x000000060a087208 */ /* 0x000fe40000000000 */
[----:B------:R-:W-:Y:S02]  /*10d0*/  FSEL R9, R11, R7, P0 ;  /* 0x000000070b097208 */ /* 0x000fe40000000000 */
[----:B------:R-:W-:-:S03]  /*10e0*/  ISETP.NE.AND P0, PT, R0, RZ, PT ;  /* 0x000000ff0000720c */ /* 0x000fc60003f05270 */
[----:B------:R1:W-:Y:S01]  /*10f0*/  @!P1 STS.64 [R13+0x10], R8 ;  /* 0x000010080d009388 */ /* 0x0003e20000000a00 */
[----:B------:R-:W-:Y:S09]  /*1100*/  BAR.SYNC.DEFER_BLOCKING 0x0 ;  /* 0x0000000000007b1d */ /* 0x000ff20000010000 */
[----:B------:R-:W-:Y:S05]  /*1110*/  @P0 BRA `(.L_x_226) ;  /* 0x0000001400a00947 */ /* 0x000fea0003800000 */
[----:B------:R-:W0:Y:S01]  /*1120*/  S2UR UR5, SR_CgaCtaId ;  /* 0x00000000000579c3 */ /* 0x000e220000008800 */
[----:B------:R-:W-:Y:S01]  /*1130*/  UMOV UR4, 0x400 ;  /* 0x0000040000047882 */ /* 0x000fe20000000000 */
[----:B------:R-:W-:Y:S01]  /*1140*/  ISETP.GT.AND P1, PT, R3, 0x20, PT ;  /* 0x000000200300780c */ /* 0x000fe20003f24270 */
[----:B0-----:R-:W-:-:S09]  /*1150*/  ULEA UR4, UR5, UR4, 0x18 ;  /* 0x0000000405047291 */ /* 0x001fd2000f8ec0ff */
[----:B------:R-:W0:Y:S04]  /*1160*/  LDS.64 R10, [UR4+0x18] ;  /* 0x00001804ff0a7984 */ /* 0x000e280008000a00 */
[----:B------:R-:W2:Y:S01]  /*1170*/  LDS.128 R4, [UR4+0x20] ;  /* 0x00002004ff047984 */ /* 0x000ea20008000c00 */
[----:B0-----:R-:W-:-:S10]  /*1180*/  DADD R10, R8, R10 ;  /* 0x00000000080a7229 */ /* 0x001fd4000000000a */
[----:B------:R-:W-:Y:S02]  /*1190*/  FSEL R12, R10, R8, P1 ;  /* 0x000000080a0c7208 */ /* 0x000fe40000800000 */
[----:B-1----:R-:W-:Y:S02]  /*11a0*/  FSEL R13, R11, R9, P1 ;  /* 0x000000090b0d7208 */ /* 0x002fe40000800000 */
[----:B------:R-:W0:Y:S01]  /*11b0*/  LDS.128 R8, [UR4+0x30] ;  /* 0x00003004ff087984 */ /* 0x000e220008000c00 */
[----:B------:R-:W-:-:S03]  /*11c0*/  ISETP.GT.AND P1, PT, R3, 0x40, PT ;  /* 0x000000400300780c */ /* 0x000fc60003f24270 */
        /* <DEDUP_REMOVED lines=61> */
.L_x_212:
[----:B------:R-:W0:Y:S01]  /*15a0*/  S2R R0, SR_TID.X ;  /* 0x0000000000007919 */ /* 0x000e220000002100 */
[----:B------:R-:W1:Y:S01]  /*15b0*/  LDC.64 R4, c[0x0][0x380] ;  /* 0x0000e000ff047b82 */ /* 0x000e620000000a00 */
[----:B0-----:R-:W-:-:S04]  /*15c0*/  VIADD R21, R0, UR9 ;  /* 0x0000000900157c36 */ /* 0x001fc80008000000 */
[----:B-1----:R-:W-:-:S05]  /*15d0*/  IMAD.WIDE.U32 R20, R21, 0x8, R4 ;  /* 0x0000000815147825 */ /* 0x002fca00078e0004 */
[----:B------:R-:W2:Y:S04]  /*15e0*/  LDG.E.64 R14, desc[UR16][R20.64] ;  /* 0x00000010140e7981 */ /* 0x000ea8000c1e1b00 */
[----:B------:R-:W2:Y:S04]  /*15f0*/  LDG.E.64 R16, desc[UR16][R20.64+0x1000] ;  /* 0x0010001014107981 */ /* 0x000ea8000c1e1b00 */
[----:B------:R-:W3:Y:S04]  /*1600*/  LDG.E.64 R18, desc[UR16][R20.64+0x2000] ;  /* 0x0020001014127981 */ /* 0x000ee8000c1e1b00 */
[----:B------:R-:W4:Y:S04]  /*1610*/  LDG.E.64 R10, desc[UR16][R20.64+0x3000] ;  /* 0x00300010140a7981 */ /* 0x000f28000c1e1b00 */
[----:B------:R-:W5:Y:S04]  /*1620*/  LDG.E.64 R6, desc[UR16][R20.64+0x4000] ;  /* 0x0040001014067981 */ /* 0x000f68000c1e1b00 */
[----:B------:R-:W5:Y:S04]  /*1630*/  LDG.E.64 R4, desc[UR16][R20.64+0x5000] ;  /* 0x0050001014047981 */ /* 0x000f68000c1e1b00 */
[----:B------:R-:W5:Y:S01]  /*1640*/  LDG.E.64 R8, desc[UR16][R20.64+0x6000] ;  /* 0x0060001014087981 */ /* 0x000f62000c1e1b00 */
[----:B------:R-:W-:-:S04]  /*1650*/  ISETP.GE.U32.AND P0, PT, R13, UR5, PT ;  /* 0x000000050d007c0c */ /* 0x000fc8000bf06070 */
[----:B------:R-:W-:Y:S01]  /*1660*/  ISETP.GE.U32.AND.EX P0, PT, R2, UR4, PT, P0 ;  /* 0x0000000402007c0c */ /* 0x000fe2000bf06100 */
[----:B--2---:R-:W-:-:S08]  /*1670*/  DADD R14, R14, R16 ;  /* 0x000000000e0e7229 */ /* 0x004fd00000000010 */
[----:B---3--:R-:W-:-:S08]  /*1680*/  DADD R14, R18, R14 ;  /* 0x00000000120e7229 */ /* 0x008fd0000000000e */
[----:B----4-:R-:W-:-:S08]  /*1690*/  DADD R10, R10, R14 ;  /* 0x000000000a0a7229 */ /* 0x010fd0000000000e */
[----:B-----5:R-:W-:-:S08]  /*16a0*/  DADD R6, R6, R10 ;  /* 0x0000000006067229 */ /* 0x020fd0000000000a */
[----:B------:R-:W-:-:S08]  /*16b0*/  DADD R4, R4, R6 ;  /* 0x0000000004047229 */ /* 0x000fd00000000006 */
[----:B------:R-:W-:Y:S01]  /*16c0*/  DADD R8, R8, R4 ;  /* 0x0000000008087229 */ /* 0x000fe20000000004 */
[----:B------:R-:W-:Y:S10]  /*16d0*/  @!P0 BRA `(.L_x_227) ;  /* 0x0000000c001c8947 */ /* 0x000ff40003800000 */
        /* <DEDUP_REMOVED lines=13> */
[----:B------:R-:W-:-:S03]  /*17b0*/  IMAD.X R0, RZ, RZ, UR8, P2 ;  /* 0x00000008ff007e24 */ /* 0x000fc600090e06ff */
[----:B------:R-:W-:Y:S02]  /*17c0*/  ISETP.GT.U32.AND.EX P0, PT, R11, R22, PT, P0 ;  /* 0x000000160b00720c */ /* 0x000fe40003f04100 */
[----:B0-----:R-:W-:-:S04]  /*17d0*/  LEA R6, P1, R7, UR12, 0x3 ;  /* 0x0000000c07067c11 */ /* 0x001fc8000f8218ff */
[----:B------:R-:W-:Y:S02]  /*17e0*/  IADD3 R6, P2, PT, R6, 0x8000, RZ ;  /* 0x0000800006067810 */ /* 0x000fe40007f5e0ff */
[----:B------:R-:W-:Y:S01]  /*17f0*/  LEA.HI.X R7, R7, UR13, R0, 0x3, P1 ;  /* 0x0000000d07077c11 */ /* 0x000fe200088f1c00 */
[----:B------:R-:W-:Y:S01]  /*1800*/  VIADD R0, R5, -UR9 ;  /* 0x8000000905007c36 */ /* 0x000fe20008000000 */
[----:B------:R-:W-:-:S03]  /*1810*/  UMOV UR9, UR7 ;  /* 0x0000000700097c82 */ /* 0x000fc60008000000 */
[----:B------:R-:W-:Y:S01]  /*1820*/  IMAD.X R7, RZ, RZ, R7, P2 ;  /* 0x000000ffff077224 */ /* 0x000fe200010e0607 */
[----:B------:R-:W-:Y:S06]  /*1830*/  @P0 BRA `(.L_x_228) ;  /* 0x0000000000b80947 */ /* 0x000fec0003800000 */
[----:B------:R-:W0:Y:S01]  /*1840*/  LDC.64 R2, c[0x0][0x3b8] ;  /* 0x0000ee00ff027b82 */ /* 0x000e220000000a00 */
[----:B------:R-:W1:Y:S01]  /*1850*/  LDCU UR11, c[0x0][0x3c0] ;  /* 0x00007800ff0b77ac */ /* 0x000e620008000800 */
[----:B------:R-:W2:Y:S01]  /*1860*/  LDCU.64 UR12, c[0x0][0x380] ;  /* 0x00007000ff0c77ac */ /* 0x000ea20008000a00 */
[----:B------:R-:W-:Y:S01]  /*1870*/  NOP ;  /* 0x0000000000007918 */ /* 0x000fe20000000000 */
.L_x_229:
[----:B------:R-:W3:Y:S02]  /*1880*/  S2R R4, SR_TID.X ;  /* 0x0000000000047919 */ /* 0x000ee40000002100 */
[----:B---3--:R-:W-:-:S05]  /*1890*/  IADD3 R4, P0, PT, R4, UR7, RZ ;  /* 0x0000000704047c10 */ /* 0x008fca000ff1e0ff */
        /* <DEDUP_REMOVED lines=14> */
[----:B--2---:R-:W-:-:S08]  /*1980*/  DADD R12, R12, R8 ;  /* 0x000000000c0c7229 */ /* 0x004fd00000000008 */
[----:B---3--:R-:W-:-:S08]  /*1990*/  DADD R12, R14, R12 ;  /* 0x000000000e0c7229 */ /* 0x008fd0000000000c */
[----:B----4-:R-:W-:-:S08]  /*19a0*/  DADD R12, R16, R12 ;  /* 0x00000000100c7229 */ /* 0x010fd0000000000c */
[----:B-----5:R-:W-:-:S08]  /*19b0*/  DADD R12, R18, R12 ;  /* 0x00000000120c7229 */ /* 0x020fd0000000000c */
[----:B------:R-:W-:Y:S01]  /*19c0*/  DADD R20, R20, R12 ;  /* 0x0000000014147229 */ /* 0x000fe2000000000c */
[----:B0-----:R-:W-:-:S05]  /*19d0*/  IMAD.MOV.U32 R12, RZ, RZ, R2 ;  /* 0x000000ffff0c7224 */ /* 0x001fca00078e0002 */
[----:B------:R-:W-:Y:S02]  /*19e0*/  IADD3 R8, P1, PT, R12, -UR7, RZ ;  /* 0x800000070c087c10 */ /* 0x000fe4000ff3e0ff */
[----:B------:R-:W-:Y:S02]  /*19f0*/  DADD R4, R4, R20 ;  /* 0x0000000004047229 */ /* 0x000fe40000000014 */
[----:B------:R-:W-:Y:S02]  /*1a00*/  ISETP.GE.U32.AND P0, PT, R8, UR14, PT ;  /* 0x0000000e08007c0c */ /* 0x000fe4000bf06070 */
[----:B------:R-:W-:-:S04]  /*1a10*/  IADD3.X R8, PT, PT, R3, ~UR8, RZ, P1, !PT ;  /* 0x8000000803087c10 */ /* 0x000fc80008ffe4ff */
[----:B------:R-:W-:Y:S01]  /*1a20*/  ISETP.GE.U32.AND.EX P0, PT, R8, UR15, PT, P0 ;  /* 0x0000000f08007c0c */ /* 0x000fe2000bf06100 */
[----:B------:R-:W-:-:S12]  /*1a30*/  DADD R8, R10, R4 ;  /* 0x000000000a087229 */ /* 0x000fd80000000004 */
        /* <DEDUP_REMOVED lines=14> */
.L_x_228:
[----:B------:R-:W0:Y:S01]  /*1b20*/  S2R R11, SR_TID.X ;  /* 0x00000000000b7919 */ /* 0x000e220000002100 */
[C---:B------:R-:W-:Y:S01]  /*1b30*/  VIADD R2, R12.reuse, -UR7 ;  /* 0x800000070c027c36 */ /* 0x040fe20008000000 */
[----:B------:R-:W-:Y:S01]  /*1b40*/  ISETP.LE.U32.AND P1, PT, R12, UR7, PT ;  /* 0x000000070c007c0c */ /* 0x000fe2000bf23070 */
[----:B------:R-:W-:Y:S01]  /*1b50*/  IMAD.U32 R4, RZ, RZ, UR8 ;  /* 0x00000008ff047e24 */ /* 0x000fe2000f8e00ff */
[----:B------:R-:W-:Y:S02]  /*1b60*/  BSSY.RECONVERGENT B1, `(.L_x_227) ;  /* 0x000007e000017945 */ /* 0x000fe40003800200 */
[----:B0-----:R-:W-:-:S04]  /*1b70*/  ISETP.GE.AND P0, PT, R11, R2, PT ;  /* 0x000000020b00720c */ /* 0x001fc80003f06270 */
[----:B------:R-:W-:-:S13]  /*1b80*/  ISETP.GE.U32.OR.EX P0, PT, R4, R3, P0, P1 ;  /* 0x000000030400720c */ /* 0x000fda0000706510 */
[----:B------:R-:W-:Y:S05]  /*1b90*/  @P0 BRA `(.L_x_230) ;  /* 0x0000000400e80947 */ /* 0x000fea0003800000 */
[----:B------:R-:W-:Y:S01]  /*1ba0*/  UIMAD UR5, UR18, 0xe00, URZ ;  /* 0x00000e00120578a4 */ /* 0x000fe2000f8e02ff */
[----:B------:R-:W-:Y:S01]  /*1bb0*/  LOP3.LUT R3, RZ, R11, RZ, 0x33, !PT ;  /* 0x0000000bff037212 */ /* 0x000fe200078e33ff */
[----:B------:R-:W-:Y:S01]  /*1bc0*/  UIMAD UR14, UR4, UR11, URZ ;  /* 0x0000000b040e72a4 */ /* 0x000fe2000f8e02ff */
[----:B------:R-:W-:Y:S01]  /*1bd0*/  BSSY.RECONVERGENT B2, `(.L_x_231) ;  /* 0x0000035000027945 */ /* 0x000fe20003800200 */
[----:B------:R-:W-:Y:S01]  /*1be0*/  UIADD3 UR5, UPT, UPT, UR5, UR6, URZ ;  /* 0x0000000605057290 */ /* 0x000fe2000fffe0ff */
[----:B------:R-:W-:-:S03]  /*1bf0*/  IMAD.MOV.U32 R2, RZ, RZ, R11 ;  /* 0x000000ffff027224 */ /* 0x000fc600078e000b */
[----:B------:R-:W-:Y:S02]  /*1c00*/  IMAD.U32 R5, RZ, RZ, UR14 ;  /* 0x0000000eff057e24 */ /* 0x000fe4000f8e00ff */
[----:B------:R-:W-:-:S05]  /*1c10*/  IADD3 R12, PT, PT, R12, -UR5, R3 ;  /* 0x800000050c0c7c10 */ /* 0x000fca000fffe003 */
[----:B------:R-:W-:-:S05]  /*1c20*/  IMAD R12, R5, -0xe00, R12 ;  /* 0xfffff200050c7824 */ /* 0x000fca00078e020c */
[C---:B------:R-:W-:Y:S02]  /*1c30*/  ISETP.GE.U32.AND P1, PT, R12.reuse, 0x1e00, PT ;  /* 0x00001e000c00780c */ /* 0x040fe40003f26070 */
[----:B------:R-:W-:-:S04]  /*1c40*/  LEA.HI R3, R12, 0x1, RZ, 0x17 ;  /* 0x000000010c037811 */ /* 0x000fc800078fb8ff */
[----:B------:R-:W-:-:S04]  /*1c50*/  LOP3.LUT R4, R3, 0xf, RZ, 0xc0, !PT ;  /* 0x0000000f03047812 */ /* 0x000fc800078ec0ff */
[----:B------:R-:W-:-:S03]  /*1c60*/  ISETP.NE.AND P0, PT, R4, RZ, PT ;  /* 0x000000ff0400720c */ /* 0x000fc60003f05270 */
[----:B------:R-:W-:Y:S10]  /*1c70*/  @!P1 BRA `(.L_x_232) ;  /* 0x0000000000a89947 */ /* 0x000ff40003800000 */
[----:B------:R-:W-:-:S04]  /*1c80*/  LEA.HI R2, R0, 0x1, RZ, 0x17 ;  /* 0x0000000100027811 */ /* 0x000fc800078fb8ff */
[----:B------:R-:W-:Y:S01]  /*1c90*/  LOP3.LUT R5, R2, 0xfffff0, RZ, 0xc0, !PT ;  /* 0x00fffff002057812 */ /* 0x000fe200078ec0ff */
[----:B------:R-:W-:-:S04]  /*1ca0*/  IMAD.MOV.U32 R2, RZ, RZ, R11 ;  /* 0x000000ffff027224 */ /* 0x000fc800078e000b */
[----:B------:R-:W-:-:S07]  /*1cb0*/  IMAD.MOV R5, RZ, RZ, -R5 ;  /* 0x000000ffff057224 */ /* 0x000fce00078e0a05 */
.L_x_233:
        /* <DEDUP_REMOVED lines=8> */
[----:B--2---:R-:W-:-:S03]  /*1d40*/  DADD R20, R20, R8 ;  /* 0x0000000014147229 */ /* 0x004fc60000000008 */
[----:B------:R-:W2:Y:S05]  /*1d50*/  LDG.E.64 R8, desc[UR16][R6.64] ;  /* 0x0000001006087981 */ /* 0x000eaa000c1e1b00 */
[----:B---3--:R-:W-:Y:S02]  /*1d60*/  DADD R18, R20, R18 ;  /* 0x0000000014127229 */ /* 0x008fe40000000012 */
[----:B------:R-:W3:Y:S06]  /*1d70*/  LDG.E.64 R20, desc[UR16][R6.64+0x1000] ;  /* 0x0010001006147981 */ /* 0x000eec000c1e1b00 */
[----:B----4-:R-:W-:-:S02]  /*1d80*/  DADD R16, R18, R16 ;  /* 0x0000000012107229 */ /* 0x010fc40000000010 */
[----:B------:R-:W4:Y:S06]  /*1d90*/  LDG.E.64 R18, desc[UR16][R6.64+0x2000] ;  /* 0x0020001006127981 */ /* 0x000f2c000c1e1b00 */
[----:B-----5:R-:W-:Y:S02]  /*1da0*/  DADD R14, R16, R14 ;  /* 0x00000000100e7229 */ /* 0x020fe4000000000e */
[----:B------:R-:W5:Y:S06]  /*1db0*/  LDG.E.64 R16, desc[UR16][R6.64+0x3000] ;  /* 0x0030001006107981 */ /* 0x000f6c000c1e1b00 */
[----:B------:R-:W-:-:S02]  /*1dc0*/  DADD R12, R14, R12 ;  /* 0x000000000e0c7229 */ /* 0x000fc4000000000c */
[----:B------:R-:W5:Y:S06]  /*1dd0*/  LDG.E.64 R14, desc[UR16][R6.64+0x4000] ;  /* 0x00400010060e7981 */ /* 0x000f6c000c1e1b00 */
[----:B------:R-:W-:Y:S02]  /*1de0*/  DADD R10, R12, R10 ;  /* 0x000000000c0a7229 */ /* 0x000fe4000000000a */
[----:B------:R-:W5:Y:S06]  /*1df0*/  LDG.E.64 R12, desc[UR16][R6.64+0x5000] ;  /* 0x00500010060c7981 */ /* 0x000f6c000c1e1b00 */
[----:B------:R-:W-:-:S02]  /*1e00*/  DADD R24, R10, R24 ;  /* 0x000000000a187229 */ /* 0x000fc40000000018 */
[----:B------:R-:W5:Y:S06]  /*1e10*/  LDG.E.64 R10, desc[UR16][R6.64+0x6000] ;  /* 0x00600010060a7981 */ /* 0x000f6c000c1e1b00 */
[----:B------:R-:W-:Y:S02]  /*1e20*/  DADD R22, R24, R22 ;  /* 0x0000000018167229 */ /* 0x000fe40000000016 */
[----:B------:R0:W5:Y:S01]  /*1e30*/  LDG.E.64 R24, desc[UR16][R6.64+0x7000] ;  /* 0x0070001006187981 */ /* 0x000162000c1e1b00 */
        /* <DEDUP_REMOVED lines=8> */
[----:B-----5:R-:W-:-:S08]  /*1ec0*/  DADD R8, R8, R16 ;  /* 0x0000000008087229 */ /* 0x020fd00000000010 */
[----:B------:R-:W-:-:S08]  /*1ed0*/  DADD R8, R8, R14 ;  /* 0x0000000008087229 */ /* 0x000fd0000000000e */
[----:B------:R-:W-:-:S08]  /*1ee0*/  DADD R8, R8, R12 ;  /* 0x0000000008087229 */ /* 0x000fd0000000000c */
[----:B------:R-:W-:-:S08]  /*1ef0*/  DADD R8, R8, R10 ;  /* 0x0000000008087229 */ /* 0x000fd0000000000a */
[----:B------:R-:W-:Y:S01]  /*1f00*/  DADD R8, R8, R24 ;  /* 0x0000000008087229 */ /* 0x000fe20000000018 */
[----:B------:R-:W-:Y:S10]  /*1f10*/  @P1 BRA `(.L_x_233) ;  /* 0xfffffffc00681947 */ /* 0x000ff4000383ffff */
.L_x_232:
[----:B------:R-:W-:Y:S05]  /*1f20*/  BSYNC.RECONVERGENT B2 ;  /* 0x0000000000027941 */ /* 0x000fea0003800200 */
.L_x_231:
        /* <DEDUP_REMOVED lines=19> */
[----:B--2---:R-:W-:-:S08]  /*2060*/  DADD R22, R8, R22 ;  /* 0x0000000008167229 */ /* 0x004fd00000000016 */
[----:B---3--:R-:W-:-:S08]  /*2070*/  DADD R16, R22, R16 ;  /* 0x0000000016107229 */ /* 0x008fd00000000010 */
[----:B----4-:R-:W-:-:S08]  /*2080*/  DADD R14, R16, R14 ;  /* 0x00000000100e7229 */ /* 0x010fd0000000000e */
[----:B-----5:R-:W-:-:S08]  /*2090*/  DADD R12, R14, R12 ;  /* 0x000000000e0c7229 */ /* 0x020fd0000000000c */
[----:B------:R-:W-:-:S08]  /*20a0*/  DADD R10, R12, R10 ;  /* 0x000000000c0a7229 */ /* 0x000fd0000000000a */
[----:B------:R-:W-:-:S08]  /*20b0*/  DADD R6, R10, R6 ;  /* 0x000000000a067229 */ /* 0x000fd00000000006 */
[----:B------:R-:W-:-:S08]  /*20c0*/  DADD R4, R6, R4 ;  /* 0x0000000006047229 */ /* 0x000fd00000000004 */
[----:B------:R-:W-:-:S11]  /*20d0*/  DADD R8, R4, R18 ;  /* 0x0000000004087229 */ /* 0x000fd60000000012 */
.L_x_235:
[----:B------:R-:W-:Y:S05]  /*20e0*/  BSYNC.RECONVERGENT B2 ;  /* 0x0000000000027941 */ /* 0x000fea0003800200 */
.L_x_234:
        /* <DEDUP_REMOVED lines=14> */
[----:B--2---:R-:W-:-:S08]  /*21d0*/  DADD R6, R8, R6 ;  /* 0x0000000008067229 */ /* 0x004fd00000000006 */
[----:B---3--:R-:W-:-:S08]  /*21e0*/  DADD R6, R6, R10 ;  /* 0x0000000006067229 */ /* 0x008fd0000000000a */
[----:B----4-:R-:W-:-:S08]  /*21f0*/  DADD R6, R6, R12 ;  /* 0x0000000006067229 */ /* 0x010fd0000000000c */
[----:B-----5:R-:W-:-:S11]  /*2200*/  DADD R8, R6, R14 ;  /* 0x0000000006087229 */ /* 0x020fd6000000000e */
.L_x_237:
[----:B------:R-:W-:Y:S05]  /*2210*/  BSYNC.RECONVERGENT B2 ;  /* 0x0000000000027941 */ /* 0x000fea0003800200 */
.L_x_236:
        /* <DEDUP_REMOVED lines=9> */
.L_x_238:
[----:B------:R-:W-:Y:S02]  /*22b0*/  IMAD.MOV.U32 R2, RZ, RZ, R4 ;  /* 0x000000ffff027224 */ /* 0x000fe400078e0004 */
[----:B------:R-:W-:-:S06]  /*22c0*/  IMAD.MOV.U32 R3, RZ, RZ, R5 ;  /* 0x000000ffff037224 */ /* 0x000fcc00078e0005 */
[----:B------:R-:W2:Y:S01]  /*22d0*/  LDG.E.64 R2, desc[UR16][R2.64] ;  /* 0x0000001002027981 */ /* 0x000ea2000c1e1b00 */
[----:B------:R-:W-:Y:S01]  /*22e0*/  VIADD R0, R0, 0x1 ;  /* 0x0000000100007836 */ /* 0x000fe20000000000 */
[----:B------:R-:W-:-:S04]  /*22f0*/  IADD3 R4, P1, PT, R4, 0x1000, RZ ;  /* 0x0000100004047810 */ /* 0x000fc80007f3e0ff */
[----:B------:R-:W-:Y:S01]  /*2300*/  ISETP.NE.AND P0, PT, R0, RZ, PT ;  /* 0x000000ff0000720c */ /* 0x000fe20003f05270 */
[----:B------:R-:W-:Y:S01]  /*2310*/  IMAD.X R5, RZ, RZ, R5, P1 ;  /* 0x000000ffff057224 */ /* 0x000fe200008e0605 */
[----:B--2---:R-:W-:-:S11]  /*2320*/  DADD R8, R2, R8 ;  /* 0x0000000002087229 */ /* 0x004fd60000000008 */
[----:B------:R-:W-:Y:S05]  /*2330*/  @P0 BRA `(.L_x_238) ;  /* 0xfffffffc00dc0947 */ /* 0x000fea000383ffff */
.L_x_230:
[----:B------:R-:W-:Y:S05]  /*2340*/  BSYNC.RECONVERGENT B1 ;  /* 0x0000000000017941 */ /* 0x000fea0003800200 */
.L_x_227:
[----:B------:R-:W0:Y:S01]  /*2350*/  S2R R0, SR_LANEID ;  /* 0x0000000000007919 */ /* 0x000e220000000000 */
[----:B------:R-:W-:Y:S04]  /*2360*/  SHFL.DOWN PT, R2, R8, 0x1, 0x1f ;  /* 0x08201f0008027f89 */ /* 0x000fe800000e0000 */
[----:B------:R-:W1:Y:S01]  /*2370*/  SHFL.DOWN PT, R3, R9, 0x1, 0x1f ;  /* 0x08201f0009037f89 */ /* 0x000e6200000e0000 */
[----:B------:R-:W2:Y:S01]  /*2380*/  S2R R11, SR_TID.X ;  /* 0x00000000000b7919 */ /* 0x000ea20000002100 */
        /* <DEDUP_REMOVED lines=20> */
[----:B------:R-:W-:Y:S02]  /*24d0*/  @!P1 MOV R7, 0x400 ;  /* 0x0000040000079802 */ /* 0x000fe40000000f00 */
[----:B--2---:R-:W-:Y:S01]  /*24e0*/  @!P1 SHF.R.U32.HI R6, RZ, 0x2, R11 ;  /* 0x00000002ff069819 */ /* 0x004fe2000001160b */
[----:B------:R-:W0:Y:S01]  /*24f0*/  SHFL.DOWN PT, R3, R9, 0x8, 0x1f ;  /* 0x09001f0009037f89 */ /* 0x000e2200000e0000 */
[----:B-1----:R-:W-:-:S02]  /*2500*/  @!P1 LEA R7, R10, R7, 0x18 ;  /* 0x000000070a079211 */ /* 0x002fc400078ec0ff */
[----:B------:R-:W-:-:S05]  /*2510*/  @!P1 LOP3.LUT R6, R6, 0xf8, RZ, 0xc0, !PT ;  /* 0x000000f806069812 */ /* 0x000fca00078ec0ff */
        /* <DEDUP_REMOVED lines=14> */
[----:B------:R-:W1:Y:S01]  /*2600*/  S2UR UR5, SR_CgaCtaId ;  /* 0x00000000000579c3 */ /* 0x000e620000008800 */
[----:B------:R-:W-:Y:S02]  /*2610*/  UMOV UR4, 0x400 ;  /* 0x0000040000047882 */ /* 0x000fe40000000000 */
[----:B-1----:R-:W-:-:S09]  /*2620*/  ULEA UR4, UR5, UR4, 0x18 ;  /* 0x0000000405047291 */ /* 0x002fd2000f8ec0ff */
[----:B0-----:R-:W0:Y:S04]  /*2630*/  LDS.64 R2, [UR4+0x18] ;  /* 0x00001804ff027984 */ /* 0x001e280008000a00 */
        /* <DEDUP_REMOVED lines=22> */
.L_x_226:
[----:B------:R-:W-:Y:S05]  /*27a0*/  BSYNC.RECONVERGENT B0 ;  /* 0x0000000000007941 */ /* 0x000fea0003800200 */
.L_x_211:
[----:B------:R-:W-:Y:S05]  /*27b0*/  @P0 EXIT ;  /* 0x000000000000094d */ /* 0x000fea0003800000 */
[----:B------:R-:W3:Y:S02]  /*27c0*/  LDCU.64 UR4, c[0x0][0x388] ;  /* 0x00007100ff0477ac */ /* 0x000ee40008000a00 */
[----:B---3--:R-:W-:-:S06]  /*27d0*/  UIMAD.WIDE.U32 UR4, UR18, 0x8, UR4 ;  /* 0x00000008120478a5 */ /* 0x008fcc000f8e0004 */
[----:B0-----:R-:W-:Y:S02]  /*27e0*/  IMAD.U32 R2, RZ, RZ, UR4 ;  /* 0x00000004ff027e24 */ /* 0x001fe4000f8e00ff */
[----:B--2---:R-:W-:-:S05]  /*27f0*/  IMAD.U32 R3, RZ, RZ, UR5 ;  /* 0x00000005ff037e24 */ /* 0x004fca000f8e00ff */
[----:B------:R-:W-:Y:S01]  /*2800*/  STG.E.64 desc[UR16][R2.64], R8 ;  /* 0x0000000802007986 */ /* 0x000fe2000c101b10 */
[----:B------:R-:W-:Y:S05]  /*2810*/  EXIT ;  /* 0x000000000000794d */ /* 0x000fea0003800000 */
.L_x_239:
        /* <DEDUP_REMOVED lines=14> */
.L_x_516:


//--------------------- .text._ZN3cub18CUB_300001_SM_10006detail6reduce28DeviceReduceSingleTileKernelINS2_10policy_hubIdyN4cuda3std3__44plusIdEEE10Policy1000EN6thrust24THRUST_300001_SM_1000_NS6detail15normal_iteratorINSD_10device_ptrIdEEEEPdyS9_ddNS7_10__identityEEEvT0_T1_T2_T3_T4_T6_ --------------------------
	.section	.text._ZN3cub18CUB_300001_SM_10006detail6reduce28DeviceReduceSingleTileKernelINS2_10policy_hubIdyN4cuda3std3__44plusIdEEE10Policy1000EN6thrust24THRUST_300001_SM_1000_NS6detail15normal_iteratorINSD_10device_ptrIdEEEEPdyS9_ddNS7_10__identityEEEvT0_T1_T2_T3_T4_T6_,"ax",@progbits
	.align	128
        .global         _ZN3cub18CUB_300001_SM_10006detail6reduce28DeviceReduceSingleTileKernelINS2_10policy_hubIdyN4cuda3std3__44plusIdEEE10Policy1000EN6thrust24THRUST_300001_SM_1000_NS6detail15normal_iteratorINSD_10device_ptrIdEEEEPdyS9_ddNS7_10__identityEEEvT0_T1_T2_T3_T4_T6_
        .type           _ZN3cub18CUB_300001_SM_10006detail6reduce28DeviceReduceSingleTileKernelINS2_10policy_hubIdyN4cuda3std3__44plusIdEEE10Policy1000EN6thrust24THRUST_300001_SM_1000_NS6detail15normal_iteratorINSD_10device_ptrIdEEEEPdyS9_ddNS7_10__identityEEEvT0_T1_T2_T3_T4_T6_,@function
        .size           _ZN3cub18CUB_300001_SM_10006detail6reduce28DeviceReduceSingleTileKernelINS2_10policy_hubIdyN4cuda3std3__44plusIdEEE10Policy1000EN6thrust24THRUST_300001_SM_1000_NS6detail15normal_iteratorINSD_10device_ptrIdEEEEPdyS9_ddNS7_10__identityEEEvT0_T1_T2_T3_T4_T6_,(.L_x_517 - _ZN3cub18CUB_300001_SM_10006detail6reduce28DeviceReduceSingleTileKernelINS2_10policy_hubIdyN4cuda3std3__44plusIdEEE10Policy1000EN6thrust24THRUST_300001_SM_1000_NS6detail15normal_iteratorINSD_10device_ptrIdEEEEPdyS9_ddNS7_10__identityEEEvT0_T1_T2_T3_T4_T6_)
        .other          _ZN3cub18CUB_300001_SM_10006detail6reduce28DeviceReduceSingleTileKernelINS2_10policy_hubIdyN4cuda3std3__44plusIdEEE10Policy1000EN6thrust24THRUST_300001_SM_1000_NS6detail15normal_iteratorINSD_10device_ptrIdEEEEPdyS9_ddNS7_10__identityEEEvT0_T1_T2_T3_T4_T6_,@"STO_CUDA_ENTRY STV_DEFAULT"
_ZN3cub18CUB_300001_SM_10006detail6reduce28DeviceReduceSingleTileKernelINS2_10policy_hubIdyN4cuda3std3__44plusIdEEE10Policy1000EN6thrust24THRUST_300001_SM_1000_NS6detail15normal_iteratorINSD_10device_ptrIdEEEEPdyS9_ddNS7_10__identityEEEvT0_T1_T2_T3_T4_T6_:
.text._ZN3cub18CUB_300001_SM_10006detail6reduce28DeviceReduceSingleTileKernelINS2_10policy_hubIdyN4cuda3std3__44plusIdEEE10Policy1000EN6thrust24THRUST_300001_SM_1000_NS6detail15normal_iteratorINSD_10device_ptrIdEEEEPdyS9_ddNS7_10__identityEEEvT0_T1_T2_T3_T4_T6_:
        /* <DEDUP_REMOVED lines=15> */
.L_x_240:
        /* <DEDUP_REMOVED lines=12> */
[----:B------:R-:W5:Y:S01]  /*01b0*/  LDG.E.64 R4, desc[UR6][R4.64] ;  /* 0x0000000604047981 */ /* 0x000f62000c1e1b00 */
[----:B------:R-:W-:-:S07]  /*01c0*/  VIADD R2, R0, 0x200 ;  /* 0x0000020000027836 */ /* 0x000fce0000000000 */
.L_x_244:
[----:B------:R-:W-:Y:S05]  /*01d0*/  BSYNC.RECONVERGENT B1 ;  /* 0x0000000000017941 */ /* 0x000fea0003800200 */
.L_x_243:
        /* <DEDUP_REMOVED lines=17> */
.L_x_249:
[----:B------:R-:W2:Y:S04]  /*02f0*/  LDG.E.64 R10, desc[UR6][R6.64+-0x8000] ;  /* 0xff800006060a7981 */ /* 0x000ea8000c1e1b00 */
[----:B------:R-:W3:Y:S04]  /*0300*/  LDG.E.64 R12, desc[UR6][R6.64+-0x7000] ;  /* 0xff900006060c7981 */ /* 0x000ee8000c1e1b00 */
[----:B------:R-:W4:Y:S04]  /*0310*/  LDG.E.64 R14, desc[UR6][R6.64+-0x6000] ;  /* 0xffa00006060e7981 */ /* 0x000f28000c1e1b00 */
        /* <DEDUP_REMOVED lines=12> */
[----:B------:R0:W4:Y:S01]  /*03e0*/  LDG.E.64 R40, desc[UR6][R6.64+0x7000] ;  /* 0x0070000606287981 */ /* 0x000122000c1e1b00 */
[----:B------:R-:W-:-:S02]  /*03f0*/  VIADD R42, R42, 0x10 ;  /* 0x000000102a2a7836 */ /* 0x000fc40000000000 */
[----:B------:R-:W-:-:S03]  /*0400*/  VIADD R2, R2, 0x2000 ;  /* 0x0000200002027836 */ /* 0x000fc60000000000 */
[----:B------:R-:W-:Y:S02]  /*0410*/  ISETP.NE.AND P1, PT, R42, RZ, PT ;  /* 0x000000ff2a00720c */ /* 0x000fe40003f25270 */
[----:B0-----:R-:W-:-:S05]  /*0420*/  IADD3 R6, P2, PT, R6, 0x10000, RZ ;  /* 0x0001000006067810 */ /* 0x001fca0007f5e0ff */
[----:B------:R-:W-:Y:S01]  /*0430*/  IMAD.X R7, RZ, RZ, R7, P2 ;  /* 0x000000ffff077224 */ /* 0x000fe200010e0607 */
        /* <DEDUP_REMOVED lines=16> */
[----:B------:R-:W-:Y:S10]  /*0540*/  @P1 BRA `(.L_x_249) ;  /* 0xfffffffc00681947 */ /* 0x000ff4000383ffff */
.L_x_248:
[----:B------:R-:W-:Y:S05]  /*0550*/  BSYNC.RECONVERGENT B2 ;  /* 0x0000000000027941 */ /* 0x000fea0003800200 */
.L_x_247:
        /* <DEDUP_REMOVED lines=25> */
.L_x_251:
[----:B------:R-:W-:Y:S05]  /*06f0*/  BSYNC.RECONVERGENT B2 ;  /* 0x0000000000027941 */ /* 0x000fea0003800200 */
.L_x_250:
        /* <DEDUP_REMOVED lines=17> */
.L_x_253:
[----:B------:R-:W-:Y:S05]  /*0810*/  BSYNC.RECONVERGENT B2 ;  /* 0x0000000000027941 */ /* 0x000fea0003800200 */
.L_x_252:
[----:B------:R-:W-:Y:S05]  /*0820*/  @!P1 BRA `(.L_x_246) ;  /* 0x0000000000249947 */ /* 0x000fea0003800000 */
[----:B------:R-:W0:Y:S01]  /*0830*/  LDC.64 R10, c[0x0][0x380] ;  /* 0x0000e000ff0a7b82 */ /* 0x000e220000000a00 */
[----:B------:R-:W-:-:S07]  /*0840*/  IMAD.MOV R3, RZ, RZ, -R3 ;  /* 0x000000ffff037224 */ /* 0x000fce00078e0a03 */
.L_x_254:
[----:B0-----:R-:W-:-:S06]  /*0850*/  IMAD.WIDE R6, R2, 0x8, R10 ;  /* 0x0000000802067825 */ /* 0x001fcc00078e020a */
[----:B------:R-:W2:Y:S01]  /*0860*/  LDG.E.64 R6, desc[UR6][R6.64] ;  /* 0x0000000606067981 */ /* 0x000ea2000c1e1b00 */
[----:B------:R-:W-:Y:S02]  /*0870*/  VIADD R3, R3, 0x1 ;  /* 0x0000000103037836 */ /* 0x000fe40000000000 */
[----:B------:R-:W-:-:S03]  /*0880*/  VIADD R2, R2, 0x200 ;  /* 0x0000020002027836 */ /* 0x000fc60000000000 */
[----:B------:R-:W-:Y:S01]  /*0890*/  ISETP.NE.AND P0, PT, R3, RZ, PT ;  /* 0x000000ff0300720c */ /* 0x000fe20003f05270 */
[----:B--2--5:R-:W-:-:S12]  /*08a0*/  DADD R4, R6, R4 ;  /* 0x0000000006047229 */ /* 0x024fd80000000004 */
[----:B------:R-:W-:Y:S05]  /*08b0*/  @P0 BRA `(.L_x_254) ;  /* 0xfffffffc00e40947 */ /* 0x000fea000383ffff */
.L_x_246:
[----:B------:R-:W-:Y:S05]  /*08c0*/  BSYNC.RECONVERGENT B1 ;  /* 0x0000000000017941 */ /* 0x000fea0003800200 */
.L_x_245:
[----:B------:R-:W-:-:S04]  /*08d0*/  ISETP.GE.U32.AND P0, PT, R8, 0x200, PT ;  /* 0x000002000800780c */ /* 0x000fc80003f06070 */
[----:B------:R-:W-:-:S13]  /*08e0*/  ISETP.GE.U32.AND.EX P0, PT, R9, RZ, PT, P0 ;  /* 0x000000ff0900720c */ /* 0x000fda0003f06100 */
        /* <DEDUP_REMOVED lines=32> */
[----:B------:R-:W-:Y:S02]  /*0af0*/  ISETP.GT.AND P0, PT, R10, 0xf, PT ;  /* 0x0000000f0a00780c */ /* 0x000fe40003f04270 */
[----:B------:R-:W-:Y:S01]  /*0b00*/  @!P1 LOP3.LUT R8, R4, 0xf8, RZ, 0xc0, !PT ;  /* 0x000000f804089812 */ /* 0x000fe200078ec0ff */
[----:B------:R-:W0:Y:S04]  /*0b10*/  SHFL.DOWN PT, R3, R7, 0x10, 0x1f ;  /* 0x0a001f0007037f89 */ /* 0x000e2800000e0000 */
[----:B------:R-:W-:Y:S01]  /*0b20*/  @!P1 IMAD.IADD R9, R8, 0x1, R9 ;  /* 0x0000000108099824 */ /* 0x000fe200078e0209 */
[----:B0-----:R-:W-:-:S07]  /*0b30*/  DADD R4, R2, R6 ;  /* 0x0000000002047229 */ /* 0x001fce0000000006 */
[----:B------:R0:W-:Y:S01]  /*0b40*/  @!P1 STS.64 [R9+0x10], R4 ;  /* 0x0000100409009388 */ /* 0x0001e20000000a00 */
[----:B------:R-:W-:Y:S01]  /*0b50*/  BAR.SYNC.DEFER_BLOCKING 0x0 ;  /* 0x0000000000007b1d */ /* 0x000fe20000010000 */
[----:B------:R-:W-:Y:S02]  /*0b60*/  ISETP.NE.AND P1, PT, R0, RZ, PT ;  /* 0x000000ff0000720c */ /* 0x000fe40003f25270 */
[----:B------:R-:W-:Y:S02]  /*0b70*/  FSEL R2, R6, R4, P0 ;  /* 0x0000000406027208 */ /* 0x000fe40000000000 */
[----:B------:R-:W-:-:S09]  /*0b80*/  FSEL R3, R7, R5, P0 ;  /* 0x0000000507037208 */ /* 0x000fd20000000000 */
[----:B0-----:R-:W-:Y:S05]  /*0b90*/  @P1 BRA `(.L_x_256) ;  /* 0x00000018008c1947 */ /* 0x001fea0003800000 */
        /* <DEDUP_REMOVED lines=27> */
.L_x_255:
[----:B------:R-:W-:Y:S01]  /*0d50*/  LOP3.LUT R2, R0, 0x3e0, RZ, 0xc0, !PT ;  /* 0x000003e000027812 */ /* 0x000fe200078ec0ff */
[----:B------:R-:W0:Y:S03]  /*0d60*/  S2R R12, SR_LANEID ;  /* 0x00000000000c7919 */ /* 0x000e260000000000 */
[----:B------:R-:W-:Y:S01]  /*0d70*/  LOP3.LUT R7, RZ, R2, RZ, 0x33, !PT ;  /* 0x00000002ff077212 */ /* 0x000fe200078e33ff */
[----:B------:R-:W-:-:S04]  /*0d80*/  VIADD R3, R2, 0x20 ;  /* 0x0000002002037836 */ /* 0x000fc80000000000 */
[----:B------:R-:W-:Y:S01]  /*0d90*/  IMAD.IADD R7, R7, 0x1, R8 ;  /* 0x0000000107077824 */ /* 0x000fe200078e0208 */
[----:B------:R-:W-:-:S04]  /*0da0*/  ISETP.GT.U32.AND P0, PT, R3, R8, PT ;  /* 0x000000080300720c */ /* 0x000fc80003f04070 */
[----:B------:R-:W-:-:S05]  /*0db0*/  SEL R13, R7, 0x1f, P0 ;  /* 0x0000001f070d7807 */ /* 0x000fca0000000000 */
[----:B-----5:R-:W-:Y:S04]  /*0dc0*/  SHFL.DOWN PT, R2, R4, 0x1, R13 ;  /* 0x0820000004027989 */ /* 0x020fe800000e000d */
[----:B------:R-:W1:Y:S01]  /*0dd0*/  SHFL.DOWN PT, R3, R5, 0x1, R13 ;  /* 0x0820000005037989 */ /* 0x000e6200000e000d */
[C---:B0-----:R-:W-:Y:S01]  /*0de0*/  ISETP.GE.AND P0, PT, R12.reuse, R13, PT ;  /* 0x0000000d0c00720c */ /* 0x041fe20003f06270 */
[C---:B------:R-:W-:Y:S01]  /*0df0*/  VIADD R10, R12.reuse, 0x2 ;  /* 0x000000020c0a7836 */ /* 0x040fe20000000000 */
[----:B------:R-:W-:Y:S01]  /*0e00*/  ISETP.NE.AND P1, PT, R12, RZ, PT ;  /* 0x000000ff0c00720c */ /* 0x000fe20003f25270 */
[----:B-1----:R-:W-:-:S10]  /*0e10*/  DADD R2, R2, R4 ;  /* 0x0000000002027229 */ /* 0x002fd40000000004 */
[----:B------:R-:W-:Y:S01]  /*0e20*/  FSEL R6, R2, R4, !P0 ;  /* 0x0000000402067208 */ /* 0x000fe20004000000 */
[----:B------:R-:W-:Y:S01]  /*0e30*/  VIADD R4, R12, 0x4 ;  /* 0x000000040c047836 */ /* 0x000fe20000000000 */
[----:B------:R-:W-:Y:S02]  /*0e40*/  FSEL R7, R3, R5, !P0 ;  /* 0x0000000503077208 */ /* 0x000fe40004000000 */
[----:B------:R-:W-:Y:S01]  /*0e50*/  ISETP.GT.AND P0, PT, R10, R13, PT ;  /* 0x0000000d0a00720c */ /* 0x000fe20003f04270 */
[----:B------:R-:W-:Y:S04]  /*0e60*/  SHFL.DOWN PT, R2, R6, 0x2, R13 ;  /* 0x0840000006027989 */ /* 0x000fe800000e000d */
[----:B------:R-:W0:Y:S02]  /*0e70*/  SHFL.DOWN PT, R3, R7, 0x2, R13 ;  /* 0x0840000007037989 */ /* 0x000e2400000e000d */
[----:B0-----:R-:W-:-:S10]  /*0e80*/  DADD R2, R2, R6 ;  /* 0x0000000002027229 */ /* 0x001fd40000000006 */
[----:B------:R-:W-:Y:S01]  /*0e90*/  FSEL R10, R6, R2, P0 ;  /* 0x00000002060a7208 */ /* 0x000fe20000000000 */
[----:B------:R-:W-:Y:S01]  /*0ea0*/  VIADD R6, R12, 0x8 ;  /* 0x000000080c067836 */ /* 0x000fe20000000000 */
[----:B------:R-:W-:Y:S02]  /*0eb0*/  FSEL R11, R7, R3, P0 ;  /* 0x00000003070b7208 */ /* 0x000fe40000000000 */
[----:B------:R-:W-:Y:S01]  /*0ec0*/  ISETP.GT.AND P0, PT, R4, R13, PT ;  /* 0x0000000d0400720c */ /* 0x000fe20003f04270 */
[----:B------:R-:W-:Y:S04]  /*0ed0*/  SHFL.DOWN PT, R2, R10, 0x4, R13 ;  /* 0x088000000a027989 */ /* 0x000fe800000e000d */
[----:B------:R-:W0:Y:S02]  /*0ee0*/  SHFL.DOWN PT, R3, R11, 0x4, R13 ;  /* 0x088000000b037989 */ /* 0x000e2400000e000d */
[----:B0-----:R-:W-:-:S10]  /*0ef0*/  DADD R2, R2, R10 ;  /* 0x0000000002027229 */ /* 0x001fd4000000000a */
[----:B------:R-:W-:Y:S02]  /*0f00*/  FSEL R4, R10, R2, P0 ;  /* 0x000000020a047208 */ /* 0x000fe40000000000 */
[----:B------:R-:W-:Y:S02]  /*0f10*/  FSEL R5, R11, R3, P0 ;  /* 0x000000030b057208 */ /* 0x000fe40000000000 */
[----:B------:R-:W-:Y:S01]  /*0f20*/  ISETP.GT.AND P0, PT, R6, R13, PT ;  /* 0x0000000d0600720c */ /* 0x000fe20003f04270 */
[----:B------:R-:W-:Y:S01]  /*0f30*/  SHFL.DOWN PT, R2, R4, 0x8, R13 ;  /* 0x0900000004027989 */ /* 0x000fe200000e000d */
[----:B------:R-:W-:-:S03]  /*0f40*/  @!P1 MOV R10, 0x400 ;  /* 0x00000400000a9802 */ /* 0x000fc60000000f00 */
[----:B------:R-:W0:Y:S01]  /*0f50*/  SHFL.DOWN PT, R3, R5, 0x8, R13 ;  /* 0x0900000005037989 */ /* 0x000e2200000e000d */
[----:B------:R-:W1:Y:S01]  /*0f60*/  @!P1 S2R R11, SR_CgaCtaId ;  /* 0x00000000000b9919 */ /* 0x000e620000008800 */
[----:B0-----:R-:W-:-:S10]  /*0f70*/  DADD R2, R2, R4 ;  /* 0x0000000002027229 */ /* 0x001fd40000000004 */
[----:B------:R-:W-:Y:S01]  /*0f80*/  FSEL R6, R4, R2, P0 ;  /* 0x0000000204067208 */ /* 0x000fe20000000000 */
[----:B------:R-:W-:Y:S01]  /*0f90*/  VIADD R4, R12, 0x10 ;  /* 0x000000100c047836 */ /* 0x000fe20000000000 */
[----:B------:R-:W-:Y:S02]  /*0fa0*/  FSEL R7, R5, R3, P0 ;  /* 0x0000000305077208 */ /* 0x000fe40000000000 */
[----:B------:R-:W-:Y:S01]  /*0fb0*/  @!P1 SHF.R.U32.HI R5, RZ, 0x2, R0 ;  /* 0x00000002ff059819 */ /* 0x000fe20000011600 */
[----:B------:R-:W-:Y:S01]  /*0fc0*/  SHFL.DOWN PT, R2, R6, 0x10, R13 ;  /* 0x0a00000006027989 */ /* 0x000fe200000e000d */
[----:B-1----:R-:W-:Y:S02]  /*0fd0*/  @!P1 LEA R10, R11, R10, 0x18 ;  /* 0x0000000a0b0a9211 */ /* 0x002fe400078ec0ff */
[----:B------:R-:W-:Y:S01]  /*0fe0*/  @!P1 LOP3.LUT R5, R5, 0xf8, RZ, 0xc0, !PT ;  /* 0x000000f805059812 */ /* 0x000fe200078ec0ff */
[----:B------:R-:W0:Y:S01]  /*0ff0*/  SHFL.DOWN PT, R3, R7, 0x10, R13 ;  /* 0x0a00000007037989 */ /* 0x000e2200000e000d */
[----:B------:R-:W-:-:S03]  /*1000*/  ISETP.GT.AND P0, PT, R4, R13, PT ;  /* 0x0000000d0400720c */ /* 0x000fc60003f04270 */
[----:B------:R-:W-:Y:S01]  /*1010*/  @!P1 IMAD.IADD R5, R5, 0x1, R10 ;  /* 0x0000000105059824 */ /* 0x000fe200078e020a */
[----:B0-----:R-:W-:-:S10]  /*1020*/  DADD R2, R2, R6 ;  /* 0x0000000002027229 */ /* 0x001fd40000000006 */
[----:B------:R-:W-:Y:S02]  /*1030*/  FSEL R2, R6, R2, P0 ;  /* 0x0000000206027208 */ /* 0x000fe40000000000 */
[----:B------:R-:W-:-:S05]  /*1040*/  FSEL R3, R7, R3, P0 ;  /* 0x0000000307037208 */ /* 0x000fca0000000000 */
[----:B------:R0:W-:Y:S01]  /*1050*/  @!P1 STS.64 [R5+0x10], R2 ;  /* 0x0000100205009388 */ /* 0x0001e20000000a00 */
[----:B------:R-:W-:Y:S01]  /*1060*/  BAR.SYNC.DEFER_BLOCKING 0x0 ;  /* 0x0000000000007b1d */ /* 0x000fe20000010000 */
[----:B------:R-:W-:-:S13]  /*1070*/  ISETP.NE.AND P1, PT, R0, RZ, PT ;  /* 0x000000ff0000720c */ /* 0x000fda0003f25270 */
[----:B0-----:R-:W-:Y:S05]  /*1080*/  @P1 BRA `(.L_x_256) ;  /* 0x0000001400501947 */ /* 0x001fea0003800000 */
[----:B------:R-:W0:Y:S01]  /*1090*/  S2UR UR5, SR_CgaCtaId ;  /* 0x00000000000579c3 */ /* 0x000e220000008800 */
[----:B------:R-:W-:Y:S01]  /*10a0*/  UMOV UR4, 0x400 ;  /* 0x0000040000047882 */ /* 0x000fe20000000000 */
[----:B------:R-:W-:-:S04]  /*10b0*/  ISETP.GT.U32.AND P0, PT, R8, 0x20, PT ;  /* 0x000000200800780c */ /* 0x000fc80003f04070 */
[----:B------:R-:W-:Y:S01]  /*10c0*/  ISETP.GT.U32.AND.EX P0, PT, R9, RZ, PT, P0 ;  /* 0x000000ff0900720c */ /* 0x000fe20003f04100 */
[----:B0-----:R-:W-:-:S09]  /*10d0*/  ULEA UR4, UR5, UR4, 0x18 ;  /* 0x0000000405047291 */ /* 0x001fd2000f8ec0ff */
[----:B------:R-:W0:Y:S04]  /*10e0*/  LDS.64 R4, [UR4+0x18] ;  /* 0x00001804ff047984 */ /* 0x000e280008000a00 */
[----:B------:R-:W1:Y:S01]  /*10f0*/  LDS.128 R12, [UR4+0x20] ;  /* 0x00002004ff0c7984 */ /* 0x000e620008000c00 */
[----:B0-----:R-:W-:-:S10]  /*1100*/  DADD R4, R2, R4 ;  /* 0x0000000002047229 */ /* 0x001fd40000000004 */
[----:B------:R-:W-:Y:S02]  /*1110*/  FSEL R2, R4, R2, P0 ;  /* 0x0000000204027208 */ /* 0x000fe40000000000 */
[----:B------:R-:W-:Y:S02]  /*1120*/  FSEL R3, R5, R3, P0 ;  /* 0x0000000305037208 */ /* 0x000fe40000000000 */
[----:B------:R-:W0:Y:S01]  /*1130*/  LDS.128 R4, [UR4+0x30] ;  /* 0x00003004ff047984 */ /* 0x000e220008000c00 */
[----:B------:R-:W-:-:S03]  /*1140*/  ISETP.GT.U32.AND P0, PT, R8, 0x40, PT ;  /* 0x000000400800780c */ /* 0x000fc60003f04070 */
[----:B-1----:R-:W-:Y:S01]  /*1150*/  DADD R12, R12, R2 ;  /* 0x000000000c0c7229 */ /* 0x002fe20000000002 */
[----:B------:R-:W-:-:S09]  /*1160*/  ISETP.GT.U32.AND.EX P0, PT, R9, RZ, PT, P0 ;  /* 0x000000ff0900720c */ /* 0x000fd20003f04100 */
[----:B------:R-:W-:Y:S02]  /*1170*/  FSEL R2, R12, R2, P0 ;  /* 0x000000020c027208 */ /* 0x000fe40000000000 */
[----:B------:R-:W-:Y:S02]  /*1180*/  FSEL R3, R13, R3, P0 ;  /* 0x000000030d037208 */ /* 0x000fe40000000000 */
[----:B------:R-:W-:-:S04]  /*1190*/  ISETP.GT.U32.AND P0, PT, R8, 0x60, PT ;  /* 0x000000600800780c */ /* 0x000fc80003f04070 */
[----:B------:R-:W-:Y:S01]  /*11a0*/  DADD R14, R2, R14 ;  /* 0x00000000020e7229 */ /* 0x000fe2000000000e */
[----:B------:R-:W-:-:S09]  /*11b0*/  ISETP.GT.U32.AND.EX P0, PT, R9, RZ, PT, P0 ;  /* 0x000000ff0900720c */ /* 0x000fd20003f04100 */
[----:B------:R-:W-:Y:S02]  /*11c0*/  FSEL R2, R14, R2, P0 ;  /* 0x000000020e027208 */ /* 0x000fe40000000000 */
[----:B------:R-:W-:Y:S02]  /*11d0*/  FSEL R3, R15, R3, P0 ;  /* 0x000000030f037208 */ /* 0x000fe40000000000 */
[----:B------:R-:W1:Y:S01]  /*11e0*/  LDS.128 R12, [UR4+0x40] ;  /* 0x00004004ff0c7984 */ /* 0x000e620008000c00 */
[----:B------:R-:W-:-:S03]  /*11f0*/  ISETP.GT.U32.AND P0, PT, R8, 0x80, PT ;  /* 0x000000800800780c */ /* 0x000fc60003f04070 */
[----:B0-----:R-:W-:Y:S01]  /*1200*/  DADD R4, R4, R2 ;  /* 0x0000000004047229 */ /* 0x001fe20000000002 */
        /* <DEDUP_REMOVED lines=52> */
[----:B------:R-:W-:-:S04]  /*1550*/  ISETP.GT.U32.AND P0, PT, R8, 0x1c0, PT ;  /* 0x000001c00800780c */ /* 0x000fc80003f04070 */
        /* <DEDUP_REMOVED lines=8> */
[----:B------:R-:W-:Y:S01]  /*15e0*/  FSEL R3, R15, R3, P0 ;  /* 0x000000030f037208 */ /* 0x000fe20000000000 */
[----:B------:R-:W-:Y:S06]  /*15f0*/  BRA `(.L_x_256) ;  /* 0x0000000c00f47947 */ /* 0x000fec0003800000 */
.L_x_242:
[----:B------:R-:W0:Y:S01]  /*1600*/  S2R R0, SR_TID.X ;  /* 0x0000000000007919 */ /* 0x000e220000002100 */
[----:B------:R-:W0:Y:S02]  /*1610*/  LDC.64 R4, c[0x0][0x380] ;  /* 0x0000e000ff047b82 */ /* 0x000e240000000a00 */
[----:B0-----:R-:W-:-:S05]  /*1620*/  IMAD.WIDE.U32 R4, R0, 0x8, R4 ;  /* 0x0000000800047825 */ /* 0x001fca00078e0004 */
[----:B------:R-:W2:Y:S04]  /*1630*/  LDG.E.64 R2, desc[UR6][R4.64] ;  /* 0x0000000604027981 */ /* 0x000ea8000c1e1b00 */
[----:B------:R-:W2:Y:S04]  /*1640*/  LDG.E.64 R6, desc[UR6][R4.64+0x1000] ;  /* 0x0010000604067981 */ /* 0x000ea8000c1e1b00 */
[----:B------:R-:W3:Y:S04]  /*1650*/  LDG.E.64 R10, desc[UR6][R4.64+0x2000] ;  /* 0x00200006040a7981 */ /* 0x000ee8000c1e1b00 */
[----:B------:R-:W4:Y:S04]  /*1660*/  LDG.E.64 R12, desc[UR6][R4.64+0x3000] ;  /* 0x00300006040c7981 */ /* 0x000f28000c1e1b00 */
[----:B------:R-:W5:Y:S04]  /*1670*/  LDG.E.64 R14, desc[UR6][R4.64+0x4000] ;  /* 0x00400006040e7981 */ /* 0x000f68000c1e1b00 */
[----:B------:R-:W5:Y:S04]  /*1680*/  LDG.E.64 R16, desc[UR6][R4.64+0x5000] ;  /* 0x0050000604107981 */ /* 0x000f68000c1e1b00 */
[----:B------:R-:W5:Y:S01]  /*1690*/  LDG.E.64 R18, desc[UR6][R4.64+0x6000] ;  /* 0x0060000604127981 */ /* 0x000f62000c1e1b00 */
[----:B--2---:R-:W-:-:S08]  /*16a0*/  DADD R2, R2, R6 ;  /* 0x0000000002027229 */ /* 0x004fd00000000006 */
[----:B---3--:R-:W-:-:S08]  /*16b0*/  DADD R2, R10, R2 ;  /* 0x000000000a027229 */ /* 0x008fd00000000002 */
[----:B----4-:R-:W-:Y:S01]  /*16c0*/  DADD R2, R12, R2 ;  /* 0x000000000c027229 */ /* 0x010fe20000000002 */
[----:B------:R-:W-:-:S04]  /*16d0*/  IADD3 R12, P1, PT, R8, -0xe00, RZ ;  /* 0xfffff200080c7810 */ /* 0x000fc80007f3e0ff */
[----:B------:R-:W-:Y:S02]  /*16e0*/  ISETP.GE.U32.AND P0, PT, R12, 0xe00, PT ;  /* 0x00000e000c00780c */ /* 0x000fe40003f06070 */
[----:B------:R-:W-:Y:S01]  /*16f0*/  IADD3.X R13, PT, PT, R9, -0x1, RZ, P1, !PT ;  /* 0xffffffff090d7810 */ /* 0x000fe20000ffe4ff */
[----:B-----5:R-:W-:-:S03]  /*1700*/  DADD R2, R14, R2 ;  /* 0x000000000e027229 */ /* 0x020fc60000000002 */
[----:B------:R-:W-:-:S05]  /*1710*/  ISETP.GE.U32.AND.EX P0, PT, R13, RZ, PT, P0 ;  /* 0x000000ff0d00720c */ /* 0x000fca0003f06100 */
[----:B------:R-:W-:-:S08]  /*1720*/  DADD R2, R16, R2 ;  /* 0x0000000010027229 */ /* 0x000fd00000000002 */
[----:B------:R-:W-:Y:S01]  /*1730*/  DADD R6, R18, R2 ;  /* 0x0000000012067229 */ /* 0x000fe20000000002 */
[----:B------:R-:W-:Y:S02]  /*1740*/  IMAD.MOV.U32 R3, RZ, RZ, 0xe00 ;  /* 0x00000e00ff037424 */ /* 0x000fe400078e00ff */
[----:B------:R-:W-:Y:S01]  /*1750*/  IMAD.MOV.U32 R2, RZ, RZ, RZ ;  /* 0x000000ffff027224 */ /* 0x000fe200078e00ff */
[----:B------:R-:W-:Y:S07]  /*1760*/  @!P0 BRA `(.L_x_257) ;  /* 0x0000000000748947 */ /* 0x000fee0003800000 */
[----:B------:R-:W0:Y:S01]  /*1770*/  LDC.64 R8, c[0x0][0x390] ;  /* 0x0000e400ff087b82 */ /* 0x000e220000000a00 */
[----:B------:R-:W-:Y:S02]  /*1780*/  IMAD.MOV.U32 R3, RZ, RZ, 0xe00 ;  /* 0x00000e00ff037424 */ /* 0x000fe400078e00ff */
[----:B------:R-:W-:-:S07]  /*1790*/  IMAD.MOV.U32 R2, RZ, RZ, RZ ;  /* 0x000000ffff027224 */ /* 0x000fce00078e00ff */
.L_x_259:
        /* <DEDUP_REMOVED lines=9> */
[----:B--2---:R-:W-:Y:S01]  /*1830*/  DADD R18, R18, R6 ;  /* 0x0000000012127229 */ /* 0x004fe20000000006 */
[----:B0-----:R-:W-:-:S04]  /*1840*/  IADD3 R6, P1, PT, -R3, R8, RZ ;  /* 0x0000000803067210 */ /* 0x001fc80007f3e1ff */
[----:B------:R-:W-:Y:S01]  /*1850*/  ISETP.GE.U32.AND P0, PT, R6, 0xe00, PT ;  /* 0x00000e000600780c */ /* 0x000fe20003f06070 */
[----:B------:R-:W-:Y:S02]  /*1860*/  IMAD.X R6, R9, 0x1, ~R2, P1 ;  /* 0x0000000109067824 */ /* 0x000fe400008e0e02 */
[----:B---3--:R-:W-:-:S03]  /*1870*/  DADD R18, R20, R18 ;  /* 0x0000000014127229 */ /* 0x008fc60000000012 */
[----:B------:R-:W-:-:S05]  /*1880*/  ISETP.GE.U32.AND.EX P0, PT, R6, RZ, PT, P0 ;  /* 0x000000ff0600720c */ /* 0x000fca0003f06100 */
[----:B----4-:R-:W-:-:S08]  /*1890*/  DADD R18, R22, R18 ;  /* 0x0000000016127229 */ /* 0x010fd00000000012 */
[----:B-----5:R-:W-:-:S08]  /*18a0*/  DADD R18, R24, R18 ;  /* 0x0000000018127229 */ /* 0x020fd00000000012 */
[----:B------:R-:W-:-:S08]  /*18b0*/  DADD R18, R26, R18 ;  /* 0x000000001a127229 */ /* 0x000fd00000000012 */
[----:B------:R-:W-:-:S08]  /*18c0*/  DADD R10, R10, R18 ;  /* 0x000000000a0a7229 */ /* 0x000fd00000000012 */
[----:B------:R-:W-:Y:S01]  /*18d0*/  DADD R6, R14, R10 ;  /* 0x000000000e067229 */ /* 0x000fe2000000000a */
[----:B------:R-:W-:Y:S10]  /*18e0*/  @!P0 BRA `(.L_x_258) ;  /* 0x0000000800208947 */ /* 0x000ff40003800000 */
[----:B------:R-:W-:-:S05]  /*18f0*/  IADD3 R3, P0, PT, R3, 0xe00, RZ ;  /* 0x00000e0003037810 */ /* 0x000fca0007f1e0ff */
[----:B------:R-:W-:Y:S01]  /*1900*/  IMAD.X R2, RZ, RZ, R2, P0 ;  /* 0x000000ffff027224 */ /* 0x000fe200000e0602 */
[----:B------:R-:W-:-:S04]  /*1910*/  ISETP.GT.U32.AND P0, PT, R3, R12, PT ;  /* 0x0000000c0300720c */ /* 0x000fc80003f04070 */
[----:B------:R-:W-:-:S13]  /*1920*/  ISETP.GT.U32.AND.EX P0, PT, R2, R13, PT, P0 ;  /* 0x0000000d0200720c */ /* 0x000fda0003f04100 */
[----:B------:R-:W-:Y:S05]  /*1930*/  @!P0 BRA `(.L_x_259) ;  /* 0xfffffffc00988947 */ /* 0x000fea000383ffff */
.L_x_257:
        /* <DEDUP_REMOVED lines=25> */
.L_x_263:
        /* <DEDUP_REMOVED lines=15> */
[----:B------:R0:W5:Y:S01]  /*1bc0*/  LDG.E.64 R40, desc[UR6][R8.64+0x7000] ;  /* 0x0070000608287981 */ /* 0x000162000c1e1b00 */
[----:B------:R-:W-:-:S02]  /*1bd0*/  VIADD R43, R43, 0x10 ;  /* 0x000000102b2b7836 */ /* 0x000fc40000000000 */
        /* <DEDUP_REMOVED lines=21> */
.L_x_262:
[----:B------:R-:W-:Y:S05]  /*1d30*/  BSYNC.RECONVERGENT B2 ;  /* 0x0000000000027941 */ /* 0x000fea0003800200 */
.L_x_261:
        /* <DEDUP_REMOVED lines=28> */
.L_x_265:
[----:B------:R-:W-:Y:S05]  /*1f00*/  BSYNC.RECONVERGENT B2 ;  /* 0x0000000000027941 */ /* 0x000fea0003800200 */
.L_x_264:
        /* <DEDUP_REMOVED lines=20> */
.L_x_267:
[----:B------:R-:W-:Y:S05]  /*2050*/  BSYNC.RECONVERGENT B2 ;  /* 0x0000000000027941 */ /* 0x000fea0003800200 */
.L_x_266:
[----:B------:R-:W-:Y:S05]  /*2060*/  @!P0 BRA `(.L_x_260) ;  /* 0x00000000003c8947 */ /* 0x000fea0003800000 */
[----:B------:R-:W0:Y:S01]  /*2070*/  LDCU.64 UR4, c[0x0][0x380] ;  /* 0x00007000ff0477ac */ /* 0x000e220008000a00 */
[----:B------:R-:W-:Y:S01]  /*2080*/  IADD3 R3, P0, PT, R42, R3, RZ ;  /* 0x000000032a037210 */ /* 0x000fe20007f1e0ff */
[----:B------:R-:W-:-:S04]  /*2090*/  IMAD.MOV R4, RZ, RZ, -R16 ;  /* 0x000000ffff047224 */ /* 0x000fc800078e0a10 */
[----:B------:R-:W-:Y:S01]  /*20a0*/  IMAD.X R2, RZ, RZ, R2, P0 ;  /* 0x000000ffff027224 */ /* 0x000fe200000e0602 */
[----:B0-----:R-:W-:-:S04]  /*20b0*/  LEA R5, P1, R3, UR4, 0x3 ;  /* 0x0000000403057c11 */ /* 0x001fc8000f8218ff */
[----:B------:R-:W-:-:S09]  /*20c0*/  LEA.HI.X R8, R3, UR5, R2, 0x3, P1 ;  /* 0x0000000503087c11 */ /* 0x000fd200088f1c02 */
.L_x_268:
        /* <DEDUP_REMOVED lines=9> */
.L_x_260:
[----:B------:R-:W-:Y:S05]  /*2160*/  BSYNC.RECONVERGENT B1 ;  /* 0x0000000000017941 */ /* 0x000fea0003800200 */
.L_x_258:
        /* <DEDUP_REMOVED lines=40> */
[----:B------:R-:W-:-:S03]  /*23f0*/  FSEL R5, R5, R3, P0 ;  /* 0x0000000305057208 */ /* 0x000fc60000000000 */
[----:B0-----:R-:W-:Y:S02]  /*2400*/  IMAD.MOV.U32 R2, RZ, RZ, R0 ;  /* 0x000000ffff027224 */ /* 0x001fe400078e0000 */
[----:B------:R-:W-:-:S04]  /*2410*/  IMAD.MOV.U32 R3, RZ, RZ, R5 ;  /* 0x000000ffff037224 */ /* 0x000fc800078e0005 */
[----:B------:R-:W-:Y:S05]  /*2420*/  @P1 BRA `(.L_x_256) ;  /* 0x0000000000681947 */ /* 0x000fea0003800000 */
        /* <DEDUP_REMOVED lines=26> */
.L_x_256:
[----:B------:R-:W-:Y:S05]  /*25d0*/  BSYNC.RECONVERGENT B0 ;  /* 0x0000000000007941 */ /* 0x000fea0003800200 */
.L_x_241:
[----:B------:R-:W-:Y:S05]  /*25e0*/  @P1 EXIT ;  /* 0x000000000000194d */ /* 0x000fea0003800000 */
[----:B------:R-:W0:Y:S01]  /*25f0*/  LDCU.64 UR4, c[0x0][0x3a0] ;  /* 0x00007400ff0477ac */ /* 0x000e220008000a00 */
[----:B------:R-:W1:Y:S01]  /*2600*/  LDC.64 R4, c[0x0][0x388] ;  /* 0x0000e200ff047b82 */ /* 0x000e620000000a00 */
[----:B0-----:R-:W-:-:S07]  /*2610*/  DADD R2, R2, UR4 ;  /* 0x0000000402027e29 */ /* 0x001fce0008000000 */
[----:B-1----:R-:W-:Y:S01]  /*2620*/  STG.E.64 desc[UR6][R4.64], R2 ;  /* 0x0000000204007986 */ /* 0x002fe2000c101b06 */
[----:B------:R-:W-:Y:S05]  /*2630*/  EXIT ;  /* 0x000000000000794d */ /* 0x000fea0003800000 */
.L_x_269:
        /* <DEDUP_REMOVED lines=12> */
.L_x_517:


//--------------------- .text._ZN3cub18CUB_300001_SM_10006detail6reduce28DeviceReduceSingleTileKernelINS2_10policy_hubIdjN4cuda3std3__44plusIdEEE10Policy1000EPdSC_iS9_ddNS7_10__identityEEEvT0_T1_T2_T3_T4_T6_ --------------------------
	.section	.text._ZN3cub18CUB_300001_SM_10006detail6reduce28DeviceReduceSingleTileKernelINS2_10policy_hubIdjN4cuda3std3__44plusIdEEE10Policy1000EPdSC_iS9_ddNS7_10__identityEEEvT0_T1_T2_T3_T4_T6_,"ax",@progbits
	.align	128
        .global         _ZN3cub18CUB_300001_SM_10006detail6reduce28DeviceReduceSingleTileKernelINS2_10policy_hubIdjN4cuda3std3__44plusIdEEE10Policy1000EPdSC_iS9_ddNS7_10__identityEEEvT0_T1_T2_T3_T4_T6_
        .type           _ZN3cub18CUB_300001_SM_10006detail6reduce28DeviceReduceSingleTileKernelINS2_10policy_hubIdjN4cuda3std3__44plusIdEEE10Policy1000EPdSC_iS9_ddNS7_10__identityEEEvT0_T1_T2_T3_T4_T6_,@function
        .size           _ZN3cub18CUB_300001_SM_10006detail6reduce28DeviceReduceSingleTileKernelINS2_10policy_hubIdjN4cuda3std3__44plusIdEEE10Policy1000EPdSC_iS9_ddNS7_10__identityEEEvT0_T1_T2_T3_T4_T6_,(.L_x_518 - _ZN3cub18CUB_300001_SM_10006detail6reduce28DeviceReduceSingleTileKernelINS2_10policy_hubIdjN4cuda3std3__44plusIdEEE10Policy1000EPdSC_iS9_ddNS7_10__identityEEEvT0_T1_T2_T3_T4_T6_)
        .other          _ZN3cub18CUB_300001_SM_10006detail6reduce28DeviceReduceSingleTileKernelINS2_10policy_hubIdjN4cuda3std3__44plusIdEEE10Policy1000EPdSC_iS9_ddNS7_10__identityEEEvT0_T1_T2_T3_T4_T6_,@"STO_CUDA_ENTRY STV_DEFAULT"
_ZN3cub18CUB_300001_SM_10006detail6reduce28DeviceReduceSingleTileKernelINS2_10policy_hubIdjN4cuda3std3__44plusIdEEE10Policy1000EPdSC_iS9_ddNS7_10__identityEEEvT0_T1_T2_T3_T4_T6_:
.text._ZN3cub18CUB_300001_SM_10006detail6reduce28DeviceReduceSingleTileKernelINS2_10policy_hubIdjN4cuda3std3__44plusIdEEE10Policy1000EPdSC_iS9_ddNS7_10__identityEEEvT0_T1_T2_T3_T4_T6_:
        /* <DEDUP_REMOVED lines=13> */
.L_x_270:
        /* <DEDUP_REMOVED lines=13> */
.L_x_274:
[----:B------:R-:W-:Y:S05]  /*01a0*/  BSYNC.RECONVERGENT B1 ;  /* 0x0000000000017941 */ /* 0x000fea0003800200 */
.L_x_273:
[----:B------:R-:W-:Y:S01]  /*01b0*/  ISETP.GE.AND P0, PT, R5, R4, PT ;  /* 0x000000040500720c */ /* 0x000fe20003f06270 */
[----:B------:R-:W-:-:S12]  /*01c0*/  BSSY.RECONVERGENT B1, `(.L_x_275) ;  /* 0x0000078000017945 */ /* 0x000fd80003800200 */
[----:B------:R-:W-:Y:S05]  /*01d0*/  @P0 BRA `(.L_x_276) ;  /* 0x0000000400d80947 */ /* 0x000fea0003800000 */
[----:B------:R-:W-:Y:S01]  /*01e0*/  LOP3.LUT R9, RZ, R5, RZ, 0x33, !PT ;  /* 0x00000005ff097212 */ /* 0x000fe200078e33ff */
[----:B------:R-:W-:Y:S04]  /*01f0*/  BSSY.RECONVERGENT B2, `(.L_x_277) ;  /* 0x0000019000027945 */ /* 0x000fe80003800200 */
[----:B------:R-:W-:-:S04]  /*0200*/  IMAD.IADD R9, R9, 0x1, R4 ;  /* 0x0000000109097824 */ /* 0x000fc800078e0204 */
[C---:B------:R-:W-:Y:S01]  /*0210*/  IMAD.HI.U32 R0, R9.reuse, -0x33333333, RZ ;  /* 0xcccccccd09007827 */ /* 0x040fe200078e00ff */
[----:B------:R-:W-:-:S04]  /*0220*/  ISETP.GE.U32.AND P0, PT, R9, 0x780, PT ;  /* 0x000007800900780c */ /* 0x000fc80003f06070 */
[----:B------:R-:W-:-:S04]  /*0230*/  SHF.R.U32.HI R0, RZ, 0x9, R0 ;  /* 0x00000009ff007819 */ /* 0x000fc80000011600 */
[----:B------:R-:W-:-:S04]  /*0240*/  LOP3.LUT R2, R0, 0x3, RZ, 0xc0, !PT ;  /* 0x0000000300027812 */ /* 0x000fc800078ec0ff */
[----:B------:R-:W-:-:S13]  /*0250*/  ISETP.NE.AND P1, PT, R2, 0x3, PT ;  /* 0x000000030200780c */ /* 0x000fda0003f25270 */
[----:B------:R-:W-:Y:S05]  /*0260*/  @!P1 BRA `(.L_x_278) ;  /* 0x0000000000449947 */ /* 0x000fea0003800000 */
[----:B------:R-:W0:Y:S01]  /*0270*/  LDC.64 R8, c[0x0][0x380] ;  /* 0x0000e000ff087b82 */ /* 0x000e220000000a00 */
[----:B------:R-:W-:-:S05]  /*0280*/  VIADD R0, R0, 0x1 ;  /* 0x0000000100007836 */ /* 0x000fca0000000000 */
[----:B------:R-:W-:-:S05]  /*0290*/  LOP3.LUT R0, R0, 0x3, RZ, 0xc0, !PT ;  /* 0x0000000300007812 */ /* 0x000fca00078ec0ff */
[----:B------:R-:W-:Y:S02]  /*02a0*/  IMAD.MOV R0, RZ, RZ, -R0 ;  /* 0x000000ffff007224 */ /* 0x000fe400078e0a00 */
[----:B0-----:R-:W-:-:S04]  /*02b0*/  IMAD.WIDE.U32 R8, R5, 0x8, R8 ;  /* 0x0000000805087825 */ /* 0x001fc800078e0008 */
[----:B------:R-:W-:Y:S02]  /*02c0*/  IMAD.MOV.U32 R2, RZ, RZ, R8 ;  /* 0x000000ffff027224 */ /* 0x000fe400078e0008 */
[----:B------:R-:W-:-:S07]  /*02d0*/  IMAD.MOV.U32 R11, RZ, RZ, R9 ;  /* 0x000000ffff0b7224 */ /* 0x000fce00078e0009 */
.L_x_279:
        /* <DEDUP_REMOVED lines=10> */
.L_x_278:
[----:B------:R-:W-:Y:S05]  /*0380*/  BSYNC.RECONVERGENT B2 ;  /* 0x0000000000027941 */ /* 0x000fea0003800200 */
.L_x_277:
        /* <DEDUP_REMOVED lines=8> */
.L_x_282:
        /* <DEDUP_REMOVED lines=43> */
.L_x_281:
[----:B------:R-:W-:Y:S05]  /*06c0*/  BSYNC.RECONVERGENT B2 ;  /* 0x0000000000027941 */ /* 0x000fea0003800200 */
.L_x_280:
        /* <DEDUP_REMOVED lines=26> */
.L_x_284:
[----:B------:R-:W-:Y:S05]  /*0870*/  BSYNC.RECONVERGENT B2 ;  /* 0x0000000000027941 */ /* 0x000fea0003800200 */
.L_x_283:
        /* <DEDUP_REMOVED lines=12> */
.L_x_276:
[----:B------:R-:W-:Y:S05]  /*0940*/  BSYNC.RECONVERGENT B1 ;  /* 0x0000000000017941 */ /* 0x000fea0003800200 */
.L_x_275:
        /* <DEDUP_REMOVED lines=47> */
[----:B------:R-:W0:Y:S04]  /*0c40*/  LDS.128 R8, [UR4+0x20] ;  /* 0x00002004ff087984 */ /* 0x000e280008000c00 */
[----:B------:R-:W1:Y:S04]  /*0c50*/  LDS.128 R16, [UR4+0x30] ;  /* 0x00003004ff107984 */ /* 0x000e680008000c00 */
[----:B--2---:R-:W2:Y:S01]  /*0c60*/  LDS.128 R4, [UR4+0x40] ;  /* 0x00004004ff047984 */ /* 0x004ea20008000c00 */
[----:B0-----:R-:W-:-:S03]  /*0c70*/  DADD R8, R12, R8 ;  /* 0x000000000c087229 */ /* 0x001fc60000000008 */
[----:B------:R-:W-:Y:S05]  /*0c80*/  LDS.128 R12, [UR4+0x60] ;  /* 0x00006004ff0c7984 */ /* 0x000fea0008000c00 */
[----:B------:R-:W-:Y:S02]  /*0c90*/  DADD R2, R8, R10 ;  /* 0x0000000008027229 */ /* 0x000fe4000000000a */
[----:B------:R-:W0:Y:S06]  /*0ca0*/  LDS.128 R8, [UR4+0x50] ;  /* 0x00005004ff087984 */ /* 0x000e2c0008000c00 */
[----:B-1----:R-:W-:-:S08]  /*0cb0*/  DADD R2, R2, R16 ;  /* 0x0000000002027229 */ /* 0x002fd00000000010 */
[----:B------:R-:W-:-:S08]  /*0cc0*/  DADD R2, R2, R18 ;  /* 0x0000000002027229 */ /* 0x000fd00000000012 */
[----:B--2---:R-:W-:-:S08]  /*0cd0*/  DADD R2, R2, R4 ;  /* 0x0000000002027229 */ /* 0x004fd00000000004 */
[----:B------:R-:W-:Y:S01]  /*0ce0*/  DADD R2, R2, R6 ;  /* 0x0000000002027229 */ /* 0x000fe20000000006 */
[----:B------:R-:W1:Y:S07]  /*0cf0*/  LDS.128 R4, [UR4+0x70] ;  /* 0x00007004ff047984 */ /* 0x000e6e0008000c00 */
[----:B0-----:R-:W-:-:S08]  /*0d00*/  DADD R2, R2, R8 ;  /* 0x0000000002027229 */ /* 0x001fd00000000008 */
[----:B------:R-:W-:Y:S01]  /*0d10*/  DADD R2, R2, R10 ;  /* 0x0000000002027229 */ /* 0x000fe2000000000a */
[----:B------:R-:W0:Y:S07]  /*0d20*/  LDS.128 R8, [UR4+0x80] ;  /* 0x00008004ff087984 */ /* 0x000e2e0008000c00 */
[----:B------:R-:W-:-:S08]  /*0d30*/  DADD R2, R2, R12 ;  /* 0x0000000002027229 */ /* 0x000fd0000000000c */
[----:B------:R-:W-:Y:S01]  /*0d40*/  DADD R2, R2, R14 ;  /* 0x0000000002027229 */ /* 0x000fe2000000000e */
[----:B------:R-:W2:Y:S07]  /*0d50*/  LDS.128 R12, [UR4+0x90] ;  /* 0x00009004ff0c7984 */ /* 0x000eae0008000c00 */
[----:B-1----:R-:W-:-:S08]  /*0d60*/  DADD R2, R2, R4 ;  /* 0x0000000002027229 */ /* 0x002fd00000000004 */
[----:B------:R-:W-:Y:S01]  /*0d70*/  DADD R2, R2, R6 ;  /* 0x0000000002027229 */ /* 0x000fe20000000006 */
[----:B------:R-:W1:Y:S07]  /*0d80*/  LDS.128 R4, [UR4+0xa0] ;  /* 0x0000a004ff047984 */ /* 0x000e6e0008000c00 */
[----:B0-----:R-:W-:Y:S01]  /*0d90*/  DADD R2, R2, R8 ;  /* 0x0000000002027229 */ /* 0x001fe20000000008 */
[----:B------:R-:W0:Y:S07]  /*0da0*/  LDS.64 R8, [UR4+0xb0] ;  /* 0x0000b004ff087984 */ /* 0x000e2e0008000a00 */
[----:B------:R-:W-:-:S08]  /*0db0*/  DADD R2, R2, R10 ;  /* 0x0000000002027229 */ /* 0x000fd0000000000a */
[----:B--2---:R-:W-:-:S08]  /*0dc0*/  DADD R2, R2, R12 ;  /* 0x0000000002027229 */ /* 0x004fd0000000000c */
[----:B------:R-:W-:-:S08]  /*0dd0*/  DADD R2, R2, R14 ;  /* 0x0000000002027229 */ /* 0x000fd0000000000e */
[----:B-1----:R-:W-:-:S08]  /*0de0*/  DADD R2, R2, R4 ;  /* 0x0000000002027229 */ /* 0x002fd00000000004 */
[----:B------:R-:W-:-:S08]  /*0df0*/  DADD R2, R2, R6 ;  /* 0x0000000002027229 */ /* 0x000fd00000000006 */
[----:B0-----:R-:W-:Y:S01]  /*0e00*/  DADD R12, R2, R8 ;  /* 0x00000000020c7229 */ /* 0x001fe20000000008 */
[----:B------:R-:W-:Y:S10]  /*0e10*/  BRA `(.L_x_286) ;  /* 0x0000001800487947 */ /* 0x000ff40003800000 */
.L_x_285:
        /* <DEDUP_REMOVED lines=32> */
[----:B------:R-:W-:Y:S01]  /*1020*/  VIADD R0, R2, 0x10 ;  /* 0x0000001002007836 */ /* 0x000fe20000000000 */
[----:B------:R-:W-:Y:S02]  /*1030*/  @!P1 SHF.R.U32.HI R2, RZ, 0x2, R3 ;  /* 0x00000002ff029819 */ /* 0x000fe40000011603 */
[----:B------:R-:W1:Y:S02]  /*1040*/  SHFL.DOWN PT, R7, R11, 0x8, R5 ;  /* 0x090000000b077989 */ /* 0x000e6400000e0005 */
[----:B------:R-:W-:Y:S01]  /*1050*/  @!P1 LOP3.LUT R2, R2, 0xf8, RZ, 0xc0, !PT ;  /* 0x000000f802029812 */ /* 0x000fe200078ec0ff */
[----:B-1----:R-:W-:-:S10]  /*1060*/  DADD R6, R6, R10 ;  /* 0x0000000006067229 */ /* 0x002fd4000000000a */
[----:B------:R-:W-:Y:S02]  /*1070*/  FSEL R8, R10, R6, P0 ;  /* 0x000000060a087208 */ /* 0x000fe40000000000 */
[----:B------:R-:W-:Y:S02]  /*1080*/  FSEL R9, R11, R7, P0 ;  /* 0x000000070b097208 */ /* 0x000fe40000000000 */
[----:B------:R-:W-:Y:S01]  /*1090*/  @!P1 MOV R10, 0x400 ;  /* 0x00000400000a9802 */ /* 0x000fe20000000f00 */
[----:B------:R-:W-:Y:S01]  /*10a0*/  SHFL.DOWN PT, R6, R8, 0x10, R5 ;  /* 0x0a00000008067989 */ /* 0x000fe200000e0005 */
[----:B------:R-:W-:Y:S02]  /*10b0*/  ISETP.GT.AND P0, PT, R0, R5, PT ;  /* 0x000000050000720c */ /* 0x000fe40003f04270 */
[----:B0-----:R-:W-:Y:S01]  /*10c0*/  @!P1 LEA R11, R13, R10, 0x18 ;  /* 0x0000000a0d0b9211 */ /* 0x001fe200078ec0ff */
        /* <DEDUP_REMOVED lines=13> */
[----:B------:R-:W0:Y:S04]  /*11a0*/  LDS.128 R16, [UR4+0x20] ;  /* 0x00002004ff107984 */ /* 0x000e280008000c00 */
[----:B-1----:R-:W1:Y:S01]  /*11b0*/  LDS.128 R8, [UR4+0x30] ;  /* 0x00003004ff087984 */ /* 0x002e620008000c00 */
[----:B0-----:R-:W-:-:S10]  /*11c0*/  DADD R16, R12, R16 ;  /* 0x000000000c107229 */ /* 0x001fd40000000010 */
[----:B------:R-:W-:Y:S02]  /*11d0*/  FSEL R2, R16, R12, P1 ;  /* 0x0000000c10027208 */ /* 0x000fe40000800000 */
[----:B------:R-:W-:Y:S02]  /*11e0*/  FSEL R3, R17, R13, P1 ;  /* 0x0000000d11037208 */ /* 0x000fe40000800000 */
[----:B------:R-:W-:Y:S01]  /*11f0*/  ISETP.GT.AND P1, PT, R4, 0x40, PT ;  /* 0x000000400400780c */ /* 0x000fe20003f24270 */
[----:B------:R-:W0:Y:S03]  /*1200*/  LDS.128 R12, [UR4+0x40] ;  /* 0x00004004ff0c7984 */ /* 0x000e260008000c00 */
        /* <DEDUP_REMOVED lines=65> */
[----:B------:R-:W1:Y:S01]  /*1620*/  LDS.64 R2, [UR4+0xb0] ;  /* 0x0000b004ff027984 */ /* 0x000e620008000a00 */
        /* <DEDUP_REMOVED lines=11> */
[----:B------:R-:W-:Y:S01]  /*16e0*/  FSEL R13, R3, R7, P1 ;  /* 0x00000007030d7208 */ /* 0x000fe20000800000 */
[----:B------:R-:W-:Y:S06]  /*16f0*/  BRA `(.L_x_286) ;  /* 0x0000001000107947 */ /* 0x000fec0003800000 */
.L_x_272:
[----:B------:R-:W0:Y:S01]  /*1700*/  S2R R0, SR_TID.X ;  /* 0x0000000000007919 */ /* 0x000e220000002100 */
[----:B------:R-:W0:Y:S02]  /*1710*/  LDC.64 R6, c[0x0][0x380] ;  /* 0x0000e000ff067b82 */ /* 0x000e240000000a00 */
[----:B0-----:R-:W-:-:S05]  /*1720*/  IMAD.WIDE.U32 R6, R0, 0x8, R6 ;  /* 0x0000000800067825 */ /* 0x001fca00078e0006 */
[----:B------:R-:W2:Y:S04]  /*1730*/  LDG.E.64.CONSTANT R20, desc[UR6][R6.64] ;  /* 0x0000000606147981 */ /* 0x000ea8000c1e9b00 */
[----:B------:R-:W2:Y:S04]  /*1740*/  LDG.E.64.CONSTANT R2, desc[UR6][R6.64+0x1400] ;  /* 0x0014000606027981 */ /* 0x000ea8000c1e9b00 */
[----:B------:R-:W3:Y:S04]  /*1750*/  LDG.E.64.CONSTANT R8, desc[UR6][R6.64+0x2800] ;  /* 0x0028000606087981 */ /* 0x000ee8000c1e9b00 */
[----:B------:R-:W4:Y:S04]  /*1760*/  LDG.E.64.CONSTANT R10, desc[UR6][R6.64+0x3c00] ;  /* 0x003c0006060a7981 */ /* 0x000f28000c1e9b00 */
[----:B------:R-:W5:Y:S04]  /*1770*/  LDG.E.64.CONSTANT R12, desc[UR6][R6.64+0x5000] ;  /* 0x00500006060c7981 */ /* 0x000f68000c1e9b00 */
[----:B------:R-:W5:Y:S04]  /*1780*/  LDG.E.64.CONSTANT R14, desc[UR6][R6.64+0x6400] ;  /* 0x00640006060e7981 */ /* 0x000f68000c1e9b00 */
[----:B------:R-:W5:Y:S04]  /*1790*/  LDG.E.64.CONSTANT R16, desc[UR6][R6.64+0x7800] ;  /* 0x0078000606107981 */ /* 0x000f68000c1e9b00 */
[----:B------:R-:W5:Y:S01]  /*17a0*/  LDG.E.64.CONSTANT R18, desc[UR6][R6.64+0x8c00] ;  /* 0x008c000606127981 */ /* 0x000f62000c1e9b00 */
[----:B------:R-:W-:Y:S01]  /*17b0*/  ISETP.GE.U32.AND P0, PT, R4, 0x2800, PT ;  /* 0x000028000400780c */ /* 0x000fe20003f06070 */
[----:B--2---:R-:W-:-:S08]  /*17c0*/  DADD R2, R20, R2 ;  /* 0x0000000014027229 */ /* 0x004fd00000000002 */
[----:B---3--:R-:W-:Y:S01]  /*17d0*/  DADD R2, R8, R2 ;  /* 0x0000000008027229 */ /* 0x008fe20000000002 */
[----:B------:R-:W-:-:S07]  /*17e0*/  IMAD.MOV.U32 R9, RZ, RZ, 0x1400 ;  /* 0x00001400ff097424 */ /* 0x000fce00078e00ff */
[----:B----4-:R-:W-:-:S08]  /*17f0*/  DADD R2, R10, R2 ;  /* 0x000000000a027229 */ /* 0x010fd00000000002 */
[----:B-----5:R-:W-:-:S08]  /*1800*/  DADD R2, R12, R2 ;  /* 0x000000000c027229 */ /* 0x020fd00000000002 */
[----:B------:R-:W-:-:S08]  /*1810*/  DADD R2, R14, R2 ;  /* 0x000000000e027229 */ /* 0x000fd00000000002 */
[----:B------:R-:W-:-:S08]  /*1820*/  DADD R2, R16, R2 ;  /* 0x0000000010027229 */ /* 0x000fd00000000002 */
[----:B------:R-:W-:Y:S01]  /*1830*/  DADD R2, R18, R2 ;  /* 0x0000000012027229 */ /* 0x000fe20000000002 */
[----:B------:R-:W-:Y:S10]  /*1840*/  @!P0 BRA `(.L_x_287) ;  /* 0x00000000006c8947 */ /* 0x000ff40003800000 */
[----:B------:R-:W0:Y:S01]  /*1850*/  LDC R26, c[0x0][0x390] ;  /* 0x0000e400ff1a7b82 */ /* 0x000e220000000800 */
[----:B------:R-:W-:Y:S02]  /*1860*/  VIADD R8, R4, 0xffffec00 ;  /* 0xffffec0004087836 */ /* 0x000fe40000000000 */
[----:B------:R-:W-:-:S07]  /*1870*/  IMAD.MOV.U32 R9, RZ, RZ, 0x1400 ;  /* 0x00001400ff097424 */ /* 0x000fce00078e00ff */
.L_x_289:
[----:B------:R-:W-:-:S05]  /*1880*/  IMAD.WIDE R12, R9, 0x8, R6 ;  /* 0x00000008090c7825 */ /* 0x000fca00078e0206 */
[----:B------:R-:W2:Y:S04]  /*1890*/  LDG.E.64.CONSTANT R4, desc[UR6][R12.64] ;  /* 0x000000060c047981 */ /* 0x000ea8000c1e9b00 */
[----:B------:R-:W3:Y:S04]  /*18a0*/  LDG.E.64.CONSTANT R14, desc[UR6][R12.64+0x1400] ;  /* 0x001400060c0e7981 */ /* 0x000ee8000c1e9b00 */
[----:B------:R-:W4:Y:S04]  /*18b0*/  LDG.E.64.CONSTANT R16, desc[UR6][R12.64+0x2800] ;  /* 0x002800060c107981 */ /* 0x000f28000c1e9b00 */
[----:B------:R-:W5:Y:S04]  /*18c0*/  LDG.E.64.CONSTANT R18, desc[UR6][R12.64+0x3c00] ;  /* 0x003c00060c127981 */ /* 0x000f68000c1e9b00 */
        /* <DEDUP_REMOVED lines=8> */
[----:B------:R-:W-:-:S08]  /*1950*/  DADD R4, R20, R4 ;  /* 0x0000000014047229 */ /* 0x000fd00000000004 */
[----:B------:R-:W-:Y:S01]  /*1960*/  DADD R22, R22, R4 ;  /* 0x0000000016167229 */ /* 0x000fe20000000004 */
[----:B0-----:R-:W-:-:S04]  /*1970*/  IMAD.MOV.U32 R4, RZ, RZ, R26 ;  /* 0x000000ffff047224 */ /* 0x001fc800078e001a */
[----:B------:R-:W-:-:S03]  /*1980*/  IMAD.IADD R2, R4, 0x1, -R9 ;  /* 0x0000000104027824 */ /* 0x000fc600078e0a09 */
[----:B------:R-:W-:Y:S02]  /*1990*/  DADD R22, R24, R22 ;  /* 0x0000000018167229 */ /* 0x000fe40000000016 */
[----:B------:R-:W-:-:S06]  /*19a0*/  ISETP.GE.AND P0, PT, R2, 0x1400, PT ;  /* 0x000014000200780c */ /* 0x000fcc0003f06270 */
[----:B------:R-:W-:-:S07]  /*19b0*/  DADD R2, R10, R22 ;  /* 0x000000000a027229 */ /* 0x000fce0000000016 */
[----:B------:R-:W-:Y:S05]  /*19c0*/  @!P0 BRA `(.L_x_288) ;  /* 0x0000000800348947 */ /* 0x000fea0003800000 */
[----:B------:R-:W-:-:S05]  /*19d0*/  VIADD R9, R9, 0x1400 ;  /* 0x0000140009097836 */ /* 0x000fca0000000000 */
[----:B------:R-:W-:-:S13]  /*19e0*/  ISETP.GT.AND P0, PT, R9, R8, PT ;  /* 0x000000080900720c */ /* 0x000fda0003f04270 */
[----:B------:R-:W-:Y:S05]  /*19f0*/  @!P0 BRA `(.L_x_289) ;  /* 0xfffffffc00a08947 */ /* 0x000fea000383ffff */
.L_x_287:
[----:B------:R-:W-:-:S13]  /*1a00*/  ISETP.GE.AND P0, PT, R9, R4, PT ;  /* 0x000000040900720c */ /* 0x000fda0003f06270 */
[----:B------:R-:W-:Y:S05]  /*1a10*/  @P0 BRA `(.L_x_288) ;  /* 0x0000000800200947 */ /* 0x000fea0003800000 */
[----:B------:R-:W-:Y:S01]  /*1a20*/  IMAD.IADD R39, R4, 0x1, -R9 ;  /* 0x0000000104277824 */ /* 0x000fe200078e0a09 */
[----:B------:R-:W-:Y:S04]  /*1a30*/  BSSY.RECONVERGENT B1, `(.L_x_288) ;  /* 0x0000086000017945 */ /* 0x000fe80003800200 */
[----:B------:R-:W-:-:S13]  /*1a40*/  ISETP.GE.AND P0, PT, R0, R39, PT ;  /* 0x000000270000720c */ /* 0x000fda0003f06270 */
[----:B------:R-:W-:Y:S05]  /*1a50*/  @P0 BRA `(.L_x_290) ;  /* 0x00000008000c0947 */ /* 0x000fea0003800000 */
[----:B------:R-:W-:Y:S01]  /*1a60*/  LOP3.LUT R5, RZ, R0, RZ, 0x33, !PT ;  /* 0x00000000ff057212 */ /* 0x000fe200078e33ff */
[----:B------:R-:W-:Y:S01]  /*1a70*/  BSSY.RECONVERGENT B2, `(.L_x_291) ;  /* 0x0000017000027945 */ /* 0x000fe20003800200 */
[----:B------:R-:W-:Y:S02]  /*1a80*/  IMAD.MOV.U32 R38, RZ, RZ, R0 ;  /* 0x000000ffff267224 */ /* 0x000fe400078e0000 */
[----:B------:R-:W-:-:S04]  /*1a90*/  IADD3 R5, PT, PT, -R9, R4, R5 ;  /* 0x0000000409057210 */ /* 0x000fc80007ffe105 */
[C---:B------:R-:W-:Y:S01]  /*1aa0*/  ISETP.GE.U32.AND P1, PT, R5.reuse, 0x780, PT ;  /* 0x000007800500780c */ /* 0x040fe20003f26070 */
[----:B------:R-:W-:-:S05]  /*1ab0*/  IMAD.HI.U32 R4, R5, -0x33333333, RZ ;  /* 0xcccccccd05047827 */ /* 0x000fca00078e00ff */
[----:B------:R-:W-:-:S04]  /*1ac0*/  SHF.R.U32.HI R4, RZ, 0x9, R4 ;  /* 0x00000009ff047819 */ /* 0x000fc80000011604 */
[----:B------:R-:W-:-:S04]  /*1ad0*/  LOP3.LUT R6, R4, 0x3, RZ, 0xc0, !PT ;  /* 0x0000000304067812 */ /* 0x000fc800078ec0ff */
[----:B------:R-:W-:-:S13]  /*1ae0*/  ISETP.NE.AND P0, PT, R6, 0x3, PT ;  /* 0x000000030600780c */ /* 0x000fda0003f05270 */
[----:B------:R-:W-:Y:S05]  /*1af0*/  @!P0 BRA `(.L_x_292) ;  /* 0x0000000000388947 */ /* 0x000fea0003800000 */
[----:B------:R-:W0:Y:S01]  /*1b00*/  LDC.64 R6, c[0x0][0x380] ;  /* 0x0000e000ff067b82 */ /* 0x000e220000000a00 */
[----:B------:R-:W-:Y:S02]  /*1b10*/  VIADD R4, R4, 0x1 ;  /* 0x0000000104047836 */ /* 0x000fe40000000000 */
[----:B------:R-:W-:Y:S02]  /*1b20*/  IMAD.IADD R11, R0, 0x1, R9 ;  /* 0x00000001000b7824 */ /* 0x000fe400078e0209 */
[----:B------:R-:W-:Y:S01]  /*1b30*/  IMAD.MOV.U32 R38, RZ, RZ, R0 ;  /* 0x000000ffff267224 */ /* 0x000fe200078e0000 */
[----:B------:R-:W-:-:S05]  /*1b40*/  LOP3.LUT R4, R4, 0x3, RZ, 0xc0, !PT ;  /* 0x0000000304047812 */ /* 0x000fca00078ec0ff */
[----:B------:R-:W-:-:S07]  /*1b50*/  IMAD.MOV R8, RZ, RZ, -R4 ;  /* 0x000000ffff087224 */ /* 0x000fce00078e0a04 */
.L_x_293:
[----:B0-----:R-:W-:-:S06]  /*1b60*/  IMAD.WIDE.U32 R4, R11, 0x8, R6 ;  /* 0x000000080b047825 */ /* 0x001fcc00078e0006 */
[----:B------:R-:W2:Y:S01]  /*1b70*/  LDG.E.64.CONSTANT R4, desc[UR6][R4.64] ;  /* 0x0000000604047981 */ /* 0x000ea2000c1e9b00 */
[----:B------:R-:W-:Y:S02]  /*1b80*/  VIADD R8, R8, 0x1 ;  /* 0x0000000108087836 */ /* 0x000fe40000000000 */
[----:B------:R-:W-:Y:S02]  /*1b90*/  VIADD R38, R38, 0x280 ;  /* 0x0000028026267836 */ /* 0x000fe40000000000 */
[----:B------:R-:W-:Y:S01]  /*1ba0*/  VIADD R11, R11, 0x280 ;  /* 0x000002800b0b7836 */ /* 0x000fe20000000000 */
[----:B------:R-:W-:Y:S01]  /*1bb0*/  ISETP.NE.AND P0, PT, R8, RZ, PT ;  /* 0x000000ff0800720c */ /* 0x000fe20003f05270 */
[----:B--2---:R-:W-:-:S12]  /*1bc0*/  DADD R2, R4, R2 ;  /* 0x0000000004027229 */ /* 0x004fd80000000002 */
[----:B------:R-:W-:Y:S05]  /*1bd0*/  @P0 BRA `(.L_x_293) ;  /* 0xfffffffc00e00947 */ /* 0x000fea000383ffff */
.L_x_292:
[----:B------:R-:W-:Y:S05]  /*1be0*/  BSYNC.RECONVERGENT B2 ;  /* 0x0000000000027941 */ /* 0x000fea0003800200 */
.L_x_291:
[----:B------:R-:W-:Y:S05]  /*1bf0*/  @!P1 BRA `(.L_x_290) ;  /* 0x0000000400a49947 */ /* 0x000fea0003800000 */
[----:B------:R-:W0:Y:S01]  /*1c00*/  LDCU.64 UR4, c[0x0][0x380] ;  /* 0x00007000ff0477ac */ /* 0x000e220008000a00 */
[----:B------:R-:W-:Y:S01]  /*1c10*/  IMAD.IADD R7, R39, 0x1, -R38 ;  /* 0x0000000127077824 */ /* 0x000fe200078e0a26 */
[C---:B------:R-:W-:Y:S01]  /*1c20*/  IADD3 R5, P0, PT, R38.reuse, R9, RZ ;  /* 0x0000000926057210 */ /* 0x040fe20007f1e0ff */
[----:B------:R-:W-:Y:S01]  /*1c30*/  BSSY.RECONVERGENT B2, `(.L_x_294) ;  /* 0x000003a000027945 */ /* 0x000fe20003800200 */
[----:B------:R-:W-:Y:S02]  /*1c40*/  IMAD.IADD R40, R38, 0x1, R9 ;  /* 0x0000000126287824 */ /* 0x000fe400078e0209 */
        /* <DEDUP_REMOVED lines=10> */
.L_x_296:
[----:B------:R-:W0:Y:S01]  /*1cf0*/  LDC.64 R30, c[0x0][0x380] ;  /* 0x0000e000ff1e7b82 */ /* 0x000e220000000a00 */
[----:B------:R-:W2:Y:S04]  /*1d00*/  LDG.E.64.CONSTANT R8, desc[UR6][R4.64+-0x1400] ;  /* 0xffec000604087981 */ /* 0x000ea8000c1e9b00 */
[----:B------:R-:W3:Y:S01]  /*1d10*/  LDG.E.64.CONSTANT R10, desc[UR6][R4.64] ;  /* 0x00000006040a7981 */ /* 0x000ee2000c1e9b00 */
[----:B------:R-:W-:-:S03]  /*1d20*/  VIADD R15, R40, 0xa00 ;  /* 0x00000a00280f7836 */ /* 0x000fc60000000000 */
[----:B------:R-:W4:Y:S04]  /*1d30*/  LDG.E.64.CONSTANT R12, desc[UR6][R4.64+0x1400] ;  /* 0x00140006040c7981 */ /* 0x000f28000c1e9b00 */
[----:B------:R-:W5:Y:S04]  /*1d40*/  LDG.E.64.CONSTANT R16, desc[UR6][R4.64+0x3c00] ;  /* 0x003c000604107981 */ /* 0x000f68000c1e9b00 */
[----:B------:R-:W5:Y:S01]  /*1d50*/  LDG.E.64.CONSTANT R18, desc[UR6][R4.64+0x5000] ;  /* 0x0050000604127981 */ /* 0x000f62000c1e9b00 */
[----:B------:R-:W-:-:S03]  /*1d60*/  VIADD R23, R40, 0x1400 ;  /* 0x0000140028177836 */ /* 0x000fc60000000000 */
[----:B------:R-:W5:Y:S01]  /*1d70*/  LDG.E.64.CONSTANT R20, desc[UR6][R4.64+0x6400] ;  /* 0x0064000604147981 */ /* 0x000f62000c1e9b00 */
[----:B0-----:R-:W-:-:S03]  /*1d80*/  IMAD.WIDE.U32 R6, R40, 0x8, R30 ;  /* 0x0000000828067825 */ /* 0x001fc600078e001e */
[----:B------:R-:W5:Y:S04]  /*1d90*/  LDG.E.64.CONSTANT R24, desc[UR6][R4.64+0x8c00] ;  /* 0x008c000604187981 */ /* 0x000f68000c1e9b00 */
[----:B------:R-:W5:Y:S04]  /*1da0*/  LDG.E.64.CONSTANT R26, desc[UR6][R4.64+0xa000] ;  /* 0x00a00006041a7981 */ /* 0x000f68000c1e9b00 */
[----:B------:R-:W2:Y:S01]  /*1db0*/  LDG.E.64.CONSTANT R6, desc[UR6][R6.64] ;  /* 0x0000000606067981 */ /* 0x000ea2000c1e9b00 */
[----:B------:R-:W-:-:S03]  /*1dc0*/  IMAD.WIDE.U32 R14, R15, 0x8, R30 ;  /* 0x000000080f0e7825 */ /* 0x000fc600078e001e */
[----:B------:R-:W5:Y:S04]  /*1dd0*/  LDG.E.64.CONSTANT R28, desc[UR6][R4.64+0xb400] ;  /* 0x00b40006041c7981 */ /* 0x000f68000c1e9b00 */
[----:B------:R-:W5:Y:S01]  /*1de0*/  LDG.E.64.CONSTANT R14, desc[UR6][R14.64] ;  /* 0x000000060e0e7981 */ /* 0x000f62000c1e9b00 */
[----:B------:R-:W-:-:S03]  /*1df0*/  IMAD.WIDE.U32 R22, R23, 0x8, R30 ;  /* 0x0000000817167825 */ /* 0x000fc600078e001e */
[----:B------:R-:W5:Y:S04]  /*1e00*/  LDG.E.64.CONSTANT R34, desc[UR6][R4.64+0xf000] ;  /* 0x00f0000604227981 */ /* 0x000f68000c1e9b00 */
[----:B------:R-:W5:Y:S01]  /*1e10*/  LDG.E.64.CONSTANT R22, desc[UR6][R22.64] ;  /* 0x0000000616167981 */ /* 0x000f62000c1e9b00 */
[----:B------:R-:W-:-:S03]  /*1e20*/  VIADD R33, R40, 0x1e00 ;  /* 0x00001e0028217836 */ /* 0x000fc60000000000 */
[----:B------:R-:W5:Y:S01]  /*1e30*/  LDG.E.64.CONSTANT R36, desc[UR6][R4.64+0x10400] ;  /* 0x0104000604247981 */ /* 0x000f62000c1e9b00 */
[----:B------:R-:W-:-:S03]  /*1e40*/  IMAD.WIDE.U32 R30, R33, 0x8, R30 ;  /* 0x00000008211e7825 */ /* 0x000fc600078e001e */
[----:B------:R0:W5:Y:S04]  /*1e50*/  LDG.E.64.CONSTANT R32, desc[UR6][R4.64+0xdc00] ;  /* 0x00dc000604207981 */ /* 0x000168000c1e9b00 */
[----:B------:R-:W5:Y:S01]  /*1e60*/  LDG.E.64.CONSTANT R30, desc[UR6][R30.64] ;  /* 0x000000061e1e7981 */ /* 0x000f62000c1e9b00 */
[----:B------:R-:W-:-:S05]  /*1e70*/  VIADD R38, R38, 0x2800 ;  /* 0x0000280026267836 */ /* 0x000fca0000000000 */
[----:B------:R-:W-:Y:S02]  /*1e80*/  ISETP.GE.AND P1, PT, R38, R41, PT ;  /* 0x000000292600720c */ /* 0x000fe40003f26270 */
[----:B0-----:R-:W-:Y:S01]  /*1e90*/  IADD3 R4, P2, PT, R4, 0x14000, RZ ;  /* 0x0001400004047810 */ /* 0x001fe20007f5e0ff */
[----:B------:R-:W-:-:S04]  /*1ea0*/  VIADD R40, R40, 0x2800 ;  /* 0x0000280028287836 */ /* 0x000fc80000000000 */
[----:B------:R-:W-:Y:S01]  /*1eb0*/  IMAD.X R5, RZ, RZ, R5, P2 ;  /* 0x000000ffff057224 */ /* 0x000fe200010e0605 */
[----:B--2---:R-:W-:-:S08]  /*1ec0*/  DADD R6, R6, R2 ;  /* 0x0000000006067229 */ /* 0x004fd00000000002 */
[----:B------:R-:W-:-:S08]  /*1ed0*/  DADD R6, R6, R8 ;  /* 0x0000000006067229 */ /* 0x000fd00000000008 */
        /* <DEDUP_REMOVED lines=15> */
.L_x_295:
[----:B------:R-:W-:Y:S05]  /*1fd0*/  BSYNC.RECONVERGENT B2 ;  /* 0x0000000000027941 */ /* 0x000fea0003800200 */
.L_x_294:
[----:B------:R-:W-:Y:S01]  /*1fe0*/  IMAD.IADD R6, R39, 0x1, -R38 ;  /* 0x0000000127067824 */ /* 0x000fe200078e0a26 */
[----:B------:R-:W-:Y:S04]  /*1ff0*/  BSSY.RECONVERGENT B2, `(.L_x_297) ;  /* 0x000001d000027945 */ /* 0x000fe80003800200 */
[----:B------:R-:W-:-:S13]  /*2000*/  ISETP.GT.AND P1, PT, R6, 0xa00, PT ;  /* 0x00000a000600780c */ /* 0x000fda0003f24270 */
[----:B------:R-:W-:Y:S05]  /*2010*/  @!P1 BRA `(.L_x_298) ;  /* 0x0000000000689947 */ /* 0x000fea0003800000 */
[----:B------:R-:W0:Y:S01]  /*2020*/  LDC.64 R14, c[0x0][0x380] ;  /* 0x0000e000ff0e7b82 */ /* 0x000e220000000a00 */
[----:B------:R-:W2:Y:S04]  /*2030*/  LDG.E.64.CONSTANT R8, desc[UR6][R4.64+-0x1400] ;  /* 0xffec000604087981 */ /* 0x000ea8000c1e9b00 */
[----:B------:R-:W3:Y:S01]  /*2040*/  LDG.E.64.CONSTANT R10, desc[UR6][R4.64] ;  /* 0x00000006040a7981 */ /* 0x000ee2000c1e9b00 */
[----:B------:R-:W-:-:S03]  /*2050*/  VIADD R17, R40, 0xa00 ;  /* 0x00000a0028117836 */ /* 0x000fc60000000000 */
[----:B------:R-:W4:Y:S04]  /*2060*/  LDG.E.64.CONSTANT R12, desc[UR6][R4.64+0x1400] ;  /* 0x00140006040c7981 */ /* 0x000f28000c1e9b00 */
[----:B------:R-:W5:Y:S04]  /*2070*/  LDG.E.64.CONSTANT R18, desc[UR6][R4.64+0x5000] ;  /* 0x0050000604127981 */ /* 0x000f68000c1e9b00 */
[----:B------:R1:W5:Y:S01]  /*2080*/  LDG.E.64.CONSTANT R20, desc[UR6][R4.64+0x6400] ;  /* 0x0064000604147981 */ /* 0x000362000c1e9b00 */
[----:B0-----:R-:W-:-:S06]  /*2090*/  IMAD.WIDE.U32 R6, R40, 0x8, R14 ;  /* 0x0000000828067825 */ /* 0x001fcc00078e000e */
[----:B------:R-:W2:Y:S01]  /*20a0*/  LDG.E.64.CONSTANT R6, desc[UR6][R6.64] ;  /* 0x0000000606067981 */ /* 0x000ea2000c1e9b00 */
[----:B------:R-:W-:-:S03]  /*20b0*/  IMAD.WIDE.U32 R14, R17, 0x8, R14 ;  /* 0x00000008110e7825 */ /* 0x000fc600078e000e */
[----:B------:R-:W5:Y:S04]  /*20c0*/  LDG.E.64.CONSTANT R16, desc[UR6][R4.64+0x3c00] ;  /* 0x003c000604107981 */ /* 0x000f68000c1e9b00 */
[----:B------:R-:W5:Y:S01]  /*20d0*/  LDG.E.64.CONSTANT R14, desc[UR6][R14.64] ;  /* 0x000000060e0e7981 */ /* 0x000f62000c1e9b00 */
[----:B------:R-:W-:Y:S01]  /*20e0*/  PLOP3.LUT P0, PT, PT, PT, PT, 0x8, 0x80 ;  /* 0x000000000080781c */ /* 0x000fe20003f0e170 */
[----:B------:R-:W-:Y:S02]  /*20f0*/  VIADD R38, R38, 0x1400 ;  /* 0x0000140026267836 */ /* 0x000fe40000000000 */
[----:B------:R-:W-:Y:S01]  /*2100*/  VIADD R40, R40, 0x1400 ;  /* 0x0000140028287836 */ /* 0x000fe20000000000 */
[----:B--2---:R-:W-:-:S08]  /*2110*/  DADD R2, R2, R6 ;  /* 0x0000000002027229 */ /* 0x004fd00000000006 */
[----:B------:R-:W-:-:S08]  /*2120*/  DADD R2, R2, R8 ;  /* 0x0000000002027229 */ /* 0x000fd00000000008 */
[----:B---3--:R-:W-:-:S08]  /*2130*/  DADD R2, R2, R10 ;  /* 0x0000000002027229 */ /* 0x008fd0000000000a */
[----:B----4-:R-:W-:-:S08]  /*2140*/  DADD R2, R2, R12 ;  /* 0x0000000002027229 */ /* 0x010fd0000000000c */
[----:B-----5:R-:W-:-:S08]  /*2150*/  DADD R2, R2, R14 ;  /* 0x0000000002027229 */ /* 0x020fd0000000000e */
[----:B------:R-:W-:Y:S01]  /*2160*/  DADD R2, R2, R16 ;  /* 0x0000000002027229 */ /* 0x000fe20000000010 */
[----:B------:R-:W-:-:S07]  /*2170*/  IADD3 R6, P1, PT, R4, 0xa000, RZ ;  /* 0x0000a00004067810 */ /* 0x000fce0007f3e0ff */
[----:B------:R-:W-:Y:S01]  /*2180*/  DADD R2, R2, R18 ;  /* 0x0000000002027229 */ /* 0x000fe20000000012 */
[----:B-1----:R-:W-:Y:S02]  /*2190*/  IMAD.X R5, RZ, RZ, R5, P1 ;  /* 0x000000ffff057224 */ /* 0x002fe400008e0605 */
[----:B------:R-:W-:-:S05]  /*21a0*/  IMAD.MOV.U32 R4, RZ, RZ, R6 ;  /* 0x000000ffff047224 */ /* 0x000fca00078e0006 */
[----:B------:R-:W-:-:S11]  /*21b0*/  DADD R2, R2, R20 ;  /* 0x0000000002027229 */ /* 0x000fd60000000014 */
.L_x_298:
[----:B------:R-:W-:Y:S05]  /*21c0*/  BSYNC.RECONVERGENT B2 ;  /* 0x0000000000027941 */ /* 0x000fea0003800200 */
.L_x_297:
[----:B------:R-:W-:-:S13]  /*21d0*/  ISETP.LT.OR P0, PT, R38, R39, P0 ;  /* 0x000000272600720c */ /* 0x000fda0000701670 */
[----:B------:R-:W-:Y:S05]  /*21e0*/  @!P0 BRA `(.L_x_290) ;  /* 0x0000000000288947 */ /* 0x000fea0003800000 */
[----:B------:R-:W0:Y:S01]  /*21f0*/  LDC.64 R6, c[0x0][0x380] ;  /* 0x0000e000ff067b82 */ /* 0x000e220000000a00 */
[----:B------:R-:W2:Y:S04]  /*2200*/  LDG.E.64.CONSTANT R8, desc[UR6][R4.64] ;  /* 0x0000000604087981 */ /* 0x000ea8000c1e9b00 */
[----:B------:R-:W3:Y:S01]  /*2210*/  LDG.E.64.CONSTANT R10, desc[UR6][R4.64+0x1400] ;  /* 0x00140006040a7981 */ /* 0x000ee2000c1e9b00 */
[----:B0-----:R-:W-:-:S03]  /*2220*/  IMAD.WIDE.U32 R40, R40, 0x8, R6 ;  /* 0x0000000828287825 */ /* 0x001fc600078e0006 */
[----:B------:R-:W4:Y:S04]  /*2230*/  LDG.E.64.CONSTANT R6, desc[UR6][R4.64+-0x1400] ;  /* 0xffec000604067981 */ /* 0x000f28000c1e9b00 */
[----:B------:R-:W5:Y:S02]  /*2240*/  LDG.E.64.CONSTANT R40, desc[UR6][R40.64] ;  /* 0x0000000628287981 */ /* 0x000f64000c1e9b00 */
[----:B-----5:R-:W-:-:S08]  /*2250*/  DADD R2, R2, R40 ;  /* 0x0000000002027229 */ /* 0x020fd00000000028 */
[----:B----4-:R-:W-:-:S08]  /*2260*/  DADD R2, R2, R6 ;  /* 0x0000000002027229 */ /* 0x010fd00000000006 */
[----:B--2---:R-:W-:-:S08]  /*2270*/  DADD R2, R2, R8 ;  /* 0x0000000002027229 */ /* 0x004fd00000000008 */
[----:B---3--:R-:W-:-:S11]  /*2280*/  DADD R2, R2, R10 ;  /* 0x0000000002027229 */ /* 0x008fd6000000000a */
.L_x_290:
[----:B------:R-:W-:Y:S05]  /*2290*/  BSYNC.RECONVERGENT B1 ;  /* 0x0000000000017941 */ /* 0x000fea0003800200 */
.L_x_288:
        /* <DEDUP_REMOVED lines=16> */
[----:B------:R-:W-:Y:S01]  /*23a0*/  SHFL.DOWN PT, R2, R4, 0x4, 0x1f ;  /* 0x08801f0004027f89 */ /* 0x000fe200000e0000 */
[----:B------:R-:W-:Y:S02]  /*23b0*/  @!P1 MOV R7, 0x400 ;  /* 0x0000040000079802 */ /* 0x000fe40000000f00 */
[----:B------:R-:W-:Y:S01]  /*23c0*/  @!P1 SHF.R.U32.HI R6, RZ, 0x2, R0 ;  /* 0x00000002ff069819 */ /* 0x000fe20000011600 */
[----:B------:R-:W0:Y:S01]  /*23d0*/  SHFL.DOWN PT, R3, R5, 0x4, 0x1f ;  /* 0x08801f0005037f89 */ /* 0x000e2200000e0000 */
[----:B-1----:R-:W-:-:S02]  /*23e0*/  @!P1 LEA R7, R12, R7, 0x18 ;  /* 0x000000070c079211 */ /* 0x002fc400078ec0ff */
[----:B------:R-:W-:-:S05]  /*23f0*/  @!P1 LOP3.LUT R6, R6, 0xf8, RZ, 0xc0, !PT ;  /* 0x000000f806069812 */ /* 0x000fca00078ec0ff */
[----:B------:R-:W-:Y:S01]  /*2400*/  @!P1 IMAD.IADD R7, R6, 0x1, R7 ;  /* 0x0000000106079824 */ /* 0x000fe200078e0207 */
        /* <DEDUP_REMOVED lines=22> */
[----:B------:R-:W1:Y:S04]  /*2570*/  LDS.128 R8, [UR4+0x20] ;  /* 0x00002004ff087984 */ /* 0x000e680008000c00 */
[----:B------:R-:W2:Y:S04]  /*2580*/  LDS.128 R16, [UR4+0x30] ;  /* 0x00003004ff107984 */ /* 0x000ea80008000c00 */
[----:B0-----:R-:W0:Y:S01]  /*2590*/  LDS.128 R4, [UR4+0x40] ;  /* 0x00004004ff047984 */ /* 0x001e220008000c00 */
[----:B-1----:R-:W-:-:S03]  /*25a0*/  DADD R8, R12, R8 ;  /* 0x000000000c087229 */ /* 0x002fc60000000008 */
[----:B------:R-:W-:Y:S05]  /*25b0*/  LDS.128 R12, [UR4+0x60] ;  /* 0x00006004ff0c7984 */ /* 0x000fea0008000c00 */
[----:B------:R-:W-:Y:S02]  /*25c0*/  DADD R2, R8, R10 ;  /* 0x0000000008027229 */ /* 0x000fe4000000000a */
[----:B------:R-:W1:Y:S06]  /*25d0*/  LDS.128 R8, [UR4+0x50] ;  /* 0x00005004ff087984 */ /* 0x000e6c0008000c00 */
[----:B--2---:R-:W-:-:S08]  /*25e0*/  DADD R2, R2, R16 ;  /* 0x0000000002027229 */ /* 0x004fd00000000010 */
[----:B------:R-:W-:-:S08]  /*25f0*/  DADD R2, R2, R18 ;  /* 0x0000000002027229 */ /* 0x000fd00000000012 */
[----:B0-----:R-:W-:-:S08]  /*2600*/  DADD R2, R2, R4 ;  /* 0x0000000002027229 */ /* 0x001fd00000000004 */
[----:B------:R-:W-:Y:S01]  /*2610*/  DADD R2, R2, R6 ;  /* 0x0000000002027229 */ /* 0x000fe20000000006 */
[----:B------:R-:W0:Y:S07]  /*2620*/  LDS.128 R4, [UR4+0x70] ;  /* 0x00007004ff047984 */ /* 0x000e2e0008000c00 */
[----:B-1----:R-:W-:-:S08]  /*2630*/  DADD R2, R2, R8 ;  /* 0x0000000002027229 */ /* 0x002fd00000000008 */
[----:B------:R-:W-:Y:S01]  /*2640*/  DADD R2, R2, R10 ;  /* 0x0000000002027229 */ /* 0x000fe2000000000a */
[----:B------:R-:W1:Y:S07]  /*2650*/  LDS.128 R8, [UR4+0x80] ;  /* 0x00008004ff087984 */ /* 0x000e6e0008000c00 */
[----:B------:R-:W-:-:S08]  /*2660*/  DADD R2, R2, R12 ;  /* 0x0000000002027229 */ /* 0x000fd0000000000c */
[----:B------:R-:W-:Y:S01]  /*2670*/  DADD R2, R2, R14 ;  /* 0x0000000002027229 */ /* 0x000fe2000000000e */
[----:B------:R-:W2:Y:S07]  /*2680*/  LDS.128 R12, [UR4+0x90] ;  /* 0x00009004ff0c7984 */ /* 0x000eae0008000c00 */
[----:B0-----:R-:W-:-:S08]  /*2690*/  DADD R2, R2, R4 ;  /* 0x0000000002027229 */ /* 0x001fd00000000004 */
[----:B------:R-:W-:Y:S01]  /*26a0*/  DADD R2, R2, R6 ;  /* 0x0000000002027229 */ /* 0x000fe20000000006 */
[----:B------:R-:W0:Y:S07]  /*26b0*/  LDS.128 R4, [UR4+0xa0] ;  /* 0x0000a004ff047984 */ /* 0x000e2e0008000c00 */
[----:B-1----:R-:W-:Y:S01]  /*26c0*/  DADD R2, R2, R8 ;  /* 0x0000000002027229 */ /* 0x002fe20000000008 */
[----:B------:R-:W1:Y:S07]  /*26d0*/  LDS.64 R8, [UR4+0xb0] ;  /* 0x0000b004ff087984 */ /* 0x000e6e0008000a00 */
[----:B------:R-:W-:-:S08]  /*26e0*/  DADD R2, R2, R10 ;  /* 0x0000000002027229 */ /* 0x000fd0000000000a */
[----:B--2---:R-:W-:-:S08]  /*26f0*/  DADD R2, R2, R12 ;  /* 0x0000000002027229 */ /* 0x004fd0000000000c */
[----:B------:R-:W-:-:S08]  /*2700*/  DADD R2, R2, R14 ;  /* 0x0000000002027229 */ /* 0x000fd0000000000e */
[----:B0-----:R-:W-:-:S08]  /*2710*/  DADD R2, R2, R4 ;  /* 0x0000000002027229 */ /* 0x001fd00000000004 */
[----:B------:R-:W-:-:S08]  /*2720*/  DADD R2, R2, R6 ;  /* 0x0000000002027229 */ /* 0x000fd00000000006 */
[----:B-1----:R-:W-:-:S11]  /*2730*/  DADD R12, R2, R8 ;  /* 0x00000000020c7229 */ /* 0x002fd60000000008 */
.L_x_286:
[----:B------:R-:W-:Y:S05]  /*2740*/  BSYNC.RECONVERGENT B0 ;  /* 0x0000000000007941 */ /* 0x000fea0003800200 */
.L_x_271:
[----:B------:R-:W-:Y:S05]  /*2750*/  @P0 EXIT ;  /* 0x000000000000094d */ /* 0x000fea0003800000 */
[----:B------:R-:W1:Y:S01]  /*2760*/  LDCU.64 UR4, c[0x0][0x398] ;  /* 0x00007300ff0477ac */ /* 0x000e620008000a00 */
[----:B0-----:R-:W0:Y:S01]  /*2770*/  LDC.64 R2, c[0x0][0x388] ;  /* 0x0000e200ff027b82 */ /* 0x001e220000000a00 */
[----:B-1----:R-:W-:-:S07]  /*2780*/  DADD R12, R12, UR4 ;  /* 0x000000040c0c7e29 */ /* 0x002fce0008000000 */
[----:B0-----:R-:W-:Y:S01]  /*2790*/  STG.E.64 desc[UR6][R2.64], R12 ;  /* 0x0000000c02007986 */ /* 0x001fe2000c101b06 */
[----:B------:R-:W-:Y:S05]  /*27a0*/  EXIT ;  /* 0x000000000000794d */ /* 0x000fea0003800000 */
.L_x_299:
        /* <DEDUP_REMOVED lines=13> */
.L_x_518:


//--------------------- .text._ZN3cub18CUB_300001_SM_10006detail6reduce18DeviceReduceKernelINS2_10policy_hubIdjN4cuda3std3__44plusIdEEE10Policy1000EN6thrust24THRUST_300001_SM_1000_NS6detail15normal_iteratorINSD_10device_ptrIdEEEEjS9_dNS7_10__identityEEEvT0_PT3_T1_NS0_13GridEvenShareISN_EET2_T4_ --------------------------
	.section	.text._ZN3cub18CUB_300001_SM_10006detail6reduce18DeviceReduceKernelINS2_10policy_hubIdjN4cuda3std3__44plusIdEEE10Policy1000EN6thrust24THRUST_300001_SM_1000_NS6detail15normal_iteratorINSD_10device_ptrIdEEEEjS9_dNS7_10__identityEEEvT0_PT3_T1_NS0_13GridEvenShareISN_EET2_T4_,"ax",@progbits
	.align	128
        .global         _ZN3cub18CUB_300001_SM_10006detail6reduce18DeviceReduceKernelINS2_10policy_hubIdjN4cuda3std3__44plusIdEEE10Policy1000EN6thrust24THRUST_300001_SM_1000_NS6detail15normal_iteratorINSD_10device_ptrIdEEEEjS9_dNS7_10__identityEEEvT0_PT3_T1_NS0_13GridEvenShareISN_EET2_T4_
        .type           _ZN3cub18CUB_300001_SM_10006detail6reduce18DeviceReduceKernelINS2_10policy_hubIdjN4cuda3std3__44plusIdEEE10Policy1000EN6thrust24THRUST_300001_SM_1000_NS6detail15normal_iteratorINSD_10device_ptrIdEEEEjS9_dNS7_10__identityEEEvT0_PT3_T1_NS0_13GridEvenShareISN_EET2_T4_,@function
        .size           _ZN3cub18CUB_300001_SM_10006detail6reduce18DeviceReduceKernelINS2_10policy_hubIdjN4cuda3std3__44plusIdEEE10Policy1000EN6thrust24THRUST_300001_SM_1000_NS6detail15normal_iteratorINSD_10device_ptrIdEEEEjS9_dNS7_10__identityEEEvT0_PT3_T1_NS0_13GridEvenShareISN_EET2_T4_,(.L_x_519 - _ZN3cub18CUB_300001_SM_10006detail6reduce18DeviceReduceKernelINS2_10policy_hubIdjN4cuda3std3__44plusIdEEE10Policy1000EN6thrust24THRUST_300001_SM_1000_NS6detail15normal_iteratorINSD_10device_ptrIdEEEEjS9_dNS7_10__identityEEEvT0_PT3_T1_NS0_13GridEvenShareISN_EET2_T4_)
        .other          _ZN3cub18CUB_300001_SM_10006detail6reduce18DeviceReduceKernelINS2_10policy_hubIdjN4cuda3std3__44plusIdEEE10Policy1000EN6thrust24THRUST_300001_SM_1000_NS6detail15normal_iteratorINSD_10device_ptrIdEEEEjS9_dNS7_10__identityEEEvT0_PT3_T1_NS0_13GridEvenShareISN_EET2_T4_,@"STO_CUDA_ENTRY STV_DEFAULT"
_ZN3cub18CUB_300001_SM_10006detail6reduce18DeviceReduceKernelINS2_10policy_hubIdjN4cuda3std3__44plusIdEEE10Policy1000EN6thrust24THRUST_300001_SM_1000_NS6detail15normal_iteratorINSD_10device_ptrIdEEEEjS9_dNS7_10__identityEEEvT0_PT3_T1_NS0_13GridEvenShareISN_EET2_T4_:
.text._ZN3cub18CUB_300001_SM_10006detail6reduce18DeviceReduceKernelINS2_10policy_hubIdjN4cuda3std3__44plusIdEEE10Policy1000EN6thrust24THRUST_300001_SM_1000_NS6detail15normal_iteratorINSD_10device_ptrIdEEEEjS9_dNS7_10__identityEEEvT0_PT3_T1_NS0_13GridEvenShareISN_EET2_T4_:
[----:B------:R-:W-:Y:S08]  /*0000*/  LDC R1, c[0x0][0x37c] ;  /* 0x0000df00ff017b82 */ /* 0x000ff00000000800 */
[----:B------:R-:W0:Y:S01]  /*0010*/  S2UR UR9, SR_CTAID.X ;  /* 0x00000000000979c3 */ /* 0x000e220000002500 */
[----:B------:R-:W1:Y:S01]  /*0020*/  LDCU.64 UR12, c[0x0][0x3a8] ;  /* 0x00007500ff0c77ac */ /* 0x000e620008000a00 */
[----:B------:R-:W-:Y:S01]  /*0030*/  BSSY.RECONVERGENT B0, `(.L_x_300) ;  /* 0x00002d4000007945 */ /* 0x000fe20003800200 */
[----:B------:R-:W2:Y:S01]  /*0040*/  LDCU.64 UR10, c[0x0][0x358] ;  /* 0x00006b00ff0a77ac */ /* 0x000ea20008000a00 */
[----:B-1----:R-:W-:Y:S01]  /*0050*/  IMAD.U32 R4, RZ, RZ, UR12 ;  /* 0x0000000cff047e24 */ /* 0x002fe2000f8e00ff */
[----:B------:R-:W-:-:S02]  /*0060*/  UIMAD UR8, UR13, 0x1400, URZ ;  /* 0x000014000d0878a4 */ /* 0x000fc4000f8e02ff */
[----:B0-----:R-:W-:-:S06]  /*0070*/  UIMAD UR4, UR9, 0x1400, URZ ;  /* 0x00001400090478a4 */ /* 0x001fcc000f8e02ff */
[----:B------:R-:W-:-:S05]  /*0080*/  VIADD R0, R4, -UR4 ;  /* 0x8000000404007c36 */ /* 0x000fca0008000000 */
        /* <DEDUP_REMOVED lines=9> */
[----:B------:R-:W-:-:S04]  /*0120*/  VIADD R5, R3, UR4 ;  /* 0x0000000403057c36 */ /* 0x000fc80008000000 */
[----:B0-----:R-:W-:-:S06]  /*0130*/  IMAD.WIDE.U32 R20, R5, 0x8, R20 ;  /* 0x0000000805147825 */ /* 0x001fcc00078e0014 */
[----:B------:R-:W5:Y:S01]  /*0140*/  LDG.E.64 R20, desc[UR10][R20.64] ;  /* 0x0000000a14147981 */ /* 0x000f62000c1e1b00 */
[----:B------:R-:W-:-:S07]  /*0150*/  VIADD R19, R3, 0x280 ;  /* 0x0000028003137836 */ /* 0x000fce0000000000 */
.L_x_303:
[----:B------:R-:W-:Y:S05]  /*0160*/  BSYNC.RECONVERGENT B1 ;  /* 0x0000000000017941 */ /* 0x000fea0003800200 */
.L_x_302:
[----:B------:R-:W-:Y:S01]  /*0170*/  ISETP.GE.U32.AND P0, PT, R19, R0, PT ;  /* 0x000000001300720c */ /* 0x000fe20003f06070 */
[----:B------:R-:W-:-:S12]  /*0180*/  BSSY.RECONVERGENT B1, `(.L_x_304) ;  /* 0x00000a5000017945 */ /* 0x000fd80003800200 */
[----:B------:R-:W-:Y:S05]  /*0190*/  @P0 BRA `(.L_x_305) ;  /* 0x00000008008c0947 */ /* 0x000fea0003800000 */
[----:B------:R-:W-:Y:S01]  /*01a0*/  LOP3.LUT R5, RZ, R19, RZ, 0x33, !PT ;  /* 0x00000013ff057212 */ /* 0x000fe200078e33ff */
[----:B------:R-:W-:Y:S03]  /*01b0*/  BSSY.RECONVERGENT B2, `(.L_x_306) ;  /* 0x0000053000027945 */ /* 0x000fe60003800200 */
[----:B------:R-:W-:-:S04]  /*01c0*/  IADD3 R5, PT, PT, R4, -UR4, R5 ;  /* 0x8000000404057c10 */ /* 0x000fc8000fffe005 */
[C---:B------:R-:W-:Y:S01]  /*01d0*/  ISETP.GE.U32.AND P0, PT, R5.reuse, 0x2580, PT ;  /* 0x000025800500780c */ /* 0x040fe20003f06070 */
[----:B------:R-:W-:-:S05]  /*01e0*/  IMAD.HI.U32 R4, R5, -0x33333333, RZ ;  /* 0xcccccccd05047827 */ /* 0x000fca00078e00ff */
[----:B------:R-:W-:-:S04]  /*01f0*/  LEA.HI R4, R4, 0x1, RZ, 0x17 ;  /* 0x0000000104047811 */ /* 0x000fc800078fb8ff */
[----:B------:R-:W-:-:S03]  /*0200*/  LOP3.LUT R5, R4, 0xf, RZ, 0xc0, !PT ;  /* 0x0000000f04057812 */ /* 0x000fc600078ec0ff */
[----:B------:R-:W-:Y:S05]  /*0210*/  @!P0 BRA `(.L_x_307) ;  /* 0x0000000400308947 */ /* 0x000fea0003800000 */
[----:B------:R-:W-:Y:S01]  /*0220*/  LOP3.LUT R24, R4, 0xfffff0, RZ, 0xc0, !PT ;  /* 0x00fffff004187812 */ /* 0x000fe200078ec0ff */
[----:B------:R-:W-:Y:S01]  /*0230*/  BSSY.RECONVERGENT B3, `(.L_x_308) ;  /* 0x0000049000037945 */ /* 0x000fe20003800200 */
[C---:B------:R-:W-:Y:S02]  /*0240*/  VIADD R2, R19.reuse, 0x1400 ;  /* 0x0000140013027836 */ /* 0x040fe40000000000 */
[----:B------:R-:W-:Y:S02]  /*0250*/  VIADD R25, R19, UR4 ;  /* 0x0000000413197c36 */ /* 0x000fe40008000000 */
[----:B------:R-:W-:-:S07]  /*0260*/  IMAD.MOV R24, RZ, RZ, -R24 ;  /* 0x000000ffff187224 */ /* 0x000fce00078e0a18 */
.L_x_309:
[----:B------:R-:W0:Y:S02]  /*0270*/  LDC.64 R22, c[0x0][0x380] ;  /* 0x0000e000ff167b82 */ /* 0x000e240000000a00 */
[----:B0-----:R-:W-:-:S06]  /*0280*/  IMAD.WIDE.U32 R18, R25, 0x8, R22 ;  /* 0x0000000819127825 */ /* 0x001fcc00078e0016 */
[----:B------:R-:W2:Y:S01]  /*0290*/  LDG.E.64 R18, desc[UR10][R18.64] ;  /* 0x0000000a12127981 */ /* 0x000ea2000c1e1b00 */
[C---:B------:R-:W-:Y:S02]  /*02a0*/  VIADD R7, R25.reuse, 0x280 ;  /* 0x0000028019077836 */ /* 0x040fe40000000000 */
[----:B------:R-:W-:Y:S02]  /*02b0*/  VIADD R17, R25, 0x500 ;  /* 0x0000050019117836 */ /* 0x000fe40000000000 */
[----:B------:R-:W-:-:S04]  /*02c0*/  IMAD.WIDE.U32 R6, R7, 0x8, R22 ;  /* 0x0000000807067825 */ /* 0x000fc800078e0016 */
[--C-:B------:R-:W-:Y:S02]  /*02d0*/  IMAD.WIDE.U32 R16, R17, 0x8, R22.reuse ;  /* 0x0000000811107825 */ /* 0x100fe400078e0016 */
[----:B------:R-:W3:Y:S02]  /*02e0*/  LDG.E.64 R6, desc[UR10][R6.64] ;  /* 0x0000000a06067981 */ /* 0x000ee4000c1e1b00 */
[C---:B------:R-:W-:Y:S02]  /*02f0*/  VIADD R15, R25.reuse, 0x780 ;  /* 0x00000780190f7836 */ /* 0x040fe40000000000 */
[----:B------:R-:W4:Y:S01]  /*0300*/  LDG.E.64 R16, desc[UR10][R16.64] ;  /* 0x0000000a10107981 */ /* 0x000f22000c1e1b00 */
[----:B------:R-:W-:Y:S02]  /*0310*/  VIADD R13, R25, 0xa00 ;  /* 0x00000a00190d7836 */ /* 0x000fe40000000000 */
[----:B------:R-:W-:-:S04]  /*0320*/  IMAD.WIDE.U32 R14, R15, 0x8, R22 ;  /* 0x000000080f0e7825 */ /* 0x000fc800078e0016 */
[--C-:B------:R-:W-:Y:S02]  /*0330*/  IMAD.WIDE.U32 R12, R13, 0x8, R22.reuse ;  /* 0x000000080d0c7825 */ /* 0x100fe400078e0016 */
[----:B------:R-:W4:Y:S02]  /*0340*/  LDG.E.64 R14, desc[UR10][R14.64] ;  /* 0x0000000a0e0e7981 */ /* 0x000f24000c1e1b00 */
[C---:B------:R-:W-:Y:S02]  /*0350*/  VIADD R11, R25.reuse, 0xc80 ;  /* 0x00000c80190b7836 */ /* 0x040fe40000000000 */
[----:B------:R-:W4:Y:S01]  /*0360*/  LDG.E.64 R12, desc[UR10][R12.64] ;  /* 0x0000000a0c0c7981 */ /* 0x000f22000c1e1b00 */
[----:B------:R-:W-:Y:S02]  /*0370*/  VIADD R9, R25, 0xf00 ;  /* 0x00000f0019097836 */ /* 0x000fe40000000000 */
[----:B------:R-:W-:-:S04]  /*0380*/  IMAD.WIDE.U32 R10, R11, 0x8, R22 ;  /* 0x000000080b0a7825 */ /* 0x000fc800078e0016 */
[----:B------:R-:W-:Y:S02]  /*0390*/  IMAD.WIDE.U32 R8, R9, 0x8, R22 ;  /* 0x0000000809087825 */ /* 0x000fe400078e0016 */
[----:B------:R-:W4:Y:S04]  /*03a0*/  LDG.E.64 R10, desc[UR10][R10.64] ;  /* 0x0000000a0a0a7981 */ /* 0x000f28000c1e1b00 */
[----:B------:R-:W4:Y:S01]  /*03b0*/  LDG.E.64 R8, desc[UR10][R8.64] ;  /* 0x0000000a08087981 */ /* 0x000f22000c1e1b00 */
[----:B--2--5:R-:W-:Y:S01]  /*03c0*/  DADD R18, R18, R20 ;  /* 0x0000000012127229 */ /* 0x024fe20000000014 */
[----:B------:R-:W-:-:S04]  /*03d0*/  VIADD R21, R25, 0x1180 ;  /* 0x0000118019157836 */ /* 0x000fc80000000000 */
[----:B------:R-:W-:-:S06]  /*03e0*/  IMAD.WIDE.U32 R20, R21, 0x8, R22 ;  /* 0x0000000815147825 */ /* 0x000fcc00078e0016 */
[----:B------:R-:W2:Y:S01]  /*03f0*/  LDG.E.64 R20, desc[UR10][R20.64] ;  /* 0x0000000a14147981 */ /* 0x000ea2000c1e1b00 */
[----:B---3--:R-:W-:Y:S01]  /*0400*/  DADD R18, R18, R6 ;  /* 0x0000000012127229 */ /* 0x008fe20000000006 */
[----:B------:R-:W-:-:S04]  /*0410*/  VIADD R7, R25, 0x1400 ;  /* 0x0000140019077836 */ /* 0x000fc80000000000 */
[----:B------:R-:W-:-:S03]  /*0420*/  IMAD.WIDE.U32 R6, R7, 0x8, R22 ;  /* 0x0000000807067825 */ /* 0x000fc600078e0016 */
[----:B----4-:R-:W-:Y:S01]  /*0430*/  DADD R16, R18, R16 ;  /* 0x0000000012107229 */ /* 0x010fe20000000010 */
[----:B------:R-:W-:Y:S02]  /*0440*/  VIADD R19, R25, 0x1680 ;  /* 0x0000168019137836 */ /* 0x000fe40000000000 */
[----:B------:R-:W3:Y:S02]  /*0450*/  LDG.E.64 R6, desc[UR10][R6.64] ;  /* 0x0000000a06067981 */ /* 0x000ee4000c1e1b00 */
[----:B------:R-:W-:-:S03]  /*0460*/  IMAD.WIDE.U32 R18, R19, 0x8, R22 ;  /* 0x0000000813127825 */ /* 0x000fc600078e0016 */
[----:B------:R-:W-:Y:S01]  /*0470*/  DADD R14, R16, R14 ;  /* 0x00000000100e7229 */ /* 0x000fe2000000000e */
[----:B------:R-:W-:Y:S02]  /*0480*/  VIADD R17, R25, 0x1900 ;  /* 0x0000190019117836 */ /* 0x000fe40000000000 */
[----:B------:R-:W4:Y:S02]  /*0490*/  LDG.E.64 R18, desc[UR10][R18.64] ;  /* 0x0000000a12127981 */ /* 0x000f24000c1e1b00 */
        /* <DEDUP_REMOVED lines=12> */
[----:B------:R-:W-:-:S06]  /*0560*/  IMAD.WIDE.U32 R10, R11, 0x8, R22 ;  /* 0x000000080b0a7825 */ /* 0x000fcc00078e0016 */
[----:B------:R-:W4:Y:S01]  /*0570*/  LDG.E.64 R10, desc[UR10][R10.64] ;  /* 0x0000000a0a0a7981 */ /* 0x000f22000c1e1b00 */
[C---:B------:R-:W-:Y:S01]  /*0580*/  VIADD R27, R25.reuse, 0x2580 ;  /* 0x00002580191b7836 */ /* 0x040fe20000000000 */
[----:B--2---:R-:W-:Y:S01]  /*0590*/  DADD R20, R8, R20 ;  /* 0x0000000008147229 */ /* 0x004fe20000000014 */
[----:B------:R-:W-:-:S04]  /*05a0*/  VIADD R9, R25, 0x2300 ;  /* 0x0000230019097836 */ /* 0x000fc80000000000 */
[----:B------:R-:W-:-:S04]  /*05b0*/  IMAD.WIDE.U32 R8, R9, 0x8, R22 ;  /* 0x0000000809087825 */ /* 0x000fc800078e0016 */
[----:B------:R-:W-:Y:S02]  /*05c0*/  IMAD.WIDE.U32 R22, R27, 0x8, R22 ;  /* 0x000000081b167825 */ /* 0x000fe400078e0016 */
[----:B------:R-:W2:Y:S04]  /*05d0*/  LDG.E.64 R8, desc[UR10][R8.64] ;  /* 0x0000000a08087981 */ /* 0x000ea8000c1e1b00 */
[----:B------:R-:W2:Y:S01]  /*05e0*/  LDG.E.64 R22, desc[UR10][R22.64] ;  /* 0x0000000a16167981 */ /* 0x000ea2000c1e1b00 */
[----:B---3--:R-:W-:-:S08]  /*05f0*/  DADD R6, R20, R6 ;  /* 0x0000000014067229 */ /* 0x008fd00000000006 */
[----:B----4-:R-:W-:-:S08]  /*0600*/  DADD R6, R6, R18 ;  /* 0x0000000006067229 */ /* 0x010fd00000000012 */
[----:B------:R-:W-:-:S08]  /*0610*/  DADD R6, R6, R16 ;  /* 0x0000000006067229 */ /* 0x000fd00000000010 */
[----:B------:R-:W-:Y:S01]  /*0620*/  DADD R6, R6, R14 ;  /* 0x0000000006067229 */ /* 0x000fe2000000000e */
[----:B------:R-:W-:-:S07]  /*0630*/  VIADD R24, R24, 0x10 ;  /* 0x0000001018187836 */ /* 0x000fce0000000000 */
[----:B------:R-:W-:Y:S01]  /*0640*/  DADD R6, R6, R12 ;  /* 0x0000000006067229 */ /* 0x000fe2000000000c */
[----:B------:R-:W-:-:S07]  /*0650*/  ISETP.NE.AND P0, PT, R24, RZ, PT ;  /* 0x000000ff1800720c */ /* 0x000fce0003f05270 */
[----:B------:R-:W-:Y:S01]  /*0660*/  DADD R6, R6, R10 ;  /* 0x0000000006067229 */ /* 0x000fe2000000000a */
[----:B------:R-:W-:Y:S02]  /*0670*/  VIADD R2, R2, 0x2800 ;  /* 0x0000280002027836 */ /* 0x000fe40000000000 */
[----:B------:R-:W-:-:S05]  /*0680*/  VIADD R25, R25, 0x2800 ;  /* 0x0000280019197836 */ /* 0x000fca0000000000 */
[----:B--2---:R-:W-:-:S08]  /*0690*/  DADD R6, R6, R8 ;  /* 0x0000000006067229 */ /* 0x004fd00000000008 */
[----:B------:R-:W-:Y:S01]  /*06a0*/  DADD R20, R6, R22 ;  /* 0x0000000006147229 */ /* 0x000fe20000000016 */
[----:B------:R-:W-:Y:S10]  /*06b0*/  @P0 BRA `(.L_x_309) ;  /* 0xfffffff800ec0947 */ /* 0x000ff4000383ffff */
[----:B------:R-:W-:Y:S05]  /*06c0*/  BSYNC.RECONVERGENT B3 ;  /* 0x0000000000037941 */ /* 0x000fea0003800200 */
.L_x_308:
[----:B------:R-:W-:-:S07]  /*06d0*/  VIADD R19, R2, 0xffffec00 ;  /* 0xffffec0002137836 */ /* 0x000fce0000000000 */
.L_x_307:
[----:B------:R-:W-:Y:S05]  /*06e0*/  BSYNC.RECONVERGENT B2 ;  /* 0x0000000000027941 */ /* 0x000fea0003800200 */
.L_x_306:
        /* <DEDUP_REMOVED lines=8> */
[----:B------:R-:W-:-:S04]  /*0770*/  VIADD R5, R19, UR4 ;  /* 0x0000000413057c36 */ /* 0x000fc80008000000 */
[C---:B------:R-:W-:Y:S02]  /*0780*/  VIADD R15, R5.reuse, 0x280 ;  /* 0x00000280050f7836 */ /* 0x040fe40000000000 */
[C---:B------:R-:W-:Y:S02]  /*0790*/  VIADD R13, R5.reuse, 0x500 ;  /* 0x00000500050d7836 */ /* 0x040fe40000000000 */
[----:B0-----:R-:W-:-:S04]  /*07a0*/  IMAD.WIDE.U32 R16, R5, 0x8, R22 ;  /* 0x0000000805107825 */ /* 0x001fc800078e0016 */
[--C-:B------:R-:W-:Y:S02]  /*07b0*/  IMAD.WIDE.U32 R14, R15, 0x8, R22.reuse ;  /* 0x000000080f0e7825 */ /* 0x100fe400078e0016 */
[----:B------:R-:W2:Y:S02]  /*07c0*/  LDG.E.64 R16, desc[UR10][R16.64] ;  /* 0x0000000a10107981 */ /* 0x000ea4000c1e1b00 */
[----:B------:R-:W-:Y:S02]  /*07d0*/  IMAD.WIDE.U32 R12, R13, 0x8, R22 ;  /* 0x000000080d0c7825 */ /* 0x000fe400078e0016 */
[----:B------:R-:W3:Y:S02]  /*07e0*/  LDG.E.64 R14, desc[UR10][R14.64] ;  /* 0x0000000a0e0e7981 */ /* 0x000ee4000c1e1b00 */
[C---:B------:R-:W-:Y:S02]  /*07f0*/  VIADD R11, R5.reuse, 0x780 ;  /* 0x00000780050b7836 */ /* 0x040fe40000000000 */
[----:B------:R-:W4:Y:S01]  /*0800*/  LDG.E.64 R12, desc[UR10][R12.64] ;  /* 0x0000000a0c0c7981 */ /* 0x000f22000c1e1b00 */
[----:B------:R-:W-:-:S02]  /*0810*/  VIADD R9, R5, 0xa00 ;  /* 0x00000a0005097836 */ /* 0x000fc40000000000 */
[----:B------:R-:W-:-:S04]  /*0820*/  IMAD.WIDE.U32 R10, R11, 0x8, R22 ;  /* 0x000000080b0a7825 */ /* 0x000fc800078e0016 */
[--C-:B------:R-:W-:Y:S02]  /*0830*/  IMAD.WIDE.U32 R8, R9, 0x8, R22.reuse ;  /* 0x0000000809087825 */ /* 0x100fe400078e0016 */
[----:B------:R-:W4:Y:S02]  /*0840*/  LDG.E.64 R10, desc[UR10][R10.64] ;  /* 0x0000000a0a0a7981 */ /* 0x000f24000c1e1b00 */
[C---:B------:R-:W-:Y:S02]  /*0850*/  VIADD R7, R5.reuse, 0xc80 ;  /* 0x00000c8005077836 */ /* 0x040fe40000000000 */
[----:B------:R-:W4:Y:S01]  /*0860*/  LDG.E.64 R8, desc[UR10][R8.64] ;  /* 0x0000000a08087981 */ /* 0x000f22000c1e1b00 */
[----:B------:R-:W-:Y:S02]  /*0870*/  VIADD R25, R5, 0xf00 ;  /* 0x00000f0005197836 */ /* 0x000fe40000000000 */
[----:B------:R-:W-:-:S04]  /*0880*/  IMAD.WIDE.U32 R6, R7, 0x8, R22 ;  /* 0x0000000807067825 */ /* 0x000fc800078e0016 */
[--C-:B------:R-:W-:Y:S02]  /*0890*/  IMAD.WIDE.U32 R24, R25, 0x8, R22.reuse ;  /* 0x0000000819187825 */ /* 0x100fe400078e0016 */
[----:B------:R-:W4:Y:S02]  /*08a0*/  LDG.E.64 R6, desc[UR10][R6.64] ;  /* 0x0000000a06067981 */ /* 0x000f24000c1e1b00 */
[----:B------:R-:W-:Y:S02]  /*08b0*/  VIADD R5, R5, 0x1180 ;  /* 0x0000118005057836 */ /* 0x000fe40000000000 */
[----:B------:R-:W4:Y:S02]  /*08c0*/  LDG.E.64 R24, desc[UR10][R24.64] ;  /* 0x0000000a18187981 */ /* 0x000f24000c1e1b00 */
[----:B------:R-:W-:-:S06]  /*08d0*/  IMAD.WIDE.U32 R22, R5, 0x8, R22 ;  /* 0x0000000805167825 */ /* 0x000fcc00078e0016 */
        /* <DEDUP_REMOVED lines=10> */
.L_x_311:
[----:B------:R-:W-:Y:S05]  /*0980*/  BSYNC.RECONVERGENT B2 ;  /* 0x0000000000027941 */ /* 0x000fea0003800200 */
.L_x_310:
        /* <DEDUP_REMOVED lines=13> */
[--C-:B------:R-:W-:Y:S02]  /*0a60*/  IMAD.WIDE.U32 R12, R13, 0x8, R8.reuse ;  /* 0x000000080d0c7825 */ /* 0x100fe400078e0008 */
[----:B------:R-:W3:Y:S02]  /*0a70*/  LDG.E.64 R10, desc[UR10][R10.64] ;  /* 0x0000000a0a0a7981 */ /* 0x000ee4000c1e1b00 */
        /* <DEDUP_REMOVED lines=8> */
[----:B------:R-:W-:-:S11]  /*0b00*/  DADD R20, R20, R8 ;  /* 0x0000000014147229 */ /* 0x000fd60000000008 */
.L_x_313:
[----:B------:R-:W-:Y:S05]  /*0b10*/  BSYNC.RECONVERGENT B2 ;  /* 0x0000000000027941 */ /* 0x000fea0003800200 */
.L_x_312:
[----:B------:R-:W-:Y:S05]  /*0b20*/  @!P1 BRA `(.L_x_305) ;  /* 0x0000000000289947 */ /* 0x000fea0003800000 */
[----:B------:R-:W0:Y:S01]  /*0b30*/  LDC.64 R6, c[0x0][0x380] ;  /* 0x0000e000ff067b82 */ /* 0x000e220000000a00 */
[----:B------:R-:W-:Y:S02]  /*0b40*/  VIADD R9, R19, UR4 ;  /* 0x0000000413097c36 */ /* 0x000fe40008000000 */
[----:B------:R-:W-:-:S07]  /*0b50*/  IMAD.MOV R2, RZ, RZ, -R4 ;  /* 0x000000ffff027224 */ /* 0x000fce00078e0a04 */
.L_x_314:
[----:B0-----:R-:W-:-:S06]  /*0b60*/  IMAD.WIDE.U32 R4, R9, 0x8, R6 ;  /* 0x0000000809047825 */ /* 0x001fcc00078e0006 */
[----:B------:R-:W2:Y:S01]  /*0b70*/  LDG.E.64 R4, desc[UR10][R4.64] ;  /* 0x0000000a04047981 */ /* 0x000ea2000c1e1b00 */
[----:B------:R-:W-:Y:S02]  /*0b80*/  VIADD R2, R2, 0x1 ;  /* 0x0000000102027836 */ /* 0x000fe40000000000 */
[----:B------:R-:W-:-:S03]  /*0b90*/  VIADD R9, R9, 0x280 ;  /* 0x0000028009097836 */ /* 0x000fc60000000000 */
[----:B------:R-:W-:Y:S01]  /*0ba0*/  ISETP.NE.AND P0, PT, R2, RZ, PT ;  /* 0x000000ff0200720c */ /* 0x000fe20003f05270 */
[----:B--2--5:R-:W-:-:S12]  /*0bb0*/  DADD R20, R4, R20 ;  /* 0x0000000004147229 */ /* 0x024fd80000000014 */
[----:B------:R-:W-:Y:S05]  /*0bc0*/  @P0 BRA `(.L_x_314) ;  /* 0xfffffffc00e40947 */ /* 0x000fea000383ffff */
.L_x_305:
[----:B------:R-:W-:Y:S05]  /*0bd0*/  BSYNC.RECONVERGENT B1 ;  /* 0x0000000000017941 */ /* 0x000fea0003800200 */
.L_x_304:
[----:B------:R-:W-:-:S13]  /*0be0*/  ISETP.GE.U32.AND P0, PT, R0, 0x280, PT ;  /* 0x000002800000780c */ /* 0x000fda0003f06070 */
        /* <DEDUP_REMOVED lines=50> */
[----:B------:R-:W1:Y:S05]  /*0f10*/  LDS.128 R4, [UR4+0x50] ;  /* 0x00005004ff047984 */ /* 0x000e6a0008000c00 */
[----:B------:R-:W-:-:S08]  /*0f20*/  DADD R16, R16, R18 ;  /* 0x0000000010107229 */ /* 0x000fd00000000012 */
[----:B--2---:R-:W-:-:S08]  /*0f30*/  DADD R12, R16, R12 ;  /* 0x00000000100c7229 */ /* 0x004fd0000000000c */
[----:B------:R-:W-:Y:S02]  /*0f40*/  DADD R2, R12, R14 ;  /* 0x000000000c027229 */ /* 0x000fe4000000000e */
[----:B------:R-:W2:Y:S06]  /*0f50*/  LDS.128 R12, [UR4+0x60] ;  /* 0x00006004ff0c7984 */ /* 0x000eac0008000c00 */
[----:B0-----:R-:W-:-:S08]  /*0f60*/  DADD R2, R2, R8 ;  /* 0x0000000002027229 */ /* 0x001fd00000000008 */
[----:B------:R-:W-:Y:S01]  /*0f70*/  DADD R2, R2, R10 ;  /* 0x0000000002027229 */ /* 0x000fe2000000000a */
[----:B------:R-:W0:Y:S07]  /*0f80*/  LDS.128 R8, [UR4+0x70] ;  /* 0x00007004ff087984 */ /* 0x000e2e0008000c00 */
        /* <DEDUP_REMOVED lines=16> */
[----:B-1----:R-:W-:Y:S01]  /*1090*/  DADD R4, R2, R4 ;  /* 0x0000000002047229 */ /* 0x002fe20000000004 */
[----:B------:R-:W-:Y:S10]  /*10a0*/  BRA `(.L_x_316) ;  /* 0x0000001c00307947 */ /* 0x000ff40003800000 */
.L_x_315:
[----:B------:R-:W-:-:S04]  /*10b0*/  LOP3.LUT R2, R3, 0x3e0, RZ, 0xc0, !PT ;  /* 0x000003e003027812 */ /* 0x000fc800078ec0ff */
[----:B------:R-:W-:Y:S01]  /*10c0*/  LOP3.LUT R7, RZ, R2, RZ, 0x33, !PT ;  /* 0x00000002ff077212 */ /* 0x000fe200078e33ff */
[----:B------:R-:W-:Y:S02]  /*10d0*/  VIADD R5, R2, 0x20 ;  /* 0x0000002002057836 */ /* 0x000fe40000000000 */
[----:B------:R-:W0:Y:S02]  /*10e0*/  S2R R2, SR_LANEID ;  /* 0x0000000000027919 */ /* 0x000e240000000000 */
[----:B------:R-:W-:Y:S01]  /*10f0*/  IMAD.IADD R7, R0, 0x1, R7 ;  /* 0x0000000100077824 */ /* 0x000fe200078e0207 */
[----:B------:R-:W-:-:S04]  /*1100*/  ISETP.GT.U32.AND P0, PT, R5, R0, PT ;  /* 0x000000000500720c */ /* 0x000fc80003f04070 */
[----:B------:R-:W-:-:S05]  /*1110*/  SEL R7, R7, 0x1f, P0 ;  /* 0x0000001f07077807 */ /* 0x000fca0000000000 */
[----:B-----5:R-:W-:Y:S04]  /*1120*/  SHFL.DOWN PT, R4, R20, 0x1, R7 ;  /* 0x0820000014047989 */ /* 0x020fe800000e0007 */
[----:B------:R-:W1:Y:S01]  /*1130*/  SHFL.DOWN PT, R5, R21, 0x1, R7 ;  /* 0x0820000015057989 */ /* 0x000e6200000e0007 */
[C---:B0-----:R-:W-:Y:S01]  /*1140*/  ISETP.GE.AND P0, PT, R2.reuse, R7, PT ;  /* 0x000000070200720c */ /* 0x041fe20003f06270 */
[----:B------:R-:W-:Y:S01]  /*1150*/  VIADD R6, R2, 0x2 ;  /* 0x0000000202067836 */ /* 0x000fe20000000000 */
[----:B-1----:R-:W-:-:S10]  /*1160*/  DADD R4, R4, R20 ;  /* 0x0000000004047229 */ /* 0x002fd40000000014 */
        /* <DEDUP_REMOVED lines=11> */
[----:B------:R-:W-:-:S03]  /*1220*/  VIADD R6, R2, 0x8 ;  /* 0x0000000802067836 */ /* 0x000fc60000000000 */
[----:B------:R-:W0:Y:S02]  /*1230*/  SHFL.DOWN PT, R5, R11, 0x4, R7 ;  /* 0x088000000b057989 */ /* 0x000e2400000e0007 */
[----:B------:R-:W-:Y:S01]  /*1240*/  ISETP.GT.AND P1, PT, R6, R7, PT ;  /* 0x000000070600720c */ /* 0x000fe20003f24270 */
[----:B0-----:R-:W-:-:S10]  /*1250*/  DADD R4, R4, R10 ;  /* 0x0000000004047229 */ /* 0x001fd4000000000a */
[----:B------:R-:W-:Y:S02]  /*1260*/  FSEL R8, R10, R4, P0 ;  /* 0x000000040a087208 */ /* 0x000fe40000000000 */
[----:B------:R-:W-:Y:S02]  /*1270*/  FSEL R9, R11, R5, P0 ;  /* 0x000000050b097208 */ /* 0x000fe40000000000 */
[C---:B------:R-:W-:Y:S01]  /*1280*/  ISETP.NE.AND P0, PT, R2.reuse, RZ, PT ;  /* 0x000000ff0200720c */ /* 0x040fe20003f05270 */
[----:B------:R-:W-:Y:S01]  /*1290*/  SHFL.DOWN PT, R4, R8, 0x8, R7 ;  /* 0x0900000008047989 */ /* 0x000fe200000e0007 */
[----:B------:R-:W-:-:S03]  /*12a0*/  VIADD R2, R2, 0x10 ;  /* 0x0000001002027836 */ /* 0x000fc60000000000 */
[----:B------:R-:W0:Y:S08]  /*12b0*/  SHFL.DOWN PT, R5, R9, 0x8, R7 ;  /* 0x0900000009057989 */ /* 0x000e3000000e0007 */
[----:B------:R-:W1:Y:S01]  /*12c0*/  @!P0 S2R R13, SR_CgaCtaId ;  /* 0x00000000000d8919 */ /* 0x000e620000008800 */
[----:B------:R-:W-:-:S04]  /*12d0*/  @!P0 SHF.R.U32.HI R6, RZ, 0x2, R3 ;  /* 0x00000002ff068819 */ /* 0x000fc80000011603 */
[----:B------:R-:W-:Y:S01]  /*12e0*/  @!P0 LOP3.LUT R6, R6, 0xf8, RZ, 0xc0, !PT ;  /* 0x000000f806068812 */ /* 0x000fe200078ec0ff */
        /* <DEDUP_REMOVED lines=18> */
[----:B------:R-:W-:Y:S01]  /*1410*/  ISETP.GT.U32.AND P1, PT, R0, 0x20, PT ;  /* 0x000000200000780c */ /* 0x000fe20003f24070 */
[----:B0-----:R-:W-:-:S09]  /*1420*/  ULEA UR4, UR5, UR4, 0x18 ;  /* 0x0000000405047291 */ /* 0x001fd2000f8ec0ff */
[----:B------:R-:W0:Y:S04]  /*1430*/  LDS.128 R12, [UR4+0x20] ;  /* 0x00002004ff0c7984 */ /* 0x000e280008000c00 */
[----:B------:R-:W1:Y:S01]  /*1440*/  LDS.128 R8, [UR4+0x30] ;  /* 0x00003004ff087984 */ /* 0x000e620008000c00 */
[----:B0-----:R-:W-:-:S10]  /*1450*/  DADD R12, R4, R12 ;  /* 0x00000000040c7229 */ /* 0x001fd4000000000c */
[----:B------:R-:W-:Y:S02]  /*1460*/  FSEL R2, R12, R4, P1 ;  /* 0x000000040c027208 */ /* 0x000fe40000800000 */
[----:B------:R-:W-:Y:S02]  /*1470*/  FSEL R3, R13, R5, P1 ;  /* 0x000000050d037208 */ /* 0x000fe40000800000 */
[----:B------:R-:W-:Y:S01]  /*1480*/  ISETP.GT.U32.AND P1, PT, R0, 0x40, PT ;  /* 0x000000400000780c */ /* 0x000fe20003f24070 */
[----:B------:R-:W0:Y:S03]  /*1490*/  LDS.128 R4, [UR4+0x40] ;  /* 0x00004004ff047984 */ /* 0x000e260008000c00 */
[----:B------:R-:W-:-:S10]  /*14a0*/  DADD R14, R2, R14 ;  /* 0x00000000020e7229 */ /* 0x000fd4000000000e */
[----:B------:R-:W-:Y:S02]  /*14b0*/  FSEL R2, R14, R2, P1 ;  /* 0x000000020e027208 */ /* 0x000fe40000800000 */
[----:B------:R-:W-:Y:S02]  /*14c0*/  FSEL R3, R15, R3, P1 ;  /* 0x000000030f037208 */ /* 0x000fe40000800000 */
[----:B------:R-:W-:-:S04]  /*14d0*/  ISETP.GT.U32.AND P1, PT, R0, 0x60, PT ;  /* 0x000000600000780c */ /* 0x000fc80003f24070 */
[----:B-1----:R-:W-:-:S10]  /*14e0*/  DADD R8, R8, R2 ;  /* 0x0000000008087229 */ /* 0x002fd40000000002 */
[----:B------:R-:W-:Y:S02]  /*14f0*/  FSEL R2, R8, R2, P1 ;  /* 0x0000000208027208 */ /* 0x000fe40000800000 */
[----:B------:R-:W-:Y:S02]  /*1500*/  FSEL R3, R9, R3, P1 ;  /* 0x0000000309037208 */ /* 0x000fe40000800000 */
[----:B------:R-:W-:-:S04]  /*1510*/  ISETP.GT.U32.AND P1, PT, R0, 0x80, PT ;  /* 0x000000800000780c */ /* 0x000fc80003f24070 */
[----:B------:R-:W-:-:S10]  /*1520*/  DADD R10, R2, R10 ;  /* 0x00000000020a7229 */ /* 0x000fd4000000000a */
[----:B------:R-:W-:Y:S02]  /*1530*/  FSEL R2, R10, R2, P1 ;  /* 0x000000020a027208 */ /* 0x000fe40000800000 */
[----:B------:R-:W-:Y:S02]  /*1540*/  FSEL R3, R11, R3, P1 ;  /* 0x000000030b037208 */ /* 0x000fe40000800000 */
[----:B------:R-:W1:Y:S01]  /*1550*/  LDS.128 R8, [UR4+0x50] ;  /* 0x00005004ff087984 */ /* 0x000e620008000c00 */
[----:B------:R-:W-:-:S03]  /*1560*/  ISETP.GT.U32.AND P1, PT, R0, 0xa0, PT ;  /* 0x000000a00000780c */ /* 0x000fc60003f24070 */
[----:B0-----:R-:W-:-:S10]  /*1570*/  DADD R4, R4, R2 ;  /* 0x0000000004047229 */ /* 0x001fd40000000002 */
[----:B------:R-:W-:Y:S02]  /*1580*/  FSEL R2, R4, R2, P1 ;  /* 0x0000000204027208 */ /* 0x000fe40000800000 */
[----:B------:R-:W-:Y:S02]  /*1590*/  FSEL R3, R5, R3, P1 ;  /* 0x0000000305037208 */ /* 0x000fe40000800000 */
[----:B------:R-:W-:-:S04]  /*15a0*/  ISETP.GT.U32.AND P1, PT, R0, 0xc0, PT ;  /* 0x000000c00000780c */ /* 0x000fc80003f24070 */
[----:B------:R-:W-:-:S10]  /*15b0*/  DADD R6, R2, R6 ;  /* 0x0000000002067229 */ /* 0x000fd40000000006 */
[----:B------:R-:W-:Y:S02]  /*15c0*/  FSEL R2, R6, R2, P1 ;  /* 0x0000000206027208 */ /* 0x000fe40000800000 */
[----:B------:R-:W-:Y:S02]  /*15d0*/  FSEL R3, R7, R3, P1 ;  /* 0x0000000307037208 */ /* 0x000fe40000800000 */
[----:B------:R-:W0:Y:S01]  /*15e0*/  LDS.128 R4, [UR4+0x60] ;  /* 0x00006004ff047984 */ /* 0x000e220008000c00 */
[----:B------:R-:W-:-:S03]  /*15f0*/  ISETP.GT.U32.AND P1, PT, R0, 0xe0, PT ;  /* 0x000000e00000780c */ /* 0x000fc60003f24070 */
        /* <DEDUP_REMOVED lines=43> */
[----:B------:R-:W1:Y:S01]  /*18b0*/  LDS.64 R2, [UR4+0xb0] ;  /* 0x0000b004ff027984 */ /* 0x000e620008000a00 */
        /* <DEDUP_REMOVED lines=8> */
[----:B------:R-:W-:-:S04]  /*1940*/  ISETP.GT.U32.AND P1, PT, R0, 0x260, PT ;  /* 0x000002600000780c */ /* 0x000fc80003f24070 */
[----:B-1----:R-:W-:-:S10]  /*1950*/  DADD R2, R2, R4 ;  /* 0x0000000002027229 */ /* 0x002fd40000000004 */
[----:B------:R-:W-:Y:S02]  /*1960*/  FSEL R4, R2, R4, P1 ;  /* 0x0000000402047208 */ /* 0x000fe40000800000 */
[----:B------:R-:W-:Y:S01]  /*1970*/  FSEL R5, R3, R5, P1 ;  /* 0x0000000503057208 */ /* 0x000fe20000800000 */
[----:B------:R-:W-:Y:S06]  /*1980*/  BRA `(.L_x_316) ;  /* 0x0000001000f87947 */ /* 0x000fec0003800000 */
.L_x_301:
[----:B------:R-:W0:Y:S01]  /*1990*/  S2R R5, SR_TID.X ;  /* 0x0000000000057919 */ /* 0x000e220000002100 */
[----:B------:R-:W1:Y:S02]  /*19a0*/  LDCU.64 UR6, c[0x0][0x380] ;  /* 0x00007000ff0677ac */ /* 0x000e640008000a00 */
[----:B-1----:R-:W-:Y:S02]  /*19b0*/  IMAD.U32 R6, RZ, RZ, UR6 ;  /* 0x00000006ff067e24 */ /* 0x002fe4000f8e00ff */
[----:B------:R-:W-:Y:S01]  /*19c0*/  IMAD.U32 R7, RZ, RZ, UR7 ;  /* 0x00000007ff077e24 */ /* 0x000fe2000f8e00ff */
[----:B0-----:R-:W-:-:S05]  /*19d0*/  IADD3 R21, PT, PT, R5, UR4, RZ ;  /* 0x0000000405157c10 */ /* 0x001fca000fffe0ff */
[----:B------:R-:W-:-:S05]  /*19e0*/  IMAD.WIDE.U32 R20, R21, 0x8, R6 ;  /* 0x0000000815147825 */ /* 0x000fca00078e0006 */
[----:B------:R-:W2:Y:S04]  /*19f0*/  LDG.E.64 R14, desc[UR10][R20.64] ;  /* 0x0000000a140e7981 */ /* 0x000ea8000c1e1b00 */
[----:B------:R-:W2:Y:S04]  /*1a00*/  LDG.E.64 R16, desc[UR10][R20.64+0x1400] ;  /* 0x0014000a14107981 */ /* 0x000ea8000c1e1b00 */
[----:B------:R-:W3:Y:S04]  /*1a10*/  LDG.E.64 R18, desc[UR10][R20.64+0x2800] ;  /* 0x0028000a14127981 */ /* 0x000ee8000c1e1b00 */
[----:B------:R-:W4:Y:S04]  /*1a20*/  LDG.E.64 R12, desc[UR10][R20.64+0x3c00] ;  /* 0x003c000a140c7981 */ /* 0x000f28000c1e1b00 */
[----:B------:R-:W5:Y:S04]  /*1a30*/  LDG.E.64 R10, desc[UR10][R20.64+0x5000] ;  /* 0x0050000a140a7981 */ /* 0x000f68000c1e1b00 */
[----:B------:R-:W5:Y:S04]  /*1a40*/  LDG.E.64 R8, desc[UR10][R20.64+0x6400] ;  /* 0x0064000a14087981 */ /* 0x000f68000c1e1b00 */
[----:B------:R-:W5:Y:S04]  /*1a50*/  LDG.E.64 R2, desc[UR10][R20.64+0x7800] ;  /* 0x0078000a14027981 */ /* 0x000f68000c1e1b00 */
[----:B------:R-:W5:Y:S01]  /*1a60*/  LDG.E.64 R28, desc[UR10][R20.64+0x8c00] ;  /* 0x008c000a141c7981 */ /* 0x000f62000c1e1b00 */
[----:B------:R-:W-:Y:S01]  /*1a70*/  ISETP.GE.U32.AND P0, PT, R0, UR8, PT ;  /* 0x0000000800007c0c */ /* 0x000fe2000bf06070 */
[----:B--2---:R-:W-:-:S08]  /*1a80*/  DADD R14, R14, R16 ;  /* 0x000000000e0e7229 */ /* 0x004fd00000000010 */
[----:B---3--:R-:W-:-:S08]  /*1a90*/  DADD R14, R18, R14 ;  /* 0x00000000120e7229 */ /* 0x008fd0000000000e */
[----:B----4-:R-:W-:-:S08]  /*1aa0*/  DADD R12, R12, R14 ;  /* 0x000000000c0c7229 */ /* 0x010fd0000000000e */
[----:B-----5:R-:W-:-:S08]  /*1ab0*/  DADD R10, R10, R12 ;  /* 0x000000000a0a7229 */ /* 0x020fd0000000000c */
[----:B------:R-:W-:-:S08]  /*1ac0*/  DADD R8, R8, R10 ;  /* 0x0000000008087229 */ /* 0x000fd0000000000a */
[----:B------:R-:W-:-:S08]  /*1ad0*/  DADD R2, R2, R8 ;  /* 0x0000000002027229 */ /* 0x000fd00000000008 */
[----:B------:R-:W-:Y:S01]  /*1ae0*/  DADD R28, R28, R2 ;  /* 0x000000001c1c7229 */ /* 0x000fe20000000002 */
[----:B------:R-:W-:Y:S10]  /*1af0*/  @!P0 BRA `(.L_x_317) ;  /* 0x0000000c00708947 */ /* 0x000ff40003800000 */
[----:B------:R-:W-:Y:S01]  /*1b00*/  UIMAD UR12, UR13, 0x1400, UR4 ;  /* 0x000014000d0c78a4 */ /* 0x000fe2000f8e0204 */
[----:B------:R-:W-:Y:S01]  /*1b10*/  VIADD R0, R4, 0xffffec00 ;  /* 0xffffec0004007836 */ /* 0x000fe20000000000 */
[----:B------:R-:W-:Y:S01]  /*1b20*/  UIADD3 UR5, UPT, UPT, UR9, UR13, URZ ;  /* 0x0000000d09057290 */ /* 0x000fe2000fffe0ff */
[----:B------:R-:W-:-:S03]  /*1b30*/  LOP3.LUT R3, RZ, R5, RZ, 0x33, !PT ;  /* 0x00000005ff037212 */ /* 0x000fc600078e33ff */
[----:B------:R-:W-:Y:S01]  /*1b40*/  ISETP.LT.U32.AND P0, PT, R0, UR12, PT ;  /* 0x0000000c00007c0c */ /* 0x000fe2000bf01070 */
[----:B------:R-:W-:Y:S01]  /*1b50*/  UIMAD UR5, UR5, 0x1400, URZ ;  /* 0x00001400050578a4 */ /* 0x000fe2000f8e02ff */
[----:B------:R-:W-:-:S05]  /*1b60*/  IADD3 R3, PT, PT, R4, -UR8, R3 ;  /* 0x8000000804037c10 */ /* 0x000fca000fffe003 */
[----:B------:R-:W-:Y:S01]  /*1b70*/  IMAD.U32 R8, RZ, RZ, UR5 ;  /* 0x00000005ff087e24 */ /* 0x000fe2000f8e00ff */
[----:B------:R-:W-:Y:S01]  /*1b80*/  UMOV UR6, UR5 ;  /* 0x0000000500067c82 */ /* 0x000fe20008000000 */
[----:B------:R-:W-:Y:S01]  /*1b90*/  VIADD R2, R3, -UR4 ;  /* 0x8000000403027c36 */ /* 0x000fe20008000000 */
[----:B------:R-:W-:Y:S02]  /*1ba0*/  UMOV UR4, URZ ;  /* 0x000000ff00047c82 */ /* 0x000fe40008000000 */
[----:B------:R-:W-:Y:S01]  /*1bb0*/  IADD3 R5, PT, PT, R8, 0x1400, R5 ;  /* 0x0000140008057810 */ /* 0x000fe20007ffe005 */
[----:B------:R-:W-:Y:S06]  /*1bc0*/  @P0 BRA `(.L_x_318) ;  /* 0x0000000000840947 */ /* 0x000fec0003800000 */
[----:B------:R-:W0:Y:S01]  /*1bd0*/  LDC R4, c[0x0][0x3a8] ;  /* 0x0000ea00ff047b82 */ /* 0x000e220000000800 */
[----:B------:R-:W1:Y:S07]  /*1be0*/  LDCU UR7, c[0x0][0x3ac] ;  /* 0x00007580ff0777ac */ /* 0x000e6e0008000800 */
[----:B------:R-:W2:Y:S02]  /*1bf0*/  LDC.64 R6, c[0x0][0x380] ;  /* 0x0000e000ff067b82 */ /* 0x000ea40000000a00 */
.L_x_319:
[----:B------:R-:W3:Y:S02]  /*1c00*/  S2R R25, SR_TID.X ;  /* 0x0000000000197919 */ /* 0x000ee40000002100 */
[----:B---3--:R-:W-:-:S04]  /*1c10*/  VIADD R25, R25, UR12 ;  /* 0x0000000c19197c36 */ /* 0x008fc80008000000 */
[----:B--2---:R-:W-:-:S05]  /*1c20*/  IMAD.WIDE.U32 R24, R25, 0x8, R6 ;  /* 0x0000000819187825 */ /* 0x004fca00078e0006 */
        /* <DEDUP_REMOVED lines=8> */
[----:B0-----:R-:W-:-:S05]  /*1cb0*/  VIADD R3, R4, -UR12 ;  /* 0x8000000c04037c36 */ /* 0x001fca0008000000 */
[----:B------:R-:W-:Y:S01]  /*1cc0*/  ISETP.GE.U32.AND P0, PT, R3, UR8, PT ;  /* 0x0000000803007c0c */ /* 0x000fe2000bf06070 */
        /* <DEDUP_REMOVED lines=8> */
[----:B------:R-:W-:Y:S10]  /*1d50*/  @!P0 BRA `(.L_x_317) ;  /* 0x0000000800d88947 */ /* 0x000ff40003800000 */
[----:B-1----:R-:W-:Y:S01]  /*1d60*/  UMOV UR13, UR7 ;  /* 0x00000007000d7c82 */ /* 0x002fe20008000000 */
[----:B------:R-:W-:Y:S01]  /*1d70*/  UIADD3 UR4, UPT, UPT, UR4, 0x1, URZ ;  /* 0x0000000104047890 */ /* 0x000fe2000fffe0ff */
[----:B------:R-:W-:Y:S01]  /*1d80*/  VIADD R2, R2, -UR8 ;  /* 0x8000000802027c36 */ /* 0x000fe20008000000 */
[----:B------:R-:W-:Y:S01]  /*1d90*/  UIMAD UR12, UR13, 0x1400, UR12 ;  /* 0x000014000d0c78a4 */ /* 0x000fe2000f8e020c */
[----:B------:R-:W-:Y:S01]  /*1da0*/  VIADD R5, R5, UR8 ;  /* 0x0000000805057c36 */ /* 0x000fe20008000000 */
[----:B------:R-:W-:-:S04]  /*1db0*/  UIADD3 UR6, UPT, UPT, UR8, UR6, URZ ;  /* 0x0000000608067290 */ /* 0x000fc8000fffe0ff */
[----:B------:R-:W-:-:S13]  /*1dc0*/  ISETP.LT.U32.AND P0, PT, R0, UR12, PT ;  /* 0x0000000c00007c0c */ /* 0x000fda000bf01070 */
[----:B------:R-:W-:Y:S05]  /*1dd0*/  @!P0 BRA `(.L_x_319) ;  /* 0xfffffffc00888947 */ /* 0x000fea000383ffff */
.L_x_318:
[----:B------:R-:W0:Y:S01]  /*1de0*/  S2R R9, SR_TID.X ;  /* 0x0000000000097919 */ /* 0x000e220000002100 */
[----:B------:R-:W-:Y:S01]  /*1df0*/  VIADD R0, R4, -UR12 ;  /* 0x8000000c04007c36 */ /* 0x000fe20008000000 */
[----:B------:R-:W-:Y:S04]  /*1e00*/  BSSY.RECONVERGENT B1, `(.L_x_317) ;  /* 0x00000ab000017945 */ /* 0x000fe80003800200 */
[----:B0-----:R-:W-:-:S04]  /*1e10*/  ISETP.GE.AND P0, PT, R9, R0, PT ;  /* 0x000000000900720c */ /* 0x001fc80003f06270 */
[----:B------:R-:W-:-:S13]  /*1e20*/  ISETP.LE.U32.OR P0, PT, R4, UR12, P0 ;  /* 0x0000000c04007c0c */ /* 0x000fda0008703470 */
[----:B------:R-:W-:Y:S05]  /*1e30*/  @P0 BRA `(.L_x_320) ;  /* 0x00000008009c0947 */ /* 0x000fea0003800000 */
[----:B------:R-:W-:Y:S01]  /*1e40*/  UIMAD UR7, UR4, UR13, URZ ;  /* 0x0000000d040772a4 */ /* 0x000fe2000f8e02ff */
[----:B------:R-:W-:Y:S01]  /*1e50*/  LOP3.LUT R3, RZ, R9, RZ, 0x33, !PT ;  /* 0x00000009ff037212 */ /* 0x000fe200078e33ff */
[----:B------:R-:W-:Y:S01]  /*1e60*/  BSSY.RECONVERGENT B2, `(.L_x_321) ;  /* 0x0000056000027945 */ /* 0x000fe20003800200 */
[----:B------:R-:W-:Y:S02]  /*1e70*/  IMAD.MOV.U32 R0, RZ, RZ, R9 ;  /* 0x000000ffff007224 */ /* 0x000fe400078e0009 */
[----:B------:R-:W-:Y:S01]  /*1e80*/  IADD3 R4, PT, PT, R4, -UR5, R3 ;  /* 0x8000000504047c10 */ /* 0x000fe2000fffe003 */
[----:B------:R-:W-:-:S04]  /*1e90*/  IMAD.U32 R3, RZ, RZ, UR7 ;  /* 0x00000007ff037e24 */ /* 0x000fc8000f8e00ff */
[----:B------:R-:W-:-:S04]  /*1ea0*/  IMAD R4, R3, -0x1400, R4 ;  /* 0xffffec0003047824 */ /* 0x000fc800078e0204 */
[C---:B------:R-:W-:Y:S01]  /*1eb0*/  IMAD.HI.U32 R3, R4.reuse, -0x33333333, RZ ;  /* 0xcccccccd04037827 */ /* 0x040fe200078e00ff */
[----:B------:R-:W-:-:S04]  /*1ec0*/  ISETP.GE.U32.AND P0, PT, R4, 0x2580, PT ;  /* 0x000025800400780c */ /* 0x000fc80003f06070 */
[----:B------:R-:W-:-:S04]  /*1ed0*/  LEA.HI R3, R3, 0x1, RZ, 0x17 ;  /* 0x0000000103037811 */ /* 0x000fc800078fb8ff */
[----:B------:R-:W-:-:S05]  /*1ee0*/  LOP3.LUT R4, R3, 0xf, RZ, 0xc0, !PT ;  /* 0x0000000f03047812 */ /* 0x000fca00078ec0ff */
[----:B------:R-:W-:Y:S05]  /*1ef0*/  @!P0 BRA `(.L_x_322) ;  /* 0x0000000400308947 */ /* 0x000fea0003800000 */
[----:B------:R-:W-:Y:S01]  /*1f00*/  IMAD.HI.U32 R0, R2, -0x33333333, RZ ;  /* 0xcccccccd02007827 */ /* 0x000fe200078e00ff */
[----:B------:R-:W-:Y:S04]  /*1f10*/  BSSY.RECONVERGENT B3, `(.L_x_323) ;  /* 0x0000049000037945 */ /* 0x000fe80003800200 */
[----:B------:R-:W-:-:S04]  /*1f20*/  LEA.HI R0, R0, 0x1, RZ, 0x17 ;  /* 0x0000000100007811 */ /* 0x000fc800078fb8ff */
[----:B------:R-:W-:Y:S02]  /*1f30*/  LOP3.LUT R26, R0, 0xfffff0, RZ, 0xc0, !PT ;  /* 0x00fffff0001a7812 */ /* 0x000fe400078ec0ff */
[----:B------:R-:W-:-:S03]  /*1f40*/  LOP3.LUT R0, R9, 0x1400, RZ, 0xfc, !PT ;  /* 0x0000140009007812 */ /* 0x000fc600078efcff */
[----:B------:R-:W-:-:S07]  /*1f50*/  IMAD.MOV R26, RZ, RZ, -R26 ;  /* 0x000000ffff1a7224 */ /* 0x000fce00078e0a1a */
.L_x_324:
[C---:B------:R-:W-:Y:S02]  /*1f60*/  VIADD R23, R5.reuse, 0xffffec00 ;  /* 0xffffec0005177836 */ /* 0x040fe40000000000 */
[----:B------:R-:W-:Y:S02]  /*1f70*/  VIADD R19, R5, 0xffffee80 ;  /* 0xffffee8005137836 */ /* 0x000fe40000000000 */
[----:B------:R-:W-:-:S04]  /*1f80*/  IMAD.WIDE.U32 R22, R23, 0x8, R6 ;  /* 0x0000000817167825 */ /* 0x000fc800078e0006 */
[--C-:B------:R-:W-:Y:S02]  /*1f90*/  IMAD.WIDE.U32 R18, R19, 0x8, R6.reuse ;  /* 0x0000000813127825 */ /* 0x100fe400078e0006 */
[----:B------:R-:W2:Y:S02]  /*1fa0*/  LDG.E.64 R22, desc[UR10][R22.64] ;  /* 0x0000000a16167981 */ /* 0x000ea4000c1e1b00 */
[C---:B------:R-:W-:Y:S02]  /*1fb0*/  VIADD R17, R5.reuse, 0xfffff100 ;  /* 0xfffff10005117836 */ /* 0x040fe40000000000 */
[----:B------:R-:W3:Y:S01]  /*1fc0*/  LDG.E.64 R18, desc[UR10][R18.64] ;  /* 0x0000000a12127981 */ /* 0x000ee2000c1e1b00 */
[----:B------:R-:W-:Y:S02]  /*1fd0*/  VIADD R15, R5, 0xfffff380 ;  /* 0xfffff380050f7836 */ /* 0x000fe40000000000 */
[----:B------:R-:W-:-:S04]  /*1fe0*/  IMAD.WIDE.U32 R16, R17, 0x8, R6 ;  /* 0x0000000811107825 */ /* 0x000fc800078e0006 */
[--C-:B------:R-:W-:Y:S02]  /*1ff0*/  IMAD.WIDE.U32 R14, R15, 0x8, R6.reuse ;  /* 0x000000080f0e7825 */ /* 0x100fe400078e0006 */
[----:B------:R-:W4:Y:S02]  /*2000*/  LDG.E.64 R16, desc[UR10][R16.64] ;  /* 0x0000000a10107981 */ /* 0x000f24000c1e1b00 */
[C---:B------:R-:W-:Y:S02]  /*2010*/  VIADD R13, R5.reuse, 0xfffff600 ;  /* 0xfffff600050d7836 */ /* 0x040fe40000000000 */
[----:B------:R-:W5:Y:S01]  /*2020*/  LDG.E.64 R14, desc[UR10][R14.64] ;  /* 0x0000000a0e0e7981 */ /* 0x000f62000c1e1b00 */
[----:B------:R-:W-:Y:S02]  /*2030*/  VIADD R11, R5, 0xfffff880 ;  /* 0xfffff880050b7836 */ /* 0x000fe40000000000 */
[----:B------:R-:W-:-:S04]  /*2040*/  IMAD.WIDE.U32 R12, R13, 0x8, R6 ;  /* 0x000000080d0c7825 */ /* 0x000fc800078e0006 */
[--C-:B------:R-:W-:Y:S02]  /*2050*/  IMAD.WIDE.U32 R10, R11, 0x8, R6.reuse ;  /* 0x000000080b0a7825 */ /* 0x100fe400078e0006 */
[----:B------:R-:W5:Y:S02]  /*2060*/  LDG.E.64 R12, desc[UR10][R12.64] ;  /* 0x0000000a0c0c7981 */ /* 0x000f64000c1e1b00 */
[C---:B------:R-:W-:Y:S02]  /*2070*/  VIADD R9, R5.reuse, 0xfffffb00 ;  /* 0xfffffb0005097836 */ /* 0x040fe40000000000 */
[----:B------:R-:W5:Y:S01]  /*2080*/  LDG.E.64 R10, desc[UR10][R10.64] ;  /* 0x0000000a0a0a7981 */ /* 0x000f62000c1e1b00 */
[----:B------:R-:W-:Y:S02]  /*2090*/  VIADD R21, R5, 0xfffffd80 ;  /* 0xfffffd8005157836 */ /* 0x000fe40000000000 */
[----:B------:R-:W-:-:S04]  /*20a0*/  IMAD.WIDE.U32 R8, R9, 0x8, R6 ;  /* 0x0000000809087825 */ /* 0x000fc800078e0006 */
[----:B------:R-:W-:Y:S02]  /*20b0*/  IMAD.WIDE.U32 R20, R21, 0x8, R6 ;  /* 0x0000000815147825 */ /* 0x000fe400078e0006 */
[----:B------:R-:W5:Y:S04]  /*20c0*/  LDG.E.64 R8, desc[UR10][R8.64] ;  /* 0x0000000a08087981 */ /* 0x000f68000c1e1b00 */
[----:B------:R-:W5:Y:S01]  /*20d0*/  LDG.E.64 R20, desc[UR10][R20.64] ;  /* 0x0000000a14147981 */ /* 0x000f62000c1e1b00 */
[----:B------:R-:W-:Y:S01]  /*20e0*/  VIADD R25, R5, 0x280 ;  /* 0x0000028005197836 */ /* 0x000fe20000000000 */
[----:B--2---:R-:W-:-:S08]  /*20f0*/  DADD R22, R22, R28 ;  /* 0x0000000016167229 */ /* 0x004fd0000000001c */
[----:B---3--:R-:W-:Y:S01]  /*2100*/  DADD R18, R22, R18 ;  /* 0x0000000016127229 */ /* 0x008fe20000000012 */
[----:B------:R-:W-:-:S06]  /*2110*/  IMAD.WIDE.U32 R22, R5, 0x8, R6 ;  /* 0x0000000805167825 */ /* 0x000fcc00078e0006 */
[----:B------:R-:W2:Y:S01]  /*2120*/  LDG.E.64 R22, desc[UR10][R22.64] ;  /* 0x0000000a16167981 */ /* 0x000ea2000c1e1b00 */
[----:B----4-:R-:W-:Y:S01]  /*2130*/  DADD R16, R18, R16 ;  /* 0x0000000012107229 */ /* 0x010fe20000000010 */
[----:B------:R-:W-:-:S04]  /*2140*/  IMAD.WIDE.U32 R18, R25, 0x8, R6 ;  /* 0x0000000819127825 */ /* 0x000fc800078e0006 */
[----:B------:R-:W-:Y:S02]  /*2150*/  VIADD R25, R5, 0x500 ;  /* 0x0000050005197836 */ /* 0x000fe40000000000 */
[----:B------:R-:W3:Y:S01]  /*2160*/  LDG.E.64 R18, desc[UR10][R18.64] ;  /* 0x0000000a12127981 */ /* 0x000ee2000c1e1b00 */
[----:B-----5:R-:W-:Y:S01]  /*2170*/  DADD R14, R16, R14 ;  /* 0x00000000100e7229 */ /* 0x020fe2000000000e */
[----:B------:R-:W-:-:S04]  /*2180*/  IMAD.WIDE.U32 R16, R25, 0x8, R6 ;  /* 0x0000000819107825 */ /* 0x000fc800078e0006 */
[----:B------:R-:W-:Y:S02]  /*2190*/  VIADD R25, R5, 0x780 ;  /* 0x0000078005197836 */ /* 0x000fe40000000000 */
[----:B------:R-:W4:Y:S01]  /*21a0*/  LDG.E.64 R16, desc[UR10][R16.64] ;  /* 0x0000000a10107981 */ /* 0x000f22000c1e1b00 */
[----:B------:R-:W-:Y:S01]  /*21b0*/  DADD R12, R14, R12 ;  /* 0x000000000e0c7229 */ /* 0x000fe2000000000c */
[----:B------:R-:W-:-:S04]  /*21c0*/  IMAD.WIDE.U32 R14, R25, 0x8, R6 ;  /* 0x00000008190e7825 */ /* 0x000fc800078e0006 */
[----:B------:R-:W-:Y:S02]  /*21d0*/  VIADD R25, R5, 0xa00 ;  /* 0x00000a0005197836 */ /* 0x000fe40000000000 */
[----:B------:R-:W5:Y:S01]  /*21e0*/  LDG.E.64 R14, desc[UR10][R14.64] ;  /* 0x0000000a0e0e7981 */ /* 0x000f62000c1e1b00 */
        /* <DEDUP_REMOVED lines=9> */
[----:B------:R-:W-:Y:S01]  /*2280*/  IMAD.WIDE.U32 R8, R25, 0x8, R6 ;  /* 0x0000000819087825 */ /* 0x000fe200078e0006 */
[----:B------:R-:W-:-:S05]  /*2290*/  IADD3 R25, PT, PT, R5, 0x1180, RZ ;  /* 0x0000118005197810 */ /* 0x000fca0007ffe0ff */
[----:B------:R-:W5:Y:S01]  /*22a0*/  LDG.E.64 R8, desc[UR10][R8.64] ;  /* 0x0000000a08087981 */ /* 0x000f62000c1e1b00 */
[----:B------:R-:W-:-:S06]  /*22b0*/  IMAD.WIDE.U32 R24, R25, 0x8, R6 ;  /* 0x0000000819187825 */ /* 0x000fcc00078e0006 */
[----:B------:R-:W5:Y:S01]  /*22c0*/  LDG.E.64 R24, desc[UR10][R24.64] ;  /* 0x0000000a18187981 */ /* 0x000f62000c1e1b00 */
[----:B------:R-:W-:Y:S02]  /*22d0*/  VIADD R26, R26, 0x10 ;  /* 0x000000101a1a7836 */ /* 0x000fe40000000000 */
[----:B------:R-:W-:Y:S02]  /*22e0*/  VIADD R0, R0, 0x2800 ;  /* 0x0000280000007836 */ /* 0x000fe40000000000 */
[----:B------:R-:W-:Y:S01]  /*22f0*/  VIADD R5, R5, 0x2800 ;  /* 0x0000280005057836 */ /* 0x000fe20000000000 */
[----:B------:R-:W-:Y:S01]  /*2300*/  ISETP.NE.AND P0, PT, R26, RZ, PT ;  /* 0x000000ff1a00720c */ /* 0x000fe20003f05270 */
        /* <DEDUP_REMOVED lines=9> */
[----:B------:R-:W-:Y:S05]  /*23a0*/  BSYNC.RECONVERGENT B3 ;  /* 0x0000000000037941 */ /* 0x000fea0003800200 */
.L_x_323:
[----:B------:R-:W-:-:S07]  /*23b0*/  VIADD R0, R0, 0xffffec00 ;  /* 0xffffec0000007836 */ /* 0x000fce0000000000 */
.L_x_322:
[----:B------:R-:W-:Y:S05]  /*23c0*/  BSYNC.RECONVERGENT B2 ;  /* 0x0000000000027941 */ /* 0x000fea0003800200 */
.L_x_321:
[----:B------:R-:W-:-:S13]  /*23d0*/  ISETP.NE.AND P0, PT, R4, RZ, PT ;  /* 0x000000ff0400720c */ /* 0x000fda0003f05270 */
[----:B------:R-:W-:Y:S05]  /*23e0*/  @!P0 BRA `(.L_x_320) ;  /* 0x0000000400308947 */ /* 0x000fea0003800000 */
[----:B------:R-:W-:Y:S01]  /*23f0*/  ISETP.GE.U32.AND P0, PT, R4, 0x8, PT ;  /* 0x000000080400780c */ /* 0x000fe20003f06070 */
[----:B------:R-:W-:Y:S01]  /*2400*/  BSSY.RECONVERGENT B2, `(.L_x_325) ;  /* 0x0000025000027945 */ /* 0x000fe20003800200 */
[----:B------:R-:W-:-:S04]  /*2410*/  LOP3.LUT R22, R3, 0x7, RZ, 0xc0, !PT ;  /* 0x0000000703167812 */ /* 0x000fc800078ec0ff */
[----:B------:R-:W-:-:S07]  /*2420*/  ISETP.NE.AND P1, PT, R22, RZ, PT ;  /* 0x000000ff1600720c */ /* 0x000fce0003f25270 */
[----:B------:R-:W-:Y:S06]  /*2430*/  @!P0 BRA `(.L_x_326) ;  /* 0x0000000000848947 */ /* 0x000fec0003800000 */
[----:B------:R-:W-:-:S04]  /*2440*/  VIADD R19, R0, UR12 ;  /* 0x0000000c00137c36 */ /* 0x000fc80008000000 */
[----:B------:R-:W-:-:S04]  /*2450*/  IMAD.WIDE.U32 R4, R19, 0x8, R6 ;  /* 0x0000000813047825 */ /* 0x000fc800078e0006 */
[C---:B------:R-:W-:Y:S02]  /*2460*/  VIADD R17, R19.reuse, 0x280 ;  /* 0x0000028013117836 */ /* 0x040fe40000000000 */
[----:B------:R-:W2:Y:S01]  /*2470*/  LDG.E.64 R4, desc[UR10][R4.64] ;  /* 0x0000000a04047981 */ /* 0x000ea2000c1e1b00 */
        /* <DEDUP_REMOVED lines=14> */
[--C-:B------:R-:W-:Y:S02]  /*2560*/  IMAD.WIDE.U32 R20, R21, 0x8, R6.reuse ;  /* 0x0000000815147825 */ /* 0x100fe400078e0006 */
[----:B------:R-:W5:Y:S02]  /*2570*/  LDG.E.64 R8, desc[UR10][R8.64] ;  /* 0x0000000a08087981 */ /* 0x000f64000c1e1b00 */
[----:B------:R-:W-:Y:S02]  /*2580*/  VIADD R19, R19, 0x1180 ;  /* 0x0000118013137836 */ /* 0x000fe40000000000 */
[----:B------:R-:W5:Y:S02]  /*2590*/  LDG.E.64 R20, desc[UR10][R20.64] ;  /* 0x0000000a14147981 */ /* 0x000f64000c1e1b00 */
[----:B------:R-:W-:-:S06]  /*25a0*/  IMAD.WIDE.U32 R18, R19, 0x8, R6 ;  /* 0x0000000813127825 */ /* 0x000fcc00078e0006 */
        /* <DEDUP_REMOVED lines=10> */
.L_x_326:
[----:B------:R-:W-:Y:S05]  /*2650*/  BSYNC.RECONVERGENT B2 ;  /* 0x0000000000027941 */ /* 0x000fea0003800200 */
.L_x_325:
[----:B------:R-:W-:Y:S05]  /*2660*/  @!P1 BRA `(.L_x_320) ;  /* 0x0000000000909947 */ /* 0x000fea0003800000 */
[----:B------:R-:W-:Y:S01]  /*2670*/  ISETP.GE.U32.AND P0, PT, R22, 0x4, PT ;  /* 0x000000041600780c */ /* 0x000fe20003f06070 */
[----:B------:R-:W-:Y:S01]  /*2680*/  BSSY.RECONVERGENT B2, `(.L_x_327) ;  /* 0x0000014000027945 */ /* 0x000fe20003800200 */
[----:B------:R-:W-:-:S11]  /*2690*/  LOP3.LUT P1, RZ, R3, 0x3, RZ, 0xc0, !PT ;  /* 0x0000000303ff7812 */ /* 0x000fd6000782c0ff */
[----:B------:R-:W-:Y:S05]  /*26a0*/  @!P0 BRA `(.L_x_328) ;  /* 0x0000000000448947 */ /* 0x000fea0003800000 */
        /* <DEDUP_REMOVED lines=8> */
[----:B------:R-:W-:Y:S02]  /*2730*/  VIADD R13, R3, 0x780 ;  /* 0x00000780030d7836 */ /* 0x000fe40000000000 */
[----:B------:R-:W4:Y:S02]  /*2740*/  LDG.E.64 R10, desc[UR10][R10.64] ;  /* 0x0000000a0a0a7981 */ /* 0x000f24000c1e1b00 */
[----:B------:R-:W-:-:S06]  /*2750*/  IMAD.WIDE.U32 R12, R13, 0x8, R6 ;  /* 0x000000080d0c7825 */ /* 0x000fcc00078e0006 */
[----:B------:R-:W5:Y:S01]  /*2760*/  LDG.E.64 R12, desc[UR10][R12.64] ;  /* 0x0000000a0c0c7981 */ /* 0x000f62000c1e1b00 */
[----:B------:R-:W-:Y:S01]  /*2770*/  VIADD R0, R0, 0xa00 ;  /* 0x00000a0000007836 */ /* 0x000fe20000000000 */
[----:B--2---:R-:W-:-:S08]  /*2780*/  DADD R28, R28, R4 ;  /* 0x000000001c1c7229 */ /* 0x004fd00000000004 */
[----:B---3--:R-:W-:-:S08]  /*2790*/  DADD R28, R28, R8 ;  /* 0x000000001c1c7229 */ /* 0x008fd00000000008 */
[----:B----4-:R-:W-:-:S08]  /*27a0*/  DADD R28, R28, R10 ;  /* 0x000000001c1c7229 */ /* 0x010fd0000000000a */
[----:B-----5:R-:W-:-:S11]  /*27b0*/  DADD R28, R28, R12 ;  /* 0x000000001c1c7229 */ /* 0x020fd6000000000c */
.L_x_328:
[----:B------:R-:W-:Y:S05]  /*27c0*/  BSYNC.RECONVERGENT B2 ;  /* 0x0000000000027941 */ /* 0x000fea0003800200 */
.L_x_327:
[----:B------:R-:W-:Y:S05]  /*27d0*/  @!P1 BRA `(.L_x_320) ;  /* 0x0000000000349947 */ /* 0x000fea0003800000 */
[----:B------:R-:W-:-:S04]  /*27e0*/  IMAD.HI.U32 R2, R2, -0x33333333, RZ ;  /* 0xcccccccd02027827 */ /* 0x000fc800078e00ff */
[----:B------:R-:W-:Y:S01]  /*27f0*/  VIADD R5, R0, UR6 ;  /* 0x0000000600057c36 */ /* 0x000fe20008000000 */
[----:B------:R-:W-:-:S04]  /*2800*/  LOP3.LUT R2, R2, 0xffff, RZ, 0xc0, !PT ;  /* 0x0000ffff02027812 */ /* 0x000fc800078ec0ff */
[----:B------:R-:W-:-:S04]  /*2810*/  LEA.HI R2, R2, 0x1, RZ, 0x17 ;  /* 0x0000000102027811 */ /* 0x000fc800078fb8ff */
[----:B------:R-:W-:-:S05]  /*2820*/  LOP3.LUT R2, R2, 0x3, RZ, 0xc0, !PT ;  /* 0x0000000302027812 */ /* 0x000fca00078ec0ff */
[----:B------:R-:W-:-:S07]  /*2830*/  IMAD.MOV R0, RZ, RZ, -R2 ;  /* 0x000000ffff007224 */ /* 0x000fce00078e0a02 */
.L_x_329:
[----:B------:R-:W-:-:S06]  /*2840*/  IMAD.WIDE.U32 R2, R5, 0x8, R6 ;  /* 0x0000000805027825 */ /* 0x000fcc00078e0006 */
[----:B------:R-:W2:Y:S01]  /*2850*/  LDG.E.64 R2, desc[UR10][R2.64] ;  /* 0x0000000a02027981 */ /* 0x000ea2000c1e1b00 */
[----:B------:R-:W-:Y:S02]  /*2860*/  VIADD R0, R0, 0x1 ;  /* 0x0000000100007836 */ /* 0x000fe40000000000 */
[----:B------:R-:W-:-:S03]  /*2870*/  VIADD R5, R5, 0x280 ;  /* 0x0000028005057836 */ /* 0x000fc60000000000 */
[----:B------:R-:W-:Y:S01]  /*2880*/  ISETP.NE.AND P0, PT, R0, RZ, PT ;  /* 0x000000ff0000720c */ /* 0x000fe20003f05270 */
[----:B--2---:R-:W-:-:S12]  /*2890*/  DADD R28, R2, R28 ;  /* 0x00000000021c7229 */ /* 0x004fd8000000001c */
[----:B------:R-:W-:Y:S05]  /*28a0*/  @P0 BRA `(.L_x_329) ;  /* 0xfffffffc00e40947 */ /* 0x000fea000383ffff */
.L_x_320:
[----:B------:R-:W-:Y:S05]  /*28b0*/  BSYNC.RECONVERGENT B1 ;  /* 0x0000000000017941 */ /* 0x000fea0003800200 */
.L_x_317:
[----:B------:R-:W0:Y:S01]  /*28c0*/  S2R R0, SR_LANEID ;  /* 0x0000000000007919 */ /* 0x000e220000000000 */
[----:B------:R-:W-:Y:S04]  /*28d0*/  SHFL.DOWN PT, R2, R28, 0x1, 0x1f ;  /* 0x08201f001c027f89 */ /* 0x000fe800000e0000 */
[----:B------:R-:W2:Y:S01]  /*28e0*/  SHFL.DOWN PT, R3, R29, 0x1, 0x1f ;  /* 0x08201f001d037f89 */ /* 0x000ea200000e0000 */
[----:B------:R-:W3:Y:S01]  /*28f0*/  S2R R11, SR_TID.X ;  /* 0x00000000000b7919 */ /* 0x000ee20000002100 */
[----:B--2---:R-:W-:Y:S01]  /*2900*/  DADD R2, R2, R28 ;  /* 0x0000000002027229 */ /* 0x004fe2000000001c */
[C---:B0-----:R-:W-:Y:S02]  /*2910*/  ISETP.GT.AND P0, PT, R0.reuse, 0x1e, PT ;  /* 0x0000001e0000780c */ /* 0x041fe40003f04270 */
[----:B------:R-:W-:-:S07]  /*2920*/  ISETP.NE.AND P1, PT, R0, RZ, PT ;  /* 0x000000ff0000720c */ /* 0x000fce0003f25270 */
[----:B------:R-:W-:Y:S02]  /*2930*/  FSEL R4, R28, R2, P0 ;  /* 0x000000021c047208 */ /* 0x000fe40000000000 */
[----:B------:R-:W-:Y:S02]  /*2940*/  FSEL R5, R29, R3, P0 ;  /* 0x000000031d057208 */ /* 0x000fe40000000000 */
[----:B------:R-:W-:Y:S01]  /*2950*/  ISETP.GT.AND P0, PT, R0, 0x1d, PT ;  /* 0x0000001d0000780c */ /* 0x000fe20003f04270 */
[----:B------:R-:W-:Y:S04]  /*2960*/  SHFL.DOWN PT, R2, R4, 0x2, 0x1f ;  /* 0x08401f0004027f89 */ /* 0x000fe800000e0000 */
[----:B------:R-:W0:Y:S01]  /*2970*/  SHFL.DOWN PT, R3, R5, 0x2, 0x1f ;  /* 0x08401f0005037f89 */ /* 0x000e2200000e0000 */
[----:B------:R-:W2:Y:S01]  /*2980*/  @!P1 S2R R10, SR_CgaCtaId ;  /* 0x00000000000a9919 */ /* 0x000ea20000008800 */
        /* <DEDUP_REMOVED lines=12> */
[----:B---3--:R-:W-:Y:S01]  /*2a50*/  @!P1 SHF.R.U32.HI R6, RZ, 0x2, R11 ;  /* 0x00000002ff069819 */ /* 0x008fe2000001160b */
[----:B------:R-:W0:Y:S01]  /*2a60*/  SHFL.DOWN PT, R3, R9, 0x8, 0x1f ;  /* 0x09001f0009037f89 */ /* 0x000e2200000e0000 */
[----:B--2---:R-:W-:-:S02]  /*2a70*/  @!P1 LEA R7, R10, R7, 0x18 ;  /* 0x000000070a079211 */ /* 0x004fc400078ec0ff */
        /* <DEDUP_REMOVED lines=19> */
[----:B------:R-:W3:Y:S04]  /*2bb0*/  LDS.128 R12, [UR4+0x30] ;  /* 0x00003004ff0c7984 */ /* 0x000ee80008000c00 */
[----:B------:R-:W4:Y:S01]  /*2bc0*/  LDS.128 R8, [UR4+0x40] ;  /* 0x00004004ff087984 */ /* 0x000f220008000c00 */
[----:B0-----:R-:W-:-:S03]  /*2bd0*/  DADD R16, R4, R16 ;  /* 0x0000000004107229 */ /* 0x001fc60000000010 */
[----:B--2---:R-:W0:Y:S05]  /*2be0*/  LDS.128 R4, [UR4+0x50] ;  /* 0x00005004ff047984 */ /* 0x004e2a0008000c00 */
[----:B------:R-:W-:-:S08]  /*2bf0*/  DADD R16, R16, R18 ;  /* 0x0000000010107229 */ /* 0x000fd00000000012 */
[----:B---3--:R-:W-:-:S08]  /*2c00*/  DADD R12, R16, R12 ;  /* 0x00000000100c7229 */ /* 0x008fd0000000000c */
[----:B------:R-:W-:Y:S02]  /*2c10*/  DADD R2, R12, R14 ;  /* 0x000000000c027229 */ /* 0x000fe4000000000e */
[----:B------:R-:W2:Y:S06]  /*2c20*/  LDS.128 R12, [UR4+0x60] ;  /* 0x00006004ff0c7984 */ /* 0x000eac0008000c00 */
[----:B----4-:R-:W-:-:S08]  /*2c30*/  DADD R2, R2, R8 ;  /* 0x0000000002027229 */ /* 0x010fd00000000008 */
[----:B------:R-:W-:Y:S01]  /*2c40*/  DADD R2, R2, R10 ;  /* 0x0000000002027229 */ /* 0x000fe2000000000a */
[----:B------:R-:W3:Y:S07]  /*2c50*/  LDS.128 R8, [UR4+0x70] ;  /* 0x00007004ff087984 */ /* 0x000eee0008000c00 */
[----:B0-----:R-:W-:-:S08]  /*2c60*/  DADD R2, R2, R4 ;  /* 0x0000000002027229 */ /* 0x001fd00000000004 */
[----:B------:R-:W-:Y:S01]  /*2c70*/  DADD R2, R2, R6 ;  /* 0x0000000002027229 */ /* 0x000fe20000000006 */
[----:B------:R-:W0:Y:S07]  /*2c80*/  LDS.128 R4, [UR4+0x80] ;  /* 0x00008004ff047984 */ /* 0x000e2e0008000c00 */
[----:B--2---:R-:W-:-:S08]  /*2c90*/  DADD R2, R2, R12 ;  /* 0x0000000002027229 */ /* 0x004fd0000000000c */
[----:B------:R-:W-:Y:S01]  /*2ca0*/  DADD R2, R2, R14 ;  /* 0x0000000002027229 */ /* 0x000fe2000000000e */
[----:B------:R-:W2:Y:S07]  /*2cb0*/  LDS.128 R12, [UR4+0x90] ;  /* 0x00009004ff0c7984 */ /* 0x000eae0008000c00 */
[----:B---3--:R-:W-:-:S08]  /*2cc0*/  DADD R2, R2, R8 ;  /* 0x0000000002027229 */ /* 0x008fd00000000008 */
[----:B------:R-:W-:Y:S01]  /*2cd0*/  DADD R2, R2, R10 ;  /* 0x0000000002027229 */ /* 0x000fe2000000000a */
[----:B------:R-:W3:Y:S07]  /*2ce0*/  LDS.128 R8, [UR4+0xa0] ;  /* 0x0000a004ff087984 */ /* 0x000eee0008000c00 */
[----:B0-----:R-:W-:Y:S01]  /*2cf0*/  DADD R2, R2, R4 ;  /* 0x0000000002027229 */ /* 0x001fe20000000004 */
[----:B------:R-:W0:Y:S07]  /*2d00*/  LDS.64 R4, [UR4+0xb0] ;  /* 0x0000b004ff047984 */ /* 0x000e2e0008000a00 */
[----:B------:R-:W-:-:S08]  /*2d10*/  DADD R2, R2, R6 ;  /* 0x0000000002027229 */ /* 0x000fd00000000006 */
[----:B--2---:R-:W-:-:S08]  /*2d20*/  DADD R2, R2, R12 ;  /* 0x0000000002027229 */ /* 0x004fd0000000000c */
[----:B------:R-:W-:-:S08]  /*2d30*/  DADD R2, R2, R14 ;  /* 0x0000000002027229 */ /* 0x000fd0000000000e */
[----:B---3--:R-:W-:-:S08]  /*2d40*/  DADD R2, R2, R8 ;  /* 0x0000000002027229 */ /* 0x008fd00000000008 */
[----:B------:R-:W-:-:S08]  /*2d50*/  DADD R2, R2, R10 ;  /* 0x0000000002027229 */ /* 0x000fd0000000000a */
[----:B0-----:R-:W-:-:S11]  /*2d60*/  DADD R4, R2, R4 ;  /* 0x0000000002047229 */ /* 0x001fd60000000004 */
.L_x_316:
[----:B-1----:R-:W-:Y:S05]  /*2d70*/  BSYNC.RECONVERGENT B0 ;  /* 0x0000000000007941 */ /* 0x002fea0003800200 */
.L_x_300:
[----:B------:R-:W-:Y:S05]  /*2d80*/  @P0 EXIT ;  /* 0x000000000000094d */ /* 0x000fea0003800000 */
[----:B------:R-:W1:Y:S02]  /*2d90*/  LDCU.64 UR4, c[0x0][0x388] ;  /* 0x00007100ff0477ac */ /* 0x000e640008000a00 */
[----:B-1----:R-:W-:-:S06]  /*2da0*/  UIMAD.WIDE.U32 UR4, UR9, 0x8, UR4 ;  /* 0x00000008090478a5 */ /* 0x002fcc000f8e0004 */
[----:B--2---:R-:W-:Y:S02]  /*2db0*/  IMAD.U32 R2, RZ, RZ, UR4 ;  /* 0x00000004ff027e24 */ /* 0x004fe4000f8e00ff */
[----:B------:R-:W-:-:S05]  /*2dc0*/  IMAD.U32 R3, RZ, RZ, UR5 ;  /* 0x00000005ff037e24 */ /* 0x000fca000f8e00ff */
[----:B------:R-:W-:Y:S01]  /*2dd0*/  STG.E.64 desc[UR10][R2.64], R4 ;  /* 0x0000000402007986 */ /* 0x000fe2000c101b0a */
[----:B------:R-:W-:Y:S05]  /*2de0*/  EXIT ;  /* 0x000000000000794d */ /* 0x000fea0003800000 */
.L_x_330:
        /* <DEDUP_REMOVED lines=9> */
.L_x_519:


//--------------------- .text._ZN3cub18CUB_300001_SM_10006detail6reduce28DeviceReduceSingleTileKernelINS2_10policy_hubIdjN4cuda3std3__44plusIdEEE10Policy1000EN6thrust24THRUST_300001_SM_1000_NS6detail15normal_iteratorINSD_10device_ptrIdEEEEPdjS9_ddNS7_10__identityEEEvT0_T1_T2_T3_T4_T6_ --------------------------
	.section	.text._ZN3cub18CUB_300001_SM_10006detail6reduce28DeviceReduceSingleTileKernelINS2_10policy_hubIdjN4cuda3std3__44plusIdEEE10Policy1000EN6thrust24THRUST_300001_SM_1000_NS6detail15normal_iteratorINSD_10device_ptrIdEEEEPdjS9_ddNS7_10__identityEEEvT0_T1_T2_T3_T4_T6_,"ax",@progbits
	.align	128
        .global         _ZN3cub18CUB_300001_SM_10006detail6reduce28DeviceReduceSingleTileKernelINS2_10policy_hubIdjN4cuda3std3__44plusIdEEE10Policy1000EN6thrust24THRUST_300001_SM_1000_NS6detail15normal_iteratorINSD_10device_ptrIdEEEEPdjS9_ddNS7_10__identityEEEvT0_T1_T2_T3_T4_T6_
        .type           _ZN3cub18CUB_300001_SM_10006detail6reduce28DeviceReduceSingleTileKernelINS2_10policy_hubIdjN4cuda3std3__44plusIdEEE10Policy1000EN6thrust24THRUST_300001_SM_1000_NS6detail15normal_iteratorINSD_10device_ptrIdEEEEPdjS9_ddNS7_10__identityEEEvT0_T1_T2_T3_T4_T6_,@function
        .size           _ZN3cub18CUB_300001_SM_10006detail6reduce28DeviceReduceSingleTileKernelINS2_10policy_hubIdjN4cuda3std3__44plusIdEEE10Policy1000EN6thrust24THRUST_300001_SM_1000_NS6detail15normal_iteratorINSD_10device_ptrIdEEEEPdjS9_ddNS7_10__identityEEEvT0_T1_T2_T3_T4_T6_,(.L_x_520 - _ZN3cub18CUB_300001_SM_10006detail6reduce28DeviceReduceSingleTileKernelINS2_10policy_hubIdjN4cuda3std3__44plusIdEEE10Policy1000EN6thrust24THRUST_300001_SM_1000_NS6detail15normal_iteratorINSD_10device_ptrIdEEEEPdjS9_ddNS7_10__identityEEEvT0_T1_T2_T3_T4_T6_)
        .other          _ZN3cub18CUB_300001_SM_10006detail6reduce28DeviceReduceSingleTileKernelINS2_10policy_hubIdjN4cuda3std3__44plusIdEEE10Policy1000EN6thrust24THRUST_300001_SM_1000_NS6detail15normal_iteratorINSD_10device_ptrIdEEEEPdjS9_ddNS7_10__identityEEEvT0_T1_T2_T3_T4_T6_,@"STO_CUDA_ENTRY STV_DEFAULT"
_ZN3cub18CUB_300001_SM_10006detail6reduce28DeviceReduceSingleTileKernelINS2_10policy_hubIdjN4cuda3std3__44plusIdEEE10Policy1000EN6thrust24THRUST_300001_SM_1000_NS6detail15normal_iteratorINSD_10device_ptrIdEEEEPdjS9_ddNS7_10__identityEEEvT0_T1_T2_T3_T4_T6_:
.text._ZN3cub18CUB_300001_SM_10006detail6reduce28DeviceReduceSingleTileKernelINS2_10policy_hubIdjN4cuda3std3__44plusIdEEE10Policy1000EN6thrust24THRUST_300001_SM_1000_NS6detail15normal_iteratorINSD_10device_ptrIdEEEEPdjS9_ddNS7_10__identityEEEvT0_T1_T2_T3_T4_T6_:
        /* <DEDUP_REMOVED lines=13> */
.L_x_331:
[----:B------:R-:W-:Y:S01]  /*00d0*/  ISETP.GT.U32.AND P0, PT, R2, 0x13ff, PT ;  /* 0x000013ff0200780c */ /* 0x000fe20003f04070 */
[----:B------:R-:W-:-:S12]  /*00e0*/  BSSY.RECONVERGENT B0, `(.L_x_332) ;  /* 0x0000280000007945 */ /* 0x000fd80003800200 */
        /* <DEDUP_REMOVED lines=11> */
.L_x_335:
[----:B------:R-:W-:Y:S05]  /*01a0*/  BSYNC.RECONVERGENT B1 ;  /* 0x0000000000017941 */ /* 0x000fea0003800200 */
.L_x_334:
[----:B------:R-:W-:Y:S01]  /*01b0*/  ISETP.GE.U32.AND P0, PT, R41, R2, PT ;  /* 0x000000022900720c */ /* 0x000fe20003f06070 */
[----:B------:R-:W-:-:S12]  /*01c0*/  BSSY.RECONVERGENT B1, `(.L_x_336) ;  /* 0x0000073000017945 */ /* 0x000fd80003800200 */
[----:B------:R-:W-:Y:S05]  /*01d0*/  @P0 BRA `(.L_x_337) ;  /* 0x0000000400c40947 */ /* 0x000fea0003800000 */
[----:B------:R-:W-:Y:S01]  /*01e0*/  LOP3.LUT R5, RZ, R41, RZ, 0x33, !PT ;  /* 0x00000029ff057212 */ /* 0x000fe200078e33ff */
[----:B------:R-:W-:Y:S04]  /*01f0*/  BSSY.RECONVERGENT B2, `(.L_x_338) ;  /* 0x0000034000027945 */ /* 0x000fe80003800200 */
[----:B------:R-:W-:-:S04]  /*0200*/  IMAD.IADD R5, R5, 0x1, R2 ;  /* 0x0000000105057824 */ /* 0x000fc800078e0202 */
[C---:B------:R-:W-:Y:S01]  /*0210*/  IMAD.HI.U32 R40, R5.reuse, -0x33333333, RZ ;  /* 0xcccccccd05287827 */ /* 0x040fe200078e00ff */
[----:B------:R-:W-:-:S04]  /*0220*/  ISETP.GE.U32.AND P1, PT, R5, 0x2580, PT ;  /* 0x000025800500780c */ /* 0x000fc80003f26070 */
[----:B------:R-:W-:-:S04]  /*0230*/  LEA.HI R40, R40, 0x1, RZ, 0x17 ;  /* 0x0000000128287811 */ /* 0x000fc800078fb8ff */
[----:B------:R-:W-:-:S04]  /*0240*/  LOP3.LUT R42, R40, 0xf, RZ, 0xc0, !PT ;  /* 0x0000000f282a7812 */ /* 0x000fc800078ec0ff */
[----:B------:R-:W-:Y:S01]  /*0250*/  ISETP.NE.AND P0, PT, R42, RZ, PT ;  /* 0x000000ff2a00720c */ /* 0x000fe20003f05270 */
[----:B------:R-:W-:-:S12]  /*0260*/  @!P1 BRA `(.L_x_339) ;  /* 0x0000000000b09947 */ /* 0x000fd80003800000 */
[----:B------:R-:W0:Y:S01]  /*0270*/  LDC.64 R4, c[0x0][0x380] ;  /* 0x0000e000ff047b82 */ /* 0x000e220000000a00 */
[----:B------:R-:W-:-:S05]  /*0280*/  LOP3.LUT R0, R40, 0xfffff0, RZ, 0xc0, !PT ;  /* 0x00fffff028007812 */ /* 0x000fca00078ec0ff */
[----:B------:R-:W-:Y:S02]  /*0290*/  IMAD.MOV R0, RZ, RZ, -R0 ;  /* 0x000000ffff007224 */ /* 0x000fe400078e0a00 */
[----:B0-----:R-:W-:-:S03]  /*02a0*/  IMAD.WIDE.U32 R4, R41, 0x8, R4 ;  /* 0x0000000829047825 */ /* 0x001fc600078e0004 */
[----:B------:R-:W-:-:S05]  /*02b0*/  IADD3 R4, P1, PT, R4, 0xa000, RZ ;  /* 0x0000a00004047810 */ /* 0x000fca0007f3e0ff */
[----:B------:R-:W-:-:S08]  /*02c0*/  IMAD.X R5, RZ, RZ, R5, P1 ;  /* 0x000000ffff057224 */ /* 0x000fd000008e0605 */
.L_x_340:
        /* <DEDUP_REMOVED lines=38> */
.L_x_339:
[----:B------:R-:W-:Y:S05]  /*0530*/  BSYNC.RECONVERGENT B2 ;  /* 0x0000000000027941 */ /* 0x000fea0003800200 */
.L_x_338:
        /* <DEDUP_REMOVED lines=25> */
.L_x_342:
[----:B------:R-:W-:Y:S05]  /*06d0*/  BSYNC.RECONVERGENT B2 ;  /* 0x0000000000027941 */ /* 0x000fea0003800200 */
.L_x_341:
        /* <DEDUP_REMOVED lines=17> */
.L_x_344:
[----:B------:R-:W-:Y:S05]  /*07f0*/  BSYNC.RECONVERGENT B2 ;  /* 0x0000000000027941 */ /* 0x000fea0003800200 */
.L_x_343:
[----:B------:R-:W-:Y:S05]  /*0800*/  @!P1 BRA `(.L_x_337) ;  /* 0x0000000000389947 */ /* 0x000fea0003800000 */
[----:B------:R-:W0:Y:S01]  /*0810*/  LDC.64 R4, c[0x0][0x380] ;  /* 0x0000e000ff047b82 */ /* 0x000e220000000a00 */
[----:B------:R-:W-:Y:S02]  /*0820*/  IMAD.MOV R0, RZ, RZ, -R0 ;  /* 0x000000ffff007224 */ /* 0x000fe400078e0a00 */
[----:B0-----:R-:W-:-:S04]  /*0830*/  IMAD.WIDE.U32 R4, R41, 0x8, R4 ;  /* 0x0000000829047825 */ /* 0x001fc800078e0004 */
[----:B------:R-:W-:Y:S02]  /*0840*/  IMAD.MOV.U32 R6, RZ, RZ, R4 ;  /* 0x000000ffff067224 */ /* 0x000fe400078e0004 */
[----:B------:R-:W-:-:S07]  /*0850*/  IMAD.MOV.U32 R7, RZ, RZ, R5 ;  /* 0x000000ffff077224 */ /* 0x000fce00078e0005 */
.L_x_345:
[----:B------:R-:W-:Y:S02]  /*0860*/  IMAD.MOV.U32 R4, RZ, RZ, R6 ;  /* 0x000000ffff047224 */ /* 0x000fe400078e0006 */
[----:B------:R-:W-:-:S06]  /*0870*/  IMAD.MOV.U32 R5, RZ, RZ, R7 ;  /* 0x000000ffff057224 */ /* 0x000fcc00078e0007 */
[----:B------:R-:W2:Y:S01]  /*0880*/  LDG.E.64 R4, desc[UR6][R4.64] ;  /* 0x0000000604047981 */ /* 0x000ea2000c1e1b00 */
[----:B------:R-:W-:Y:S01]  /*0890*/  VIADD R0, R0, 0x1 ;  /* 0x0000000100007836 */ /* 0x000fe20000000000 */
[----:B------:R-:W-:-:S04]  /*08a0*/  IADD3 R6, P1, PT, R6, 0x1400, RZ ;  /* 0x0000140006067810 */ /* 0x000fc80007f3e0ff */
[----:B------:R-:W-:Y:S01]  /*08b0*/  ISETP.NE.AND P0, PT, R0, RZ, PT ;  /* 0x000000ff0000720c */ /* 0x000fe20003f05270 */
[----:B------:R-:W-:Y:S01]  /*08c0*/  IMAD.X R7, RZ, RZ, R7, P1 ;  /* 0x000000ffff077224 */ /* 0x000fe200008e0607 */
[----:B--2--5:R-:W-:-:S11]  /*08d0*/  DADD R36, R4, R36 ;  /* 0x0000000004247229 */ /* 0x024fd60000000024 */
[----:B------:R-:W-:Y:S05]  /*08e0*/  @P0 BRA `(.L_x_345) ;  /* 0xfffffffc00dc0947 */ /* 0x000fea000383ffff */
.L_x_337:
[----:B------:R-:W-:Y:S05]  /*08f0*/  BSYNC.RECONVERGENT B1 ;  /* 0x0000000000017941 */ /* 0x000fea0003800200 */
.L_x_336:
        /* <DEDUP_REMOVED lines=28> */
[----:B-1----:R-:W-:-:S03]  /*0ac0*/  @!P1 LEA R9, R13, R2, 0x18 ;  /* 0x000000020d099211 */ /* 0x002fc600078ec0ff */
[----:B------:R-:W0:Y:S02]  /*0ad0*/  SHFL.DOWN PT, R5, R11, 0x8, 0x1f ;  /* 0x09001f000b057f89 */ /* 0x000e2400000e0000 */
[----:B0-----:R-:W-:-:S10]  /*0ae0*/  DADD R4, R4, R10 ;  /* 0x0000000004047229 */ /* 0x001fd4000000000a */
[----:B------:R-:W-:Y:S02]  /*0af0*/  FSEL R6, R10, R4, P0 ;  /* 0x000000040a067208 */ /* 0x000fe40000000000 */
[----:B------:R-:W-:Y:S01]  /*0b00*/  FSEL R7, R11, R5, P0 ;  /* 0x000000050b077208 */ /* 0x000fe20000000000 */
[----:B------:R-:W-:Y:S01]  /*0b10*/  @!P1 IMAD.IADD R11, R0, 0x1, R9 ;  /* 0x00000001000b9824 */ /* 0x000fe200078e0209 */
        /* <DEDUP_REMOVED lines=14> */
[----:B------:R-:W2:Y:S04]  /*0c00*/  LDS.128 R16, [UR4+0x30] ;  /* 0x00003004ff107984 */ /* 0x000ea80008000c00 */
[----:B-1----:R-:W1:Y:S01]  /*0c10*/  LDS.128 R4, [UR4+0x40] ;  /* 0x00004004ff047984 */ /* 0x002e620008000c00 */
[----:B0-----:R-:W-:-:S03]  /*0c20*/  DADD R12, R8, R12 ;  /* 0x00000000080c7229 */ /* 0x001fc6000000000c */
[----:B------:R-:W0:Y:S05]  /*0c30*/  LDS.128 R8, [UR4+0x50] ;  /* 0x00005004ff087984 */ /* 0x000e2a0008000c00 */
[----:B------:R-:W-:-:S08]  /*0c40*/  DADD R12, R12, R14 ;  /* 0x000000000c0c7229 */ /* 0x000fd0000000000e */
[----:B--2---:R-:W-:-:S08]  /*0c50*/  DADD R12, R12, R16 ;  /* 0x000000000c0c7229 */ /* 0x004fd00000000010 */
[----:B------:R-:W-:Y:S02]  /*0c60*/  DADD R18, R12, R18 ;  /* 0x000000000c127229 */ /* 0x000fe40000000012 */
[----:B------:R-:W2:Y:S06]  /*0c70*/  LDS.128 R12, [UR4+0x60] ;  /* 0x00006004ff0c7984 */ /* 0x000eac0008000c00 */
[----:B-1----:R-:W-:-:S08]  /*0c80*/  DADD R4, R18, R4 ;  /* 0x0000000012047229 */ /* 0x002fd00000000004 */
[----:B------:R-:W-:Y:S02]  /*0c90*/  DADD R2, R4, R6 ;  /* 0x0000000004027229 */ /* 0x000fe40000000006 */
[----:B------:R-:W1:Y:S06]  /*0ca0*/  LDS.128 R4, [UR4+0x70] ;  /* 0x00007004ff047984 */ /* 0x000e6c0008000c00 */
[----:B0-----:R-:W-:-:S08]  /*0cb0*/  DADD R2, R2, R8 ;  /* 0x0000000002027229 */ /* 0x001fd00000000008 */
[----:B------:R-:W-:Y:S01]  /*0cc0*/  DADD R2, R2, R10 ;  /* 0x0000000002027229 */ /* 0x000fe2000000000a */
[----:B------:R-:W0:Y:S07]  /*0cd0*/  LDS.128 R8, [UR4+0x80] ;  /* 0x00008004ff087984 */ /* 0x000e2e0008000c00 */
[----:B--2---:R-:W-:-:S08]  /*0ce0*/  DADD R2, R2, R12 ;  /* 0x0000000002027229 */ /* 0x004fd0000000000c */
        /* <DEDUP_REMOVED lines=14> */
.L_x_346:
        /* <DEDUP_REMOVED lines=26> */
[----:B0-----:R-:W-:-:S10]  /*0f70*/  DADD R4, R4, R8 ;  /* 0x0000000004047229 */ /* 0x001fd40000000008 */
[----:B------:R-:W-:Y:S02]  /*0f80*/  FSEL R6, R8, R4, P0 ;  /* 0x0000000408067208 */ /* 0x000fe40000000000 */
[----:B------:R-:W-:Y:S01]  /*0f90*/  FSEL R7, R9, R5, P0 ;  /* 0x0000000509077208 */ /* 0x000fe20000000000 */
[----:B------:R-:W0:Y:S01]  /*0fa0*/  @!P1 S2R R8, SR_CgaCtaId ;  /* 0x0000000000089919 */ /* 0x000e220000008800 */
[----:B------:R-:W-:Y:S01]  /*0fb0*/  ISETP.GT.AND P0, PT, R0, R13, PT ;  /* 0x0000000d0000720c */ /* 0x000fe20003f04270 */
[----:B------:R-:W-:Y:S01]  /*0fc0*/  VIADD R0, R12, 0x10 ;  /* 0x000000100c007836 */ /* 0x000fe20000000000 */
[----:B------:R-:W-:Y:S04]  /*0fd0*/  SHFL.DOWN PT, R4, R6, 0x8, R13 ;  /* 0x0900000006047989 */ /* 0x000fe800000e000d */
[----:B------:R-:W1:Y:S02]  /*0fe0*/  SHFL.DOWN PT, R5, R7, 0x8, R13 ;  /* 0x0900000007057989 */ /* 0x000e6400000e000d */
[----:B-1----:R-:W-:-:S10]  /*0ff0*/  DADD R4, R4, R6 ;  /* 0x0000000004047229 */ /* 0x002fd40000000006 */
[----:B------:R-:W-:Y:S02]  /*1000*/  FSEL R10, R6, R4, P0 ;  /* 0x00000004060a7208 */ /* 0x000fe40000000000 */
[----:B------:R-:W-:Y:S02]  /*1010*/  FSEL R11, R7, R5, P0 ;  /* 0x00000005070b7208 */ /* 0x000fe40000000000 */
[----:B------:R-:W-:Y:S01]  /*1020*/  @!P1 MOV R7, 0x400 ;  /* 0x0000040000079802 */ /* 0x000fe20000000f00 */
[----:B------:R-:W-:Y:S01]  /*1030*/  SHFL.DOWN PT, R4, R10, 0x10, R13 ;  /* 0x0a0000000a047989 */ /* 0x000fe200000e000d */
[----:B------:R-:W-:Y:S02]  /*1040*/  ISETP.GT.AND P0, PT, R0, R13, PT ;  /* 0x0000000d0000720c */ /* 0x000fe40003f04270 */
        /* <DEDUP_REMOVED lines=14> */
[----:B------:R-:W-:Y:S01]  /*1130*/  ISETP.GT.U32.AND P1, PT, R2, 0x20, PT ;  /* 0x000000200200780c */ /* 0x000fe20003f24070 */
[----:B-1----:R-:W-:-:S09]  /*1140*/  ULEA UR4, UR5, UR4, 0x18 ;  /* 0x0000000405047291 */ /* 0x002fd2000f8ec0ff */
[----:B------:R-:W1:Y:S04]  /*1150*/  LDS.128 R12, [UR4+0x20] ;  /* 0x00002004ff0c7984 */ /* 0x000e680008000c00 */
[----:B0-----:R-:W0:Y:S01]  /*1160*/  LDS.128 R4, [UR4+0x30] ;  /* 0x00003004ff047984 */ /* 0x001e220008000c00 */
        /* <DEDUP_REMOVED lines=70> */
[----:B------:R-:W0:Y:S01]  /*15d0*/  LDS.64 R4, [UR4+0xb0] ;  /* 0x0000b004ff047984 */ /* 0x000e220008000a00 */
        /* <DEDUP_REMOVED lines=8> */
[----:B------:R-:W-:-:S04]  /*1660*/  ISETP.GT.U32.AND P1, PT, R2, 0x260, PT ;  /* 0x000002600200780c */ /* 0x000fc80003f24070 */
[----:B0-----:R-:W-:-:S10]  /*1670*/  DADD R4, R4, R6 ;  /* 0x0000000004047229 */ /* 0x001fd40000000006 */
[----:B------:R-:W-:Y:S02]  /*1680*/  FSEL R8, R4, R6, P1 ;  /* 0x0000000604087208 */ /* 0x000fe40000800000 */
[----:B------:R-:W-:Y:S01]  /*1690*/  FSEL R9, R5, R7, P1 ;  /* 0x0000000705097208 */ /* 0x000fe20000800000 */
[----:B------:R-:W-:Y:S06]  /*16a0*/  BRA `(.L_x_347) ;  /* 0x00000010008c7947 */ /* 0x000fec0003800000 */
.L_x_333:
[----:B------:R-:W0:Y:S01]  /*16b0*/  S2R R0, SR_TID.X ;  /* 0x0000000000007919 */ /* 0x000e220000002100 */
[----:B------:R-:W1:Y:S02]  /*16c0*/  LDCU.64 UR4, c[0x0][0x380] ;  /* 0x00007000ff0477ac */ /* 0x000e640008000a00 */
[----:B-1----:R-:W-:Y:S02]  /*16d0*/  IMAD.U32 R6, RZ, RZ, UR4 ;  /* 0x00000004ff067e24 */ /* 0x002fe4000f8e00ff */
[----:B------:R-:W-:Y:S02]  /*16e0*/  IMAD.U32 R7, RZ, RZ, UR5 ;  /* 0x00000005ff077e24 */ /* 0x000fe4000f8e00ff */
[----:B0-----:R-:W-:-:S05]  /*16f0*/  IMAD.WIDE.U32 R20, R0, 0x8, R6 ;  /* 0x0000000800147825 */ /* 0x001fca00078e0006 */
        /* <DEDUP_REMOVED lines=9> */
[----:B------:R-:W-:-:S04]  /*1790*/  UMOV UR4, 0x1400 ;  /* 0x0000140000047882 */ /* 0x000fc80000000000 */
[----:B------:R-:W-:Y:S01]  /*17a0*/  ISETP.GE.U32.AND P0, PT, R3, 0x1400, PT ;  /* 0x000014000300780c */ /* 0x000fe20003f06070 */
        /* <DEDUP_REMOVED lines=8> */
[----:B------:R-:W0:Y:S01]  /*1830*/  LDC R2, c[0x0][0x390] ;  /* 0x0000e400ff027b82 */ /* 0x000e220000000800 */
[----:B------:R-:W-:-:S07]  /*1840*/  UMOV UR4, 0x1400 ;  /* 0x0000140000047882 */ /* 0x000fce0000000000 */
[----:B------:R-:W1:Y:S02]  /*1850*/  LDC.64 R6, c[0x0][0x380] ;  /* 0x0000e000ff067b82 */ /* 0x000e640000000a00 */
.L_x_350:
[----:B------:R-:W-:-:S04]  /*1860*/  VIADD R9, R0, UR4 ;  /* 0x0000000400097c36 */ /* 0x000fc80008000000 */
[----:B-1----:R-:W-:-:S05]  /*1870*/  IMAD.WIDE.U32 R8, R9, 0x8, R6 ;  /* 0x0000000809087825 */ /* 0x002fca00078e0006 */
        /* <DEDUP_REMOVED lines=8> */
[----:B--2---:R-:W-:-:S08]  /*1900*/  DADD R10, R10, R38 ;  /* 0x000000000a0a7229 */ /* 0x004fd00000000026 */
[----:B---3--:R-:W-:Y:S01]  /*1910*/  DADD R10, R12, R10 ;  /* 0x000000000c0a7229 */ /* 0x008fe2000000000a */
[----:B0-----:R-:W-:-:S05]  /*1920*/  VIADD R12, R2, -UR4 ;  /* 0x80000004020c7c36 */ /* 0x001fca0008000000 */
[----:B------:R-:W-:Y:S02]  /*1930*/  ISETP.GE.U32.AND P0, PT, R12, 0x1400, PT ;  /* 0x000014000c00780c */ /* 0x000fe40003f06070 */
[----:B----4-:R-:W-:-:S08]  /*1940*/  DADD R10, R14, R10 ;  /* 0x000000000e0a7229 */ /* 0x010fd0000000000a */
[----:B-----5:R-:W-:-:S08]  /*1950*/  DADD R10, R16, R10 ;  /* 0x00000000100a7229 */ /* 0x020fd0000000000a */
[----:B------:R-:W-:-:S08]  /*1960*/  DADD R10, R18, R10 ;  /* 0x00000000120a7229 */ /* 0x000fd0000000000a */
[----:B------:R-:W-:-:S08]  /*1970*/  DADD R10, R20, R10 ;  /* 0x00000000140a7229 */ /* 0x000fd0000000000a */
[----:B------:R-:W-:-:S08]  /*1980*/  DADD R10, R22, R10 ;  /* 0x00000000160a7229 */ /* 0x000fd0000000000a */
[----:B------:R-:W-:Y:S01]  /*1990*/  DADD R38, R4, R10 ;  /* 0x0000000004267229 */ /* 0x000fe2000000000a */
[----:B------:R-:W-:Y:S10]  /*19a0*/  @!P0 BRA `(.L_x_349) ;  /* 0x0000000800a48947 */ /* 0x000ff40003800000 */
[----:B------:R-:W-:-:S06]  /*19b0*/  UIADD3 UR4, UPT, UPT, UR4, 0x1400, URZ ;  /* 0x0000140004047890 */ /* 0x000fcc000fffe0ff */
[----:B------:R-:W-:-:S13]  /*19c0*/  ISETP.LT.U32.AND P0, PT, R3, UR4, PT ;  /* 0x0000000403007c0c */ /* 0x000fda000bf01070 */
[----:B------:R-:W-:Y:S05]  /*19d0*/  @!P0 BRA `(.L_x_350) ;  /* 0xfffffffc00a08947 */ /* 0x000fea000383ffff */
.L_x_348:
[----:B------:R-:W-:Y:S01]  /*19e0*/  VIADD R3, R2, -UR4 ;  /* 0x8000000402037c36 */ /* 0x000fe20008000000 */
[----:B------:R-:W-:Y:S04]  /*19f0*/  BSSY.RECONVERGENT B1, `(.L_x_349) ;  /* 0x00000a4000017945 */ /* 0x000fe80003800200 */
[----:B------:R-:W-:-:S04]  /*1a00*/  ISETP.GE.AND P0, PT, R0, R3, PT ;  /* 0x000000030000720c */ /* 0x000fc80003f06270 */
[----:B------:R-:W-:-:S13]  /*1a10*/  ISETP.LE.U32.OR P0, PT, R2, UR4, P0 ;  /* 0x0000000402007c0c */ /* 0x000fda0008703470 */
[----:B------:R-:W-:Y:S05]  /*1a20*/  @P0 BRA `(.L_x_351) ;  /* 0x0000000800800947 */ /* 0x000fea0003800000 */
[----:B------:R-:W-:Y:S01]  /*1a30*/  LOP3.LUT R3, RZ, R0, RZ, 0x33, !PT ;  /* 0x00000000ff037212 */ /* 0x000fe200078e33ff */
[----:B------:R-:W-:Y:S03]  /*1a40*/  BSSY.RECONVERGENT B2, `(.L_x_352) ;  /* 0x0000053000027945 */ /* 0x000fe60003800200 */
[----:B------:R-:W-:-:S04]  /*1a50*/  IADD3 R3, PT, PT, R2, -UR4, R3 ;  /* 0x8000000402037c10 */ /* 0x000fc8000fffe003 */
[C---:B------:R-:W-:Y:S01]  /*1a60*/  ISETP.GE.U32.AND P0, PT, R3.reuse, 0x2580, PT ;  /* 0x000025800300780c */ /* 0x040fe20003f06070 */
[----:B------:R-:W-:-:S05]  /*1a70*/  IMAD.HI.U32 R2, R3, -0x33333333, RZ ;  /* 0xcccccccd03027827 */ /* 0x000fca00078e00ff */
[----:B------:R-:W-:Y:S01]  /*1a80*/  LEA.HI R3, R2, 0x1, RZ, 0x17 ;  /* 0x0000000102037811 */ /* 0x000fe200078fb8ff */
[----:B------:R-:W-:-:S03]  /*1a90*/  IMAD.MOV.U32 R2, RZ, RZ, R0 ;  /* 0x000000ffff027224 */ /* 0x000fc600078e0000 */
[----:B------:R-:W-:-:S03]  /*1aa0*/  LOP3.LUT R4, R3, 0xf, RZ, 0xc0, !PT ;  /* 0x0000000f03047812 */ /* 0x000fc600078ec0ff */
[----:B------:R-:W-:Y:S05]  /*1ab0*/  @!P0 BRA `(.L_x_353) ;  /* 0x00000004002c8947 */ /* 0x000fea0003800000 */
[----:B------:R-:W-:Y:S01]  /*1ac0*/  LOP3.LUT R42, R3, 0xfffff0, RZ, 0xc0, !PT ;  /* 0x00fffff0032a7812 */ /* 0x000fe200078ec0ff */
[----:B------:R-:W-:Y:S01]  /*1ad0*/  BSSY.RECONVERGENT B3, `(.L_x_354) ;  /* 0x0000048000037945 */ /* 0x000fe20003800200 */
[C---:B------:R-:W-:Y:S01]  /*1ae0*/  LOP3.LUT R2, R0.reuse, 0x1400, RZ, 0xfc, !PT ;  /* 0x0000140000027812 */ /* 0x040fe200078efcff */
[----:B------:R-:W-:Y:S02]  /*1af0*/  VIADD R5, R0, UR4 ;  /* 0x0000000400057c36 */ /* 0x000fe40008000000 */
[----:B------:R-:W-:-:S07]  /*1b00*/  IMAD.MOV R42, RZ, RZ, -R42 ;  /* 0x000000ffff2a7224 */ /* 0x000fce00078e0a2a */
.L_x_355:
        /* <DEDUP_REMOVED lines=68> */
[----:B------:R-:W-:Y:S05]  /*1f50*/  BSYNC.RECONVERGENT B3 ;  /* 0x0000000000037941 */ /* 0x000fea0003800200 */
.L_x_354:
[----:B------:R-:W-:-:S07]  /*1f60*/  VIADD R2, R2, 0xffffec00 ;  /* 0xffffec0002027836 */ /* 0x000fce0000000000 */
.L_x_353:
[----:B------:R-:W-:Y:S05]  /*1f70*/  BSYNC.RECONVERGENT B2 ;  /* 0x0000000000027941 */ /* 0x000fea0003800200 */
.L_x_352:
        /* <DEDUP_REMOVED lines=40> */
.L_x_357:
[----:B------:R-:W-:Y:S05]  /*2200*/  BSYNC.RECONVERGENT B2 ;  /* 0x0000000000027941 */ /* 0x000fea0003800200 */
.L_x_356:
        /* <DEDUP_REMOVED lines=23> */
.L_x_359:
[----:B------:R-:W-:Y:S05]  /*2380*/  BSYNC.RECONVERGENT B2 ;  /* 0x0000000000027941 */ /* 0x000fea0003800200 */
.L_x_358:
[----:B------:R-:W-:Y:S05]  /*2390*/  @!P1 BRA `(.L_x_351) ;  /* 0x0000000000249947 */ /* 0x000fea0003800000 */
[----:B------:R-:W-:Y:S02]  /*23a0*/  VIADD R5, R2, UR4 ;  /* 0x0000000402057c36 */ /* 0x000fe40008000000 */
[----:B------:R-:W-:-:S07]  /*23b0*/  IMAD.MOV R4, RZ, RZ, -R3 ;  /* 0x000000ffff047224 */ /* 0x000fce00078e0a03 */
.L_x_360:
[----:B------:R-:W-:-:S06]  /*23c0*/  IMAD.WIDE.U32 R2, R5, 0x8, R6 ;  /* 0x0000000805027825 */ /* 0x000fcc00078e0006 */
[----:B------:R-:W2:Y:S01]  /*23d0*/  LDG.E.64 R2, desc[UR6][R2.64] ;  /* 0x0000000602027981 */ /* 0x000ea2000c1e1b00 */
[----:B------:R-:W-:Y:S02]  /*23e0*/  VIADD R4, R4, 0x1 ;  /* 0x0000000104047836 */ /* 0x000fe40000000000 */
[----:B------:R-:W-:-:S03]  /*23f0*/  VIADD R5, R5, 0x280 ;  /* 0x0000028005057836 */ /* 0x000fc60000000000 */
[----:B------:R-:W-:Y:S01]  /*2400*/  ISETP.NE.AND P0, PT, R4, RZ, PT ;  /* 0x000000ff0400720c */ /* 0x000fe20003f05270 */
[----:B--2---:R-:W-:-:S12]  /*2410*/  DADD R38, R2, R38 ;  /* 0x0000000002267229 */ /* 0x004fd80000000026 */
[----:B------:R-:W-:Y:S05]  /*2420*/  @P0 BRA `(.L_x_360) ;  /* 0xfffffffc00e40947 */ /* 0x000fea000383ffff */
.L_x_351:
[----:B------:R-:W-:Y:S05]  /*2430*/  BSYNC.RECONVERGENT B1 ;  /* 0x0000000000017941 */ /* 0x000fea0003800200 */
.L_x_349:
        /* <DEDUP_REMOVED lines=49> */
[----:B------:R-:W0:Y:S05]  /*2750*/  LDS.128 R8, [UR4+0x50] ;  /* 0x00005004ff087984 */ /* 0x000e2a0008000c00 */
[----:B------:R-:W-:-:S08]  /*2760*/  DADD R12, R12, R14 ;  /* 0x000000000c0c7229 */ /* 0x000fd0000000000e */
[----:B-1----:R-:W-:-:S08]  /*2770*/  DADD R12, R12, R16 ;  /* 0x000000000c0c7229 */ /* 0x002fd00000000010 */
[----:B------:R-:W-:Y:S02]  /*2780*/  DADD R18, R12, R18 ;  /* 0x000000000c127229 */ /* 0x000fe40000000012 */
[----:B------:R-:W1:Y:S06]  /*2790*/  LDS.128 R12, [UR4+0x60] ;  /* 0x00006004ff0c7984 */ /* 0x000e6c0008000c00 */
        /* <DEDUP_REMOVED lines=12> */
[----:B0-----:R-:W-:Y:S01]  /*2860*/  DADD R2, R2, R8 ;  /* 0x0000000002027229 */ /* 0x001fe20000000008 */
[----:B------:R-:W0:Y:S07]  /*2870*/  LDS.64 R8, [UR4+0xb0] ;  /* 0x0000b004ff087984 */ /* 0x000e2e0008000a00 */
[----:B------:R-:W-:-:S08]  /*2880*/  DADD R2, R2, R10 ;  /* 0x0000000002027229 */ /* 0x000fd0000000000a */
[----:B-1----:R-:W-:-:S08]  /*2890*/  DADD R2, R2, R12 ;  /* 0x0000000002027229 */ /* 0x002fd0000000000c */
[----:B------:R-:W-:-:S08]  /*28a0*/  DADD R2, R2, R14 ;  /* 0x0000000002027229 */ /* 0x000fd0000000000e */
[----:B--2---:R-:W-:-:S08]  /*28b0*/  DADD R2, R2, R4 ;  /* 0x0000000002027229 */ /* 0x004fd00000000004 */
[----:B------:R-:W-:-:S08]  /*28c0*/  DADD R2, R2, R6 ;  /* 0x0000000002027229 */ /* 0x000fd00000000006 */
[----:B0-----:R-:W-:-:S11]  /*28d0*/  DADD R8, R2, R8 ;  /* 0x0000000002087229 */ /* 0x001fd60000000008 */
.L_x_347:
[----:B------:R-:W-:Y:S05]  /*28e0*/  BSYNC.RECONVERGENT B0 ;  /* 0x0000000000007941 */ /* 0x000fea0003800200 */
.L_x_332:
[----:B------:R-:W-:Y:S05]  /*28f0*/  @P0 EXIT ;  /* 0x000000000000094d */ /* 0x000fea0003800000 */
[----:B------:R-:W0:Y:S01]  /*2900*/  LDCU.64 UR4, c[0x0][0x398] ;  /* 0x00007300ff0477ac */ /* 0x000e220008000a00 */
[----:B--2---:R-:W2:Y:S01]  /*2910*/  LDC.64 R2, c[0x0][0x388] ;  /* 0x0000e200ff027b82 */ /* 0x004ea20000000a00 */
[----:B0-----:R-:W-:-:S07]  /*2920*/  DADD R8, R8, UR4 ;  /* 0x0000000408087e29 */ /* 0x001fce0008000000 */
[----:B--2---:R-:W-:Y:S01]  /*2930*/  STG.E.64 desc[UR6][R2.64], R8 ;  /* 0x0000000802007986 */ /* 0x004fe2000c101b06 */
[----:B------:R-:W-:Y:S05]  /*2940*/  EXIT ;  /* 0x000000000000794d */ /* 0x000fea0003800000 */
.L_x_361:
        /* <DEDUP_REMOVED lines=11> */
.L_x_520:


//--------------------- .text._ZN3cub18CUB_300001_SM_10006detail9transform16transform_kernelINS2_10policy_hubILb0EN4cuda3std3__45tupleIJN6thrust24THRUST_300001_SM_1000_NS6detail15normal_iteratorINSA_10device_ptrIdEEEESF_EEEE10policy1000ElNS7_10multipliesIdEESF_JPdSL_EEEvT0_iT1_T2_DpNS2_10kernel_argIT3_EE --------------------------
	.section	.text._ZN3cub18CUB_300001_SM_10006detail9transform16transform_kernelINS2_10policy_hubILb0EN4cuda3std3__45tupleIJN6thrust24THRUST_300001_SM_1000_NS6detail15normal_iteratorINSA_10device_ptrIdEEEESF_EEEE10policy1000ElNS7_10multipliesIdEESF_JPdSL_EEEvT0_iT1_T2_DpNS2_10kernel_argIT3_EE,"ax",@progbits
	.align	128
        .global         _ZN3cub18CUB_300001_SM_10006detail9transform16transform_kernelINS2_10policy_hubILb0EN4cuda3std3__45tupleIJN6thrust24THRUST_300001_SM_1000_NS6detail15normal_iteratorINSA_10device_ptrIdEEEESF_EEEE10policy1000ElNS7_10multipliesIdEESF_JPdSL_EEEvT0_iT1_T2_DpNS2_10kernel_argIT3_EE
        .type           _ZN3cub18CUB_300001_SM_10006detail9transform16transform_kernelINS2_10policy_hubILb0EN4cuda3std3__45tupleIJN6thrust24THRUST_300001_SM_1000_NS6detail15normal_iteratorINSA_10device_ptrIdEEEESF_EEEE10policy1000ElNS7_10multipliesIdEESF_JPdSL_EEEvT0_iT1_T2_DpNS2_10kernel_argIT3_EE,@function
        .size           _ZN3cub18CUB_300001_SM_10006detail9transform16transform_kernelINS2_10policy_hubILb0EN4cuda3std3__45tupleIJN6thrust24THRUST_300001_SM_1000_NS6detail15normal_iteratorINSA_10device_ptrIdEEEESF_EEEE10policy1000ElNS7_10multipliesIdEESF_JPdSL_EEEvT0_iT1_T2_DpNS2_10kernel_argIT3_EE,(.L_x_505 - _ZN3cub18CUB_300001_SM_10006detail9transform16transform_kernelINS2_10policy_hubILb0EN4cuda3std3__45tupleIJN6thrust24THRUST_300001_SM_1000_NS6detail15normal_iteratorINSA_10device_ptrIdEEEESF_EEEE10policy1000ElNS7_10multipliesIdEESF_JPdSL_EEEvT0_iT1_T2_DpNS2_10kernel_argIT3_EE)
        .other          _ZN3cub18CUB_300001_SM_10006detail9transform16transform_kernelINS2_10policy_hubILb0EN4cuda3std3__45tupleIJN6thrust24THRUST_300001_SM_1000_NS6detail15normal_iteratorINSA_10device_ptrIdEEEESF_EEEE10policy1000ElNS7_10multipliesIdEESF_JPdSL_EEEvT0_iT1_T2_DpNS2_10kernel_argIT3_EE,@"STO_CUDA_ENTRY STV_DEFAULT"
_ZN3cub18CUB_300001_SM_10006detail9transform16transform_kernelINS2_10policy_hubILb0EN4cuda3std3__45tupleIJN6thrust24THRUST_300001_SM_1000_NS6detail15normal_iteratorINSA_10device_ptrIdEEEESF_EEEE10policy1000ElNS7_10multipliesIdEESF_JPdSL_EEEvT0_iT1_T2_DpNS2_10kernel_argIT3_EE:
.text._ZN3cub18CUB_300001_SM_10006detail9transform16transform_kernelINS2_10policy_hubILb0EN4cuda3std3__45tupleIJN6thrust24THRUST_300001_SM_1000_NS6detail15normal_iteratorINSA_10device_ptrIdEEEESF_EEEE10policy1000ElNS7_10multipliesIdEESF_JPdSL_EEEvT0_iT1_T2_DpNS2_10kernel_argIT3_EE:
[----:B------:R-:W-:Y:S01]  /*0000*/  LDC R1, c[0x0][0x37c] ;  /* 0x0000df00ff017b82 */ /* 0x000fe20000000800 */
[----:B------:R-:W1:Y:S07]  /*0010*/  LDCU UR24, c[0x0][0x388] ;  /* 0x00007100ff1877ac */ /* 0x000e6e0008000800 */
[----:B------:R-:W2:Y:S01]  /*0020*/  S2UR UR5, SR_CTAID.X ;  /* 0x00000000000579c3 */ /* 0x000ea20000002500 */
[----:B------:R-:W3:Y:S01]  /*0030*/  LDCU UR7, c[0x0][0x370] ;  /* 0x00006e00ff0777ac */ /* 0x000ee20008000800 */
[----:B------:R-:W4:Y:S06]  /*0040*/  LDCU.64 UR22, c[0x0][0x358] ;  /* 0x00006b00ff1677ac */ /* 0x000f2c0008000a00 */
[----:B------:R-:W5:Y:S01]  /*0050*/  LDC.64 R2, c[0x0][0x380] ;  /* 0x0000e000ff027b82 */ /* 0x000f620000000a00 */
[----:B-1----:R-:W-:-:S04]  /*0060*/  USHF.L.U32 UR19, UR24, 0x7, URZ ;  /* 0x0000000718137899 */ /* 0x002fc800080006ff */
[----:B------:R-:W-:Y:S02]  /*0070*/  USHF.R.S32.HI UR8, URZ, 0x1f, UR19 ;  /* 0x0000001fff087899 */ /* 0x000fe40008011413 */
[----:B--2---:R-:W-:Y:S02]  /*0080*/  UIMAD.WIDE.U32 UR20, UR19, UR5, URZ ;  /* 0x00000005131472a5 */ /* 0x004fe4000f8e00ff */
[----:B------:R-:W-:Y:S02]  /*0090*/  UIMAD UR6, UR8, UR5, URZ ;  /* 0x00000005080672a4 */ /* 0x000fe4000f8e02ff */
[----:B------:R-:W-:Y:S02]  /*00a0*/  UIADD3 UR4, UPT, UPT, UR5, 0x2, URZ ;  /* 0x0000000205047890 */ /* 0x000fe4000fffe0ff */
[----:B------:R-:W-:Y:S02]  /*00b0*/  UIADD3 UR6, UPT, UPT, UR21, UR6, URZ ;  /* 0x0000000615067290 */ /* 0x000fe4000fffe0ff */
[----:B---3--:R-:W-:Y:S01]  /*00c0*/  UISETP.GE.U32.AND UP0, UPT, UR4, UR7, UPT ;  /* 0x000000070400728c */ /* 0x008fe2000bf06070 */
[----:B-----5:R-:W-:-:S03]  /*00d0*/  IADD3 R0, P0, PT, R2, -UR20, RZ ;  /* 0x8000001402007c10 */ /* 0x020fc6000ff1e0ff */
[----:B------:R-:W-:Y:S01]  /*00e0*/  UISETP.EQ.OR UP0, UPT, UR5, URZ, UP0 ;  /* 0x000000ff0500728c */ /* 0x000fe20008702670 */
[----:B------:R-:W-:Y:S02]  /*00f0*/  IADD3.X R2, PT, PT, R3, ~UR6, RZ, P0, !PT ;  /* 0x8000000603027c10 */ /* 0x000fe400087fe4ff */
[----:B------:R-:W-:-:S04]  /*0100*/  ISETP.LT.U32.AND P0, PT, R0, UR19, PT ;  /* 0x0000001300007c0c */ /* 0x000fc8000bf01070 */
[----:B------:R-:W-:-:S04]  /*0110*/  ISETP.LT.AND.EX P0, PT, R2, UR8, PT, P0 ;  /* 0x0000000802007c0c */ /* 0x000fc8000bf01300 */
[----:B------:R-:W-:Y:S01]  /*0120*/  SEL R0, R0, UR19, P0 ;  /* 0x0000001300007c07 */ /* 0x000fe20008000000 */
[----:B----4-:R-:W-:Y:S08]  /*0130*/  BRA.U UP0, `(.L_x_362) ;  /* 0x0000000100e47547 */ /* 0x010ff0000b800000 */
[----:B------:R-:W1:Y:S01]  /*0140*/  S2R R2, SR_TID.X ;  /* 0x0000000000027919 */ /* 0x000e620000002100 */
[----:B------:R-:W-:Y:S01]  /*0150*/  ELECT P0, URZ, PT ;  /* 0x0000000000ff782f */ /* 0x000fe20003800000 */
[----:B------:R-:W-:Y:S03]  /*0160*/  BSSY.RECONVERGENT B0, `(.L_x_363) ;  /* 0x000002e000007945 */ /* 0x000fe60003800200 */
[----:B-1----:R-:W-:-:S13]  /*0170*/  ISETP.GT.U32.OR P0, PT, R2, 0x1f, !P0 ;  /* 0x0000001f0200780c */ /* 0x002fda0004704470 */
[----:B------:R-:W-:Y:S05]  /*0180*/  @P0 BRA `(.L_x_364) ;  /* 0x0000000000ac0947 */ /* 0x000fea0003800000 */
[----:B------:R-:W1:Y:S01]  /*0190*/  S2UR UR18, SR_CgaCtaId ;  /* 0x00000000001279c3 */ /* 0x000e620000008800 */
[----:B------:R-:W2:Y:S01]  /*01a0*/  LDCU UR15, c[0x0][0x3a0] ;  /* 0x00007400ff0f77ac */ /* 0x000ea20008000800 */
[----:B------:R-:W3:Y:S01]  /*01b0*/  LDCU UR17, c[0x0][0x3b0] ;  /* 0x00007600ff1177ac */ /* 0x000ee20008000800 */
[----:B------:R-:W-:Y:S01]  /*01c0*/  ULEA UR14, UR24, 0xf, 0xa ;  /* 0x0000000f180e7891 */ /* 0x000fe2000f8e50ff */
[----:B------:R-:W-:Y:S01]  /*01d0*/  UMOV UR7, 0x400 ;  /* 0x0000040000077882 */ /* 0x000fe20000000000 */
[----:B------:R-:W-:Y:S01]  /*01e0*/  UMOV UR10, 0x1 ;  /* 0x00000001000a7882 */ /* 0x000fe20000000000 */
[----:B------:R-:W4:Y:S01]  /*01f0*/  LDCU.64 UR4, c[0x0][0x398] ;  /* 0x00007300ff0477ac */ /* 0x000f220008000a00 */
[----:B------:R-:W-:-:S04]  /*0200*/  UIADD3 UR10, UPT, UPT, -UR10, 0x100000, URZ ;  /* 0x001000000a0a7890 */ /* 0x000fc8000fffe1ff */
[----:B------:R-:W-:Y:S02]  /*0210*/  USHF.L.U32 UR11, UR10, 0xb, URZ ;  /* 0x0000000b0a0b7899 */ /* 0x000fe400080006ff */
[----:B------:R-:W-:Y:S02]  /*0220*/  USHF.L.U32 UR10, UR10, 0x1, URZ ;  /* 0x000000010a0a7899 */ /* 0x000fe400080006ff */
[----:B--2---:R-:W-:Y:S01]  /*0230*/  UIADD3 UR15, UPT, UPT, UR14, UR15, URZ ;  /* 0x0000000f0e0f7290 */ /* 0x004fe2000fffe0ff */
[----:B------:R-:W2:Y:S01]  /*0240*/  LDCU.64 UR12, c[0x0][0x3a8] ;  /* 0x00007500ff0c77ac */ /* 0x000ea20008000a00 */
[----:B---3--:R-:W-:Y:S02]  /*0250*/  UIADD3 UR14, UPT, UPT, UR14, UR17, URZ ;  /* 0x000000110e0e7290 */ /* 0x008fe4000fffe0ff */
[----:B-1----:R-:W-:Y:S02]  /*0260*/  ULEA UR17, UR18, UR7, 0x18 ;  /* 0x0000000712117291 */ /* 0x002fe4000f8ec0ff */
[----:B------:R-:W-:-:S02]  /*0270*/  UIADD3 UR16, UPT, UPT, UR7, 0x80, URZ ;  /* 0x0000008007107890 */ /* 0x000fc4000fffe0ff */
[----:B------:R-:W-:Y:S02]  /*0280*/  USHF.L.U64.HI UR9, UR20, 0x3, UR6 ;  /* 0x0000000314097899 */ /* 0x000fe40008010206 */
[----:B------:R-:W-:Y:S02]  /*0290*/  USHF.L.U32 UR8, UR20, 0x3, URZ ;  /* 0x0000000314087899 */ /* 0x000fe400080006ff */
[----:B------:R-:W-:Y:S02]  /*02a0*/  ULOP3.LUT UR15, UR15, 0xfffffff0, URZ, 0xc0, !UPT ;  /* 0xfffffff00f0f7892 */ /* 0x000fe4000f8ec0ff */
[----:B------:R-:W-:Y:S01]  /*02b0*/  ULOP3.LUT UR14, UR14, 0xfffffff0, URZ, 0xc0, !UPT ;  /* 0xfffffff00e0e7892 */ /* 0x000fe2000f8ec0ff */
[----:B------:R-:W1:Y:S02]  /*02c0*/  FENCE.VIEW.ASYNC.S ;  /* 0x00000000000073c6 */ /* 0x000e640000000000 */
[----:B-1----:R1:W3:Y:S02]  /*02d0*/  SYNCS.EXCH.64 URZ, [UR17], UR10 ;  /* 0x0000000a11ff75b2 */ /* 0x0022e40008000100 */
[----:B------:R-:W-:Y:S01]  /*02e0*/  @!PT LDS RZ, [RZ] ;  /* 0x00000000fffff984 */ /* 0x000fe20000000800 */
[----:B------:R-:W-:Y:S01]  /*02f0*/  @!PT LDS RZ, [RZ] ;  /* 0x00000000fffff984 */ /* 0x000fe20000000800 */
[----:B------:R-:W-:Y:S01]  /*0300*/  @!PT LDS RZ, [RZ] ;  /* 0x00000000fffff984 */ /* 0x000fe20000000800 */
[----:B------:R-:W-:Y:S01]  /*0310*/  @!PT LDS RZ, [RZ] ;  /* 0x00000000fffff984 */ /* 0x000fe20000000800 */
[----:B---3--:R3:W-:Y:S06]  /*0320*/  MEMBAR.ALL.CTA ;  /* 0x0000000000007992 */ /* 0x0087ec0000008000 */
[----:B---3--:R-:W3:Y:S01]  /*0330*/  FENCE.VIEW.ASYNC.S ;  /* 0x00000000000073c6 */ /* 0x008ee20000000000 */
[----:B------:R-:W-:-:S02]  /*0340*/  ULEA UR16, UR18, UR16, 0x18 ;  /* 0x0000001012107291 */ /* 0x000fc4000f8ec0ff */
[----:B----4-:R-:W-:Y:S02]  /*0350*/  UIADD3.64 UR4, UPT, UPT, UR8, UR4, URZ ;  /* 0x0000000408047297 */ /* 0x010fe4000fffe0ff */
[----:B------:R-:W-:Y:S02]  /*0360*/  USHF.R.U32.HI UR7, URZ, 0x4, UR15 ;  /* 0x00000004ff077899 */ /* 0x000fe4000801160f */
[----:B--2---:R-:W-:Y:S02]  /*0370*/  UIADD3.64 UR8, UPT, UPT, UR8, UR12, URZ ;  /* 0x0000000c08087297 */ /* 0x004fe4000fffe0ff */
[----:B------:R-:W-:Y:S02]  /*0380*/  UIADD3 UR15, UPT, UPT, UR15, UR14, URZ ;  /* 0x0000000e0f0f7290 */ /* 0x000fe4000fffe0ff */
[----:B------:R-:W-:Y:S02]  /*0390*/  ULEA UR12, UR24, UR16, 0xa ;  /* 0x00000010180c7291 */ /* 0x000fe4000f8e50ff */
[----:B------:R-:W-:-:S02]  /*03a0*/  USHF.R.U32.HI UR14, URZ, 0x4, UR14 ;  /* 0x00000004ff0e7899 */ /* 0x000fc4000801160e */
[----:B------:R-:W-:Y:S01]  /*03b0*/  UPRMT UR7, UR7, 0x5410, URZ ;  /* 0x0000541007077896 */ /* 0x000fe200080000ff */
[----:B------:R-:W-:Y:S01]  /*03c0*/  IMAD.U32 R2, RZ, RZ, UR15 ;  /* 0x0000000fff027e24 */ /* 0x000fe2000f8e00ff */
[----:B------:R-:W-:Y:S02]  /*03d0*/  UIADD3 UR12, UPT, UPT, UR12, 0x80, URZ ;  /* 0x000000800c0c7890 */ /* 0x000fe4000fffe0ff */
[----:B------:R-:W-:Y:S01]  /*03e0*/  UPRMT UR14, UR14, 0x5410, URZ ;  /* 0x000054100e0e7896 */ /* 0x000fe200080000ff */
[----:B------:R-:W-:-:S04]  /*03f0*/  UMOV UR13, UR17 ;  /* 0x00000011000d7c82 */ /* 0x000fc80008000000 */
[----:B---3--:R1:W-:Y:S04]  /*0400*/  UBLKCP.S.G [UR16], [UR4], UR7 ;  /* 0x00000010040073ba */ /* 0x0083e80008000207 */
[----:B------:R1:W-:Y:S01]  /*0410*/  UBLKCP.S.G [UR12], [UR8], UR14 ;  /* 0x0000000c080073ba */ /* 0x0003e2000800020e */
[----:B------:R1:W-:Y:S01]  /*0420*/  SYNCS.ARRIVE.TRANS64 RZ, [UR17], R2 ;  /* 0x00000002ffff79a7 */ /* 0x0003e20008000011 */
[----:B------:R-:W-:Y:S01]  /*0430*/  NOP ;  /* 0x0000000000007918 */ /* 0x000fe20000000000 */
.L_x_364:
[----:B-1----:R-:W-:Y:S05]  /*0440*/  BSYNC.RECONVERGENT B0 ;  /* 0x0000000000007941 */ /* 0x002fea0003800200 */
.L_x_363:
[----:B------:R-:W1:Y:S08]  /*0450*/  S2UR UR5, SR_CgaCtaId ;  /* 0x00000000000579c3 */ /* 0x000e700000008800 */
[----:B------:R-:W-:Y:S01]  /*0460*/  BAR.SYNC.DEFER_BLOCKING 0x0 ;  /* 0x0000000000007b1d */ /* 0x000fe20000010000 */
[----:B------:R-:W-:-:S05]  /*0470*/  SHF.L.U32 R2, RZ, 0x1f, RZ ;  /* 0x0000001fff027819 */ /* 0x000fca00000006ff */
[----:B------:R-:W-:Y:S02]  /*0480*/  UMOV UR4, 0x400 ;  /* 0x0000040000047882 */ /* 0x000fe40000000000 */
[----:B-1----:R-:W-:-:S12]  /*0490*/  ULEA UR4, UR5, UR4, 0x18 ;  /* 0x0000000405047291 */ /* 0x002fd8000f8ec0ff */
.L_x_365:
[----:B------:R-:W1:Y:S02]  /*04a0*/  SYNCS.PHASECHK.TRANS64.TRYWAIT P0, [UR4], R2 ;  /* 0x00000002ff0075a7 */ /* 0x000e640008001104 */
[----:B-1----:R-:W-:Y:S05]  /*04b0*/  @!P0 BRA `(.L_x_365) ;  /* 0xfffffffc00f88947 */ /* 0x002fea000383ffff */
[----:B------:R-:W-:Y:S05]  /*04c0*/  BRA `(.L_x_366) ;  /* 0x00000014003c7947 */ /* 0x000fea0003800000 */
.L_x_362:
[----:B------:R-:W1:Y:S01]  /*04d0*/  S2R R3, SR_TID.Y ;  /* 0x0000000000037919 */ /* 0x000e620000002200 */
[----:B------:R-:W2:Y:S01]  /*04e0*/  LDCU UR9, c[0x0][0x360] ;  /* 0x00006c00ff0977ac */ /* 0x000ea20008000800 */
[----:B------:R-:W-:Y:S01]  /*04f0*/  IMAD.SHL.U32 R4, R0, 0x8, RZ ;  /* 0x0000000800047824 */ /* 0x000fe200078e00ff */
[----:B------:R-:W-:Y:S01]  /*0500*/  BSSY.RECONVERGENT B0, `(.L_x_367) ;  /* 0x00000ab000007945 */ /* 0x000fe20003800200 */
[----:B------:R-:W1:Y:S01]  /*0510*/  S2R R6, SR_TID.Z ;  /* 0x0000000000067919 */ /* 0x000e620000002300 */
[----:B------:R-:W2:Y:S01]  /*0520*/  LDCU UR10, c[0x0][0x364] ;  /* 0x00006c80ff0a77ac */ /* 0x000ea20008000800 */
[----:B------:R-:W3:Y:S01]  /*0530*/  LDC R2, c[0x0][0x368] ;  /* 0x0000da00ff027b82 */ /* 0x000ee20000000800 */
[----:B------:R-:W-:Y:S01]  /*0540*/  SHF.R.S32.HI R5, RZ, 0x1f, R4 ;  /* 0x0000001fff057819 */ /* 0x000fe20000011404 */
[----:B------:R-:W4:Y:S03]  /*0550*/  S2R R8, SR_TID.X ;  /* 0x0000000000087919 */ /* 0x000f260000002100 */
[----:B------:R-:W-:-:S02]  /*0560*/  SHF.R.U64 R4, R4, 0x3, R5 ;  /* 0x0000000304047819 */ /* 0x000fc40000001205 */
[----:B------:R-:W-:Y:S01]  /*0570*/  SHF.R.U32.HI R5, RZ, 0x3, R5 ;  /* 0x00000003ff057819 */ /* 0x000fe20000011605 */
[----:B--2---:R-:W-:Y:S02]  /*0580*/  UIMAD UR4, UR9, UR10, URZ ;  /* 0x0000000a090472a4 */ /* 0x004fe4000f8e02ff */
[----:B-1----:R-:W-:Y:S02]  /*0590*/  IMAD R3, R6, UR10, R3 ;  /* 0x0000000a06037c24 */ /* 0x002fe4000f8e0203 */
[----:B------:R-:W-:Y:S02]  /*05a0*/  IMAD.MOV.U32 R6, RZ, RZ, RZ ;  /* 0x000000ffff067224 */ /* 0x000fe400078e00ff */
[----:B----4-:R-:W-:Y:S02]  /*05b0*/  IMAD R3, R3, UR9, R8 ;  /* 0x0000000903037c24 */ /* 0x010fe4000f8e0208 */
[----:B---3--:R-:W-:Y:S01]  /*05c0*/  IMAD R8, R2, UR4, RZ ;  /* 0x0000000402087c24 */ /* 0x008fe2000f8e02ff */
[----:B------:R-:W-:-:S02]  /*05d0*/  UMOV UR4, URZ ;  /* 0x000000ff00047c82 */ /* 0x000fc40008000000 */
[----:B------:R-:W-:-:S04]  /*05e0*/  ISETP.GT.U32.AND P0, PT, R4, R3, PT ;  /* 0x000000030400720c */ /* 0x000fc80003f04070 */
[----:B------:R-:W-:-:S13]  /*05f0*/  ISETP.GT.U32.AND.EX P0, PT, R5, RZ, PT, P0 ;  /* 0x000000ff0500720c */ /* 0x000fda0003f04100 */
[----:B------:R-:W-:Y:S05]  /*0600*/  @!P0 BRA `(.L_x_368) ;  /* 0x0000000800688947 */ /* 0x000fea0003800000 */
[----:B------:R-:W-:Y:S01]  /*0610*/  IMAD.IADD R9, R8, 0x1, R3 ;  /* 0x0000000108097824 */ /* 0x000fe200078e0203 */
[----:B------:R-:W-:Y:S01]  /*0620*/  BSSY.RECONVERGENT B1, `(.L_x_369) ;  /* 0x0000024000017945 */ /* 0x000fe20003800200 */
[----:B------:R-:W-:-:S03]  /*0630*/  IMAD.MOV.U32 R12, RZ, RZ, -0x1 ;  /* 0xffffffffff0c7424 */ /* 0x000fc600078e00ff */
[CC--:B------:R-:W-:Y:S02]  /*0640*/  ISETP.GT.U32.AND P1, PT, R4.reuse, R9.reuse, PT ;  /* 0x000000090400720c */ /* 0x0c0fe40003f24070 */
[CC--:B------:R-:W-:Y:S02]  /*0650*/  ISETP.GT.U32.AND P0, PT, R4.reuse, R9.reuse, PT ;  /* 0x000000090400720c */ /* 0x0c0fe40003f04070 */
[C---:B------:R-:W-:Y:S02]  /*0660*/  ISETP.GT.U32.AND.EX P1, PT, R5.reuse, RZ, PT, P1 ;  /* 0x000000ff0500720c */ /* 0x040fe40003f24110 */
[----:B------:R-:W-:Y:S02]  /*0670*/  ISETP.GT.U32.AND.EX P0, PT, R5, RZ, PT, P0 ;  /* 0x000000ff0500720c */ /* 0x000fe40003f04100 */
[----:B------:R-:W-:Y:S02]  /*0680*/  SEL R10, R4, R9, P1 ;  /* 0x00000009040a7207 */ /* 0x000fe40000800000 */
[----:B------:R-:W-:-:S02]  /*0690*/  SEL R7, RZ, 0x1, !P0 ;  /* 0x00000001ff077807 */ /* 0x000fc40004000000 */
[----:B------:R-:W-:Y:S02]  /*06a0*/  SEL R11, R5, RZ, P1 ;  /* 0x000000ff050b7207 */ /* 0x000fe40000800000 */
[----:B------:R-:W-:-:S04]  /*06b0*/  IADD3 R14, P0, P1, R10, -R7, -R9 ;  /* 0x800000070a0e7210 */ /* 0x000fc8000791e809 */
[----:B------:R-:W-:-:S04]  /*06c0*/  IADD3.X R15, PT, PT, R11, -0x1, R12, P0, P1 ;  /* 0xffffffff0b0f7810 */ /* 0x000fc800007e240c */
[----:B------:R-:W-:-:S13]  /*06d0*/  ISETP.NE.U32.AND P0, PT, R15, RZ, PT ;  /* 0x000000ff0f00720c */ /* 0x000fda0003f05070 */
[----:B------:R-:W-:Y:S05]  /*06e0*/  @P0 BRA `(.L_x_370) ;  /* 0x0000000000500947 */ /* 0x000fea0003800000 */
[----:B------:R-:W1:Y:S01]  /*06f0*/  I2F.U32.RP R9, R8 ;  /* 0x0000000800097306 */ /* 0x000e620000209000 */
[----:B------:R-:W-:Y:S01]  /*0700*/  IMAD.MOV R13, RZ, RZ, -R8 ;  /* 0x000000ffff0d7224 */ /* 0x000fe200078e0a08 */
[----:B------:R-:W-:-:S06]  /*0710*/  ISETP.NE.U32.AND P2, PT, R8, RZ, PT ;  /* 0x000000ff0800720c */ /* 0x000fcc0003f45070 */
[----:B-1----:R-:W1:Y:S02]  /*0720*/  MUFU.RCP R9, R9 ;  /* 0x0000000900097308 */ /* 0x002e640000001000 */
[----:B-1----:R-:W-:-:S06]  /*0730*/  VIADD R10, R9, 0xffffffe ;  /* 0x0ffffffe090a7836 */ /* 0x002fcc0000000000 */
[----:B------:R1:W2:Y:S02]  /*0740*/  F2I.FTZ.U32.TRUNC.NTZ R11, R10 ;  /* 0x0000000a000b7305 */ /* 0x0002a4000021f000 */
[----:B-1----:R-:W-:Y:S02]  /*0750*/  IMAD.MOV.U32 R10, RZ, RZ, RZ ;  /* 0x000000ffff0a7224 */ /* 0x002fe400078e00ff */
[----:B--2---:R-:W-:-:S04]  /*0760*/  IMAD R13, R13, R11, RZ ;  /* 0x0000000b0d0d7224 */ /* 0x004fc800078e02ff */
[----:B------:R-:W-:-:S06]  /*0770*/  IMAD.HI.U32 R11, R11, R13, R10 ;  /* 0x0000000d0b0b7227 */ /* 0x000fcc00078e000a */
[----:B------:R-:W-:-:S04]  /*0780*/  IMAD.HI.U32 R10, R11, R14, RZ ;  /* 0x0000000e0b0a7227 */ /* 0x000fc800078e00ff */
[----:B------:R-:W-:-:S04]  /*0790*/  IMAD.MOV R11, RZ, RZ, -R10 ;  /* 0x000000ffff0b7224 */ /* 0x000fc800078e0a0a */
[----:B------:R-:W-:-:S05]  /*07a0*/  IMAD R11, R8, R11, R14 ;  /* 0x0000000b080b7224 */ /* 0x000fca00078e020e */
[----:B------:R-:W-:-:S13]  /*07b0*/  ISETP.GE.U32.AND P0, PT, R11, R8, PT ;  /* 0x000000080b00720c */ /* 0x000fda0003f06070 */
[----:B------:R-:W-:Y:S02]  /*07c0*/  @P0 IMAD.IADD R11, R11, 0x1, -R8 ;  /* 0x000000010b0b0824 */ /* 0x000fe400078e0a08 */
[----:B------:R-:W-:-:S03]  /*07d0*/  @P0 VIADD R10, R10, 0x1 ;  /* 0x000000010a0a0836 */ /* 0x000fc60000000000 */
[----:B------:R-:W-:Y:S01]  /*07e0*/  ISETP.GE.U32.AND P1, PT, R11, R8, PT ;  /* 0x000000080b00720c */ /* 0x000fe20003f26070 */
[----:B------:R-:W-:-:S12]  /*07f0*/  HFMA2 R11, -RZ, RZ, 0, 0 ;  /* 0x00000000ff0b7431 */ /* 0x000fd800000001ff */
[----:B------:R-:W-:Y:S01]  /*0800*/  @P1 VIADD R10, R10, 0x1 ;  /* 0x000000010a0a1836 */ /* 0x000fe20000000000 */
[----:B------:R-:W-:Y:S01]  /*0810*/  @!P2 LOP3.LUT R10, RZ, R8, RZ, 0x33, !PT ;  /* 0x00000008ff0aa212 */ /* 0x000fe200078e33ff */
[----:B------:R-:W-:Y:S06]  /*0820*/  BRA `(.L_x_371) ;  /* 0x00000000000c7947 */ /* 0x000fec0003800000 */
.L_x_370:
[----:B------:R-:W-:Y:S01]  /*0830*/  IMAD.MOV.U32 R9, RZ, RZ, R14 ;  /* 0x000000ffff097224 */ /* 0x000fe200078e000e */
[----:B------:R-:W-:-:S07]  /*0840*/  MOV R14, 0x860 ;  /* 0x00000860000e7802 */ /* 0x000fce0000000f00 */
[----:B------:R-:W-:Y:S05]  /*0850*/  CALL.REL.NOINC `($__internal_0_$__cuda_sm20_div_u64) ;  /* 0x00000014006c7944 */ /* 0x000fea0003c00000 */
.L_x_371:
[----:B------:R-:W-:Y:S05]  /*0860*/  BSYNC.RECONVERGENT B1 ;  /* 0x0000000000017941 */ /* 0x000fea0003800200 */
.L_x_369:
[----:B------:R-:W-:Y:S01]  /*0870*/  IADD3 R15, P0, PT, R10, R7, RZ ;  /* 0x000000070a0f7210 */ /* 0x000fe20007f1e0ff */
[----:B------:R-:W1:Y:S01]  /*0880*/  LDC R9, c[0x0][0x3a0] ;  /* 0x0000e800ff097b82 */ /* 0x000e620000000800 */
[----:B------:R-:W-:Y:S01]  /*0890*/  BSSY.RECONVERGENT B1, `(.L_x_372) ;  /* 0x0000033000017945 */ /* 0x000fe20003800200 */
[----:B------:R-:W-:Y:S01]  /*08a0*/  IMAD.MOV.U32 R29, RZ, RZ, R3 ;  /* 0x000000ffff1d7224 */ /* 0x000fe200078e0003 */
[C---:B------:R-:W-:Y:S01]  /*08b0*/  LOP3.LUT R7, R15.reuse, 0x3, RZ, 0xc0, !PT ;  /* 0x000000030f077812 */ /* 0x040fe200078ec0ff */
[----:B------:R-:W-:Y:S01]  /*08c0*/  IMAD.X R10, RZ, RZ, R11, P0 ;  /* 0x000000ffff0a7224 */ /* 0x000fe200000e060b */
[----:B------:R-:W-:Y:S02]  /*08d0*/  ISETP.GE.U32.AND P0, PT, R15, 0x3, PT ;  /* 0x000000030f00780c */ /* 0x000fe40003f06070 */
[----:B------:R-:W-:Y:S02]  /*08e0*/  ISETP.NE.U32.AND P1, PT, R7, 0x3, PT ;  /* 0x000000030700780c */ /* 0x000fe40003f25070 */
[----:B------:R-:W-:Y:S01]  /*08f0*/  ISETP.GE.U32.AND.EX P0, PT, R10, RZ, PT, P0 ;  /* 0x000000ff0a00720c */ /* 0x000fe20003f06100 */
[----:B------:R-:W-:Y:S01]  /*0900*/  IMAD.MOV.U32 R10, RZ, RZ, R6 ;  /* 0x000000ffff0a7224 */ /* 0x000fe200078e0006 */
[----:B------:R-:W-:-:S02]  /*0910*/  ISETP.NE.AND.EX P1, PT, RZ, RZ, PT, P1 ;  /* 0x000000ffff00720c */ /* 0x000fc40003f25310 */
[----:B-1----:R-:W-:-:S11]  /*0920*/  SHF.R.S32.HI R7, RZ, 0x1f, R9 ;  /* 0x0000001fff077819 */ /* 0x002fd60000011409 */
[----:B------:R-:W-:Y:S05]  /*0930*/  @!P1 BRA `(.L_x_373) ;  /* 0x0000000000a09947 */ /* 0x000fea0003800000 */
[----:B------:R-:W1:Y:S01]  /*0940*/  S2UR UR7, SR_CgaCtaId ;  /* 0x00000000000779c3 */ /* 0x000e620000008800 */
[----:B------:R-:W2:Y:S01]  /*0950*/  LDCU.64 UR12, c[0x0][0x398] ;  /* 0x00007300ff0c77ac */ /* 0x000ea20008000a00 */
[C---:B------:R-:W-:Y:S02]  /*0960*/  IMAD.SHL.U32 R13, R3.reuse, 0x8, RZ ;  /* 0x00000008030d7824 */ /* 0x040fe400078e00ff */
[----:B------:R-:W-:Y:S01]  /*0970*/  IMAD.U32 R10, RZ, RZ, UR20 ;  /* 0x00000014ff0a7e24 */ /* 0x000fe2000f8e00ff */
[----:B------:R-:W-:Y:S01]  /*0980*/  UMOV UR5, 0x400 ;  /* 0x0000040000057882 */ /* 0x000fe20000000000 */
[----:B------:R-:W-:Y:S01]  /*0990*/  IMAD.U32 R11, RZ, RZ, UR21 ;  /* 0x00000015ff0b7e24 */ /* 0x000fe2000f8e00ff */
[----:B------:R-:W-:Y:S01]  /*09a0*/  SHF.L.U64.HI R11, R3, 0x3, R6 ;  /* 0x00000003030b7819 */ /* 0x000fe20000010206 */
[----:B------:R-:W-:Y:S01]  /*09b0*/  IMAD.U32 R14, RZ, RZ, UR6 ;  /* 0x00000006ff0e7e24 */ /* 0x000fe2000f8e00ff */
[C---:B------:R-:W-:Y:S01]  /*09c0*/  LEA R12, P1, R10.reuse, R13, 0x3 ;  /* 0x0000000d0a0c7211 */ /* 0x040fe200078218ff */
[----:B------:R-:W-:Y:S01]  /*09d0*/  VIADD R15, R15, 0x1 ;  /* 0x000000010f0f7836 */ /* 0x000fe20000000000 */
[----:B------:R-:W-:Y:S01]  /*09e0*/  UIADD3 UR5, UPT, UPT, UR5, 0x80, URZ ;  /* 0x0000008005057890 */ /* 0x000fe2000fffe0ff */
[----:B------:R-:W-:Y:S01]  /*09f0*/  IMAD.MOV.U32 R29, RZ, RZ, R3 ;  /* 0x000000ffff1d7224 */ /* 0x000fe200078e0003 */
[----:B------:R-:W-:Y:S01]  /*0a00*/  LEA.HI.X R10, R10, R11, R14, 0x3, P1 ;  /* 0x0000000b0a0a7211 */ /* 0x000fe200008f1c0e */
[----:B------:R-:W-:Y:S01]  /*0a10*/  IMAD R11, R2, UR10, RZ ;  /* 0x0000000a020b7c24 */ /* 0x000fe2000f8e02ff */
[----:B------:R-:W-:-:S03]  /*0a20*/  LOP3.LUT R15, R15, 0x3, RZ, 0xc0, !PT ;  /* 0x000000030f0f7812 */ /* 0x000fc600078ec0ff */
[----:B------:R-:W-:Y:S01]  /*0a30*/  IMAD R11, R11, UR9, RZ ;  /* 0x000000090b0b7c24 */ /* 0x000fe2000f8e02ff */
[----:B--2---:R-:W-:-:S04]  /*0a40*/  IADD3 R17, P1, P2, R12, UR12, R9 ;  /* 0x0000000c0c117c10 */ /* 0x004fc8000fa3e009 */
[----:B------:R-:W-:Y:S01]  /*0a50*/  IADD3.X R18, PT, PT, R10, UR13, R7, P1, P2 ;  /* 0x0000000d0a127c10 */ /* 0x000fe20008fe4407 */
[----:B-1----:R-:W-:Y:S01]  /*0a60*/  ULEA UR5, UR7, UR5, 0x18 ;  /* 0x0000000507057291 */ /* 0x002fe2000f8ec0ff */
[----:B------:R-:W-:Y:S02]  /*0a70*/  IADD3 R15, P1, PT, RZ, -R15, RZ ;  /* 0x8000000fff0f7210 */ /* 0x000fe40007f3e0ff */
[----:B------:R-:W-:-:S03]  /*0a80*/  MOV R10, R6 ;  /* 0x00000006000a7202 */ /* 0x000fc60000000f00 */
[----:B------:R-:W-:Y:S02]  /*0a90*/  VIADD R12, R9, UR5 ;  /* 0x00000005090c7c36 */ /* 0x000fe40008000000 */
[----:B------:R-:W-:Y:S02]  /*0aa0*/  IMAD.X R16, RZ, RZ, -0x1, P1 ;  /* 0xffffffffff107424 */ /* 0x000fe400008e06ff */
[----:B------:R-:W-:-:S07]  /*0ab0*/  IMAD R14, R3, 0x8, R12 ;  /* 0x00000008030e7824 */ /* 0x000fce00078e020c */
.L_x_374:
[----:B------:R-:W-:Y:S01]  /*0ac0*/  IADD3 R15, P1, PT, R15, 0x1, RZ ;  /* 0x000000010f0f7810 */ /* 0x000fe20007f3e0ff */
[----:B------:R-:W-:Y:S01]  /*0ad0*/  IMAD.MOV.U32 R12, RZ, RZ, R17 ;  /* 0x000000ffff0c7224 */ /* 0x000fe200078e0011 */
[C---:B------:R-:W-:Y:S01]  /*0ae0*/  IADD3 R29, P2, PT, R8.reuse, R29, RZ ;  /* 0x0000001d081d7210 */ /* 0x040fe20007f5e0ff */
[----:B------:R-:W-:Y:S01]  /*0af0*/  IMAD.MOV.U32 R13, RZ, RZ, R18 ;  /* 0x000000ffff0d7224 */ /* 0x000fe200078e0012 */
[C---:B------:R-:W-:Y:S01]  /*0b00*/  LEA R17, P3, R8.reuse, R17, 0x3 ;  /* 0x0000001108117211 */ /* 0x040fe200078618ff */
[----:B------:R-:W-:Y:S01]  /*0b10*/  IMAD.X R16, RZ, RZ, R16, P1 ;  /* 0x000000ffff107224 */ /* 0x000fe200008e0610 */
[----:B------:R-:W-:Y:S01]  /*0b20*/  ISETP.NE.U32.AND P1, PT, R15, RZ, PT ;  /* 0x000000ff0f00720c */ /* 0x000fe20003f25070 */
[----:B------:R-:W-:Y:S01]  /*0b30*/  IMAD.X R10, RZ, RZ, R10, P2 ;  /* 0x000000ffff0a7224 */ /* 0x000fe200010e060a */
[----:B------:R-:W-:Y:S01]  /*0b40*/  @!PT LDS RZ, [RZ] ;  /* 0x00000000fffff984 */ /* 0x000fe20000000800 */
[----:B------:R-:W-:Y:S01]  /*0b50*/  @!PT LDS RZ, [RZ] ;  /* 0x00000000fffff984 */ /* 0x000fe20000000800 */
[----:B------:R-:W-:Y:S01]  /*0b60*/  @!PT LDS RZ, [RZ] ;  /* 0x00000000fffff984 */ /* 0x000fe20000000800 */
[----:B------:R1:W-:Y:S01]  /*0b70*/  LDGSTS.E.64 [R14], desc[UR22][R12.64] ;  /* 0x000000000c0e7fae */ /* 0x0003e2000b9a1416 */
[----:B------:R-:W-:Y:S02]  /*0b80*/  LEA.HI.X R18, R8, R18, RZ, 0x3, P3 ;  /* 0x0000001208127211 */ /* 0x000fe400018f1cff */
[----:B------:R-:W-:Y:S01]  /*0b90*/  ISETP.NE.AND.EX P1, PT, R16, RZ, PT, P1 ;  /* 0x000000ff1000720c */ /* 0x000fe20003f25310 */
[----:B-1----:R-:W-:-:S12]  /*0ba0*/  IMAD R14, R11, 0x8, R14 ;  /* 0x000000080b0e7824 */ /* 0x002fd800078e020e */
[----:B------:R-:W-:Y:S05]  /*0bb0*/  @P1 BRA `(.L_x_374) ;  /* 0xfffffffc00c01947 */ /* 0x000fea000383ffff */
.L_x_373:
[----:B------:R-:W-:Y:S05]  /*0bc0*/  BSYNC.RECONVERGENT B1 ;  /* 0x0000000000017941 */ /* 0x000fea0003800200 */
.L_x_372:
        /* <DEDUP_REMOVED lines=9> */
[----:B------:R-:W-:Y:S01]  /*0c60*/  LEA R11, P0, R12, R11, 0x3 ;  /* 0x0000000b0c0b7211 */ /* 0x000fe200078018ff */
[----:B------:R-:W-:Y:S01]  /*0c70*/  UIADD3 UR7, UPT, UPT, UR5, 0x80, URZ ;  /* 0x0000008005077890 */ /* 0x000fe2000fffe0ff */
[----:B------:R-:W-:-:S02]  /*0c80*/  IMAD R23, R2, UR10, RZ ;  /* 0x0000000a02177c24 */ /* 0x000fc4000f8e02ff */
[----:B------:R-:W-:Y:S01]  /*0c90*/  LEA.HI.X R13, R12, R13, R14, 0x3, P0 ;  /* 0x0000000d0c0d7211 */ /* 0x000fe200000f1c0e */
[----:B------:R-:W-:Y:S01]  /*0ca0*/  UMOV UR5, URZ ;  /* 0x000000ff00057c82 */ /* 0x000fe20008000000 */
[----:B------:R-:W-:Y:S01]  /*0cb0*/  IADD3 R12, P0, PT, R29, UR20, RZ ;  /* 0x000000141d0c7c10 */ /* 0x000fe2000ff1e0ff */
[----:B------:R-:W-:-:S03]  /*0cc0*/  IMAD R23, R23, UR9, RZ ;  /* 0x0000000917177c24 */ /* 0x000fc6000f8e02ff */
[----:B------:R-:W-:Y:S02]  /*0cd0*/  IADD3.X R15, PT, PT, R10, UR6, RZ, P0, !PT ;  /* 0x000000060a0f7c10 */ /* 0x000fe400087fe4ff */
[----:B--2---:R-:W-:Y:S02]  /*0ce0*/  IADD3 R27, P1, PT, R9, UR12, RZ ;  /* 0x0000000c091b7c10 */ /* 0x004fe4000ff3e0ff */
[C---:B------:R-:W-:Y:S01]  /*0cf0*/  SHF.L.U64.HI R15, R12.reuse, 0x3, R15 ;  /* 0x000000030c0f7819 */ /* 0x040fe2000001020f */
[----:B-1----:R-:W-:Y:S01]  /*0d00*/  ULEA UR7, UR8, UR7, 0x18 ;  /* 0x0000000708077291 */ /* 0x002fe2000f8ec0ff */
[----:B------:R-:W-:Y:S02]  /*0d10*/  SHF.L.U32 R14, R12, 0x3, RZ ;  /* 0x000000030c0e7819 */ /* 0x000fe400000006ff */
[----:B------:R-:W-:Y:S02]  /*0d20*/  IADD3.X R7, PT, PT, R7, UR13, RZ, P1, !PT ;  /* 0x0000000d07077c10 */ /* 0x000fe40008ffe4ff */
[CC--:B------:R-:W-:Y:S01]  /*0d30*/  LEA R20, P0, R8.reuse, R11.reuse, 0x3 ;  /* 0x0000000b08147211 */ /* 0x0c0fe200078018ff */
[----:B------:R-:W-:Y:S01]  /*0d40*/  VIADD R12, R9, UR7 ;  /* 0x00000007090c7c36 */ /* 0x000fe20008000000 */
[C---:B------:R-:W-:Y:S01]  /*0d50*/  LEA R21, P1, R8.reuse, R11, 0x4 ;  /* 0x0000000b08157211 */ /* 0x040fe200078220ff */
[C---:B------:R-:W-:Y:S01]  /*0d60*/  IMAD.WIDE.U32 R14, R8.reuse, 0x18, R14 ;  /* 0x00000018080e7825 */ /* 0x040fe200078e000e */
[----:B------:R-:W-:-:S02]  /*0d70*/  LEA.HI.X R24, R8, R13, RZ, 0x3, P0 ;  /* 0x0000000d08187211 */ /* 0x000fc400000f1cff */
[----:B------:R-:W-:Y:S01]  /*0d80*/  LEA.HI.X R26, R8, R13, RZ, 0x4, P1 ;  /* 0x0000000d081a7211 */ /* 0x000fe200008f24ff */
[----:B------:R-:W-:Y:S02]  /*0d90*/  IMAD R12, R29, 0x8, R12 ;  /* 0x000000081d0c7824 */ /* 0x000fe400078e020c */
[----:B------:R-:W-:Y:S02]  /*0da0*/  VIADD R28, R15, UR5 ;  /* 0x000000050f1c7c36 */ /* 0x000fe40008000000 */
[C-C-:B------:R-:W-:Y:S02]  /*0db0*/  IMAD R22, R23.reuse, 0x8, R12.reuse ;  /* 0x0000000817167824 */ /* 0x140fe400078e020c */
[C-C-:B------:R-:W-:Y:S02]  /*0dc0*/  IMAD R25, R23.reuse, 0x10, R12.reuse ;  /* 0x0000001017197824 */ /* 0x140fe400078e020c */
[----:B------:R-:W-:-:S07]  /*0dd0*/  IMAD R9, R23, 0x18, R12 ;  /* 0x0000001817097824 */ /* 0x000fce00078e020c */
.L_x_375:
[----:B------:R-:W-:-:S05]  /*0de0*/  IADD3 R18, P0, PT, R27, R11, RZ ;  /* 0x0000000b1b127210 */ /* 0x000fca0007f1e0ff */
[----:B------:R-:W-:Y:S01]  /*0df0*/  IMAD.X R19, R7, 0x1, R13, P0 ;  /* 0x0000000107137824 */ /* 0x000fe200000e060d */
[----:B------:R-:W-:-:S04]  /*0e00*/  IADD3 R16, P0, PT, R27, R20, RZ ;  /* 0x000000141b107210 */ /* 0x000fc80007f1e0ff */
[----:B------:R-:W-:Y:S01]  /*0e10*/  @!PT LDS RZ, [RZ] ;  /* 0x00000000fffff984 */ /* 0x000fe20000000800 */
[----:B------:R-:W-:Y:S01]  /*0e20*/  @!PT LDS RZ, [RZ] ;  /* 0x00000000fffff984 */ /* 0x000fe20000000800 */
[----:B------:R-:W-:Y:S01]  /*0e30*/  @!PT LDS RZ, [RZ] ;  /* 0x00000000fffff984 */ /* 0x000fe20000000800 */
[----:B------:R1:W-:Y:S01]  /*0e40*/  LDGSTS.E.64 [R12], desc[UR22][R18.64] ;  /* 0x00000000120c7fae */ /* 0x0003e2000b9a1416 */
[----:B------:R-:W-:-:S05]  /*0e50*/  IMAD.X R17, R7, 0x1, R24, P0 ;  /* 0x0000000107117824 */ /* 0x000fca00000e0618 */
[----:B------:R2:W-:Y:S01]  /*0e60*/  LDGSTS.E.64 [R22], desc[UR22][R16.64] ;  /* 0x0000000010167fae */ /* 0x0005e2000b9a1416 */
[----:B-1----:R-:W-:Y:S01]  /*0e70*/  IMAD R12, R23, 0x20, R12 ;  /* 0x00000020170c7824 */ /* 0x002fe200078e020c */
[----:B--2---:R-:W-:Y:S01]  /*0e80*/  IADD3 R16, P0, PT, R27, R21, RZ ;  /* 0x000000151b107210 */ /* 0x004fe20007f1e0ff */
[----:B------:R-:W-:-:S04]  /*0e90*/  IMAD R22, R23, 0x20, R22 ;  /* 0x0000002017167824 */ /* 0x000fc800078e0216 */
[----:B------:R-:W-:Y:S01]  /*0ea0*/  IMAD.X R17, R7, 0x1, R26, P0 ;  /* 0x0000000107117824 */ /* 0x000fe200000e061a */
[----:B------:R-:W-:-:S04]  /*0eb0*/  IADD3 R18, P0, PT, R27, R14, RZ ;  /* 0x0000000e1b127210 */ /* 0x000fc80007f1e0ff */
[----:B------:R1:W-:Y:S01]  /*0ec0*/  LDGSTS.E.64 [R25], desc[UR22][R16.64] ;  /* 0x0000000010197fae */ /* 0x0003e2000b9a1416 */
[----:B------:R-:W-:Y:S01]  /*0ed0*/  IMAD.X R19, R7, 0x1, R28, P0 ;  /* 0x0000000107137824 */ /* 0x000fe200000e061c */
[----:B------:R-:W-:-:S04]  /*0ee0*/  LEA R29, P0, R8, R29, 0x2 ;  /* 0x0000001d081d7211 */ /* 0x000fc800078010ff */
[----:B------:R-:W-:Y:S01]  /*0ef0*/  LEA.HI.X R10, R8, R10, RZ, 0x2, P0 ;  /* 0x0000000a080a7211 */ /* 0x000fe200000f14ff */
[----:B------:R2:W-:Y:S01]  /*0f00*/  LDGSTS.E.64 [R9], desc[UR22][R18.64] ;  /* 0x0000000012097fae */ /* 0x0005e2000b9a1416 */
[----:B------:R-:W-:-:S04]  /*0f10*/  ISETP.GE.U32.AND P0, PT, R29, R4, PT ;  /* 0x000000041d00720c */ /* 0x000fc80003f06070 */
[----:B------:R-:W-:Y:S01]  /*0f20*/  ISETP.GE.U32.AND.EX P0, PT, R10, R5, PT, P0 ;  /* 0x000000050a00720c */ /* 0x000fe20003f06100 */
[C---:B-1----:R-:W-:Y:S02]  /*0f30*/  IMAD R25, R23.reuse, 0x20, R25 ;  /* 0x0000002017197824 */ /* 0x042fe400078e0219 */
[----:B--2---:R-:W-:Y:S02]  /*0f40*/  IMAD.MOV.U32 R18, RZ, RZ, R27 ;  /* 0x000000ffff127224 */ /* 0x004fe400078e001b */
[----:B------:R-:W-:Y:S02]  /*0f50*/  IMAD.MOV.U32 R19, RZ, RZ, R7 ;  /* 0x000000ffff137224 */ /* 0x000fe400078e0007 */
[----:B------:R-:W-:Y:S02]  /*0f60*/  IMAD R9, R23, 0x20, R9 ;  /* 0x0000002017097824 */ /* 0x000fe400078e0209 */
[----:B------:R-:W-:-:S04]  /*0f70*/  IMAD.WIDE.U32 R18, R8, 0x20, R18 ;  /* 0x0000002008127825 */ /* 0x000fc800078e0012 */
[----:B------:R-:W-:Y:S01]  /*0f80*/  IMAD.MOV.U32 R7, RZ, RZ, R19 ;  /* 0x000000ffff077224 */ /* 0x000fe200078e0013 */
[----:B------:R-:W-:Y:S01]  /*0f90*/  MOV R27, R18 ;  /* 0x00000012001b7202 */ /* 0x000fe20000000f00 */
[----:B------:R-:W-:Y:S06]  /*0fa0*/  @!P0 BRA `(.L_x_375) ;  /* 0xfffffffc008c8947 */ /* 0x000fec000383ffff */
.L_x_368:
[----:B------:R-:W-:Y:S05]  /*0fb0*/  BSYNC.RECONVERGENT B0 ;  /* 0x0000000000007941 */ /* 0x000fea0003800200 */
.L_x_367:
[----:B------:R-:W-:Y:S01]  /*0fc0*/  ISETP.GT.U32.AND P0, PT, R4, R3, PT ;  /* 0x000000030400720c */ /* 0x000fe20003f04070 */
[----:B------:R-:W0:Y:S01]  /*0fd0*/  LDGDEPBAR ;  /* 0x00000000000079af */ /* 0x000e220000000000 */
[----:B------:R-:W-:Y:S02]  /*0fe0*/  BSSY.RECONVERGENT B0, `(.L_x_376) ;  /* 0x000009a000007945 */ /* 0x000fe40003800200 */
[----:B------:R-:W-:-:S13]  /*0ff0*/  ISETP.GT.U32.AND.EX P0, PT, R5, R6, PT, P0 ;  /* 0x000000060500720c */ /* 0x000fda0003f04100 */
        /* <DEDUP_REMOVED lines=17> */
[----:B------:R-:W-:Y:S01]  /*1110*/  ISETP.NE.U32.AND P2, PT, R8, RZ, PT ;  /* 0x000000ff0800720c */ /* 0x000fe20003f45070 */
[----:B------:R-:W-:-:S05]  /*1120*/  IMAD.MOV.U32 R10, RZ, RZ, RZ ;  /* 0x000000ffff0a7224 */ /* 0x000fca00078e00ff */
[----:B-1----:R-:W1:Y:S02]  /*1130*/  MUFU.RCP R13, R13 ;  /* 0x0000000d000d7308 */ /* 0x002e640000001000 */
[----:B-1----:R-:W-:-:S06]  /*1140*/  VIADD R11, R13, 0xffffffe ;  /* 0x0ffffffe0d0b7836 */ /* 0x002fcc0000000000 */
[----:B------:R-:W1:Y:S02]  /*1150*/  F2I.FTZ.U32.TRUNC.NTZ R11, R11 ;  /* 0x0000000b000b7305 */ /* 0x000e64000021f000 */
[----:B-1----:R-:W-:-:S04]  /*1160*/  IMAD R9, R9, R11, RZ ;  /* 0x0000000b09097224 */ /* 0x002fc800078e02ff */
[----:B------:R-:W-:-:S04]  /*1170*/  IMAD.HI.U32 R9, R11, R9, R10 ;  /* 0x000000090b097227 */ /* 0x000fc800078e000a */
[----:B------:R-:W-:Y:S02]  /*1180*/  IMAD.MOV.U32 R11, RZ, RZ, RZ ;  /* 0x000000ffff0b7224 */ /* 0x000fe400078e00ff */
[----:B------:R-:W-:-:S04]  /*1190*/  IMAD.HI.U32 R10, R9, R12, RZ ;  /* 0x0000000c090a7227 */ /* 0x000fc800078e00ff */
[----:B------:R-:W-:-:S04]  /*11a0*/  IMAD.MOV R9, RZ, RZ, -R10 ;  /* 0x000000ffff097224 */ /* 0x000fc800078e0a0a */
[----:B------:R-:W-:-:S05]  /*11b0*/  IMAD R9, R8, R9, R12 ;  /* 0x0000000908097224 */ /* 0x000fca00078e020c */
[----:B------:R-:W-:-:S13]  /*11c0*/  ISETP.GE.U32.AND P0, PT, R9, R8, PT ;  /* 0x000000080900720c */ /* 0x000fda0003f06070 */
[----:B------:R-:W-:Y:S01]  /*11d0*/  @P0 IADD3 R9, PT, PT, -R8, R9, RZ ;  /* 0x0000000908090210 */ /* 0x000fe20007ffe1ff */
[----:B------:R-:W-:-:S03]  /*11e0*/  @P0 VIADD R10, R10, 0x1 ;  /* 0x000000010a0a0836 */ /* 0x000fc60000000000 */
[----:B------:R-:W-:-:S13]  /*11f0*/  ISETP.GE.U32.AND P1, PT, R9, R8, PT ;  /* 0x000000080900720c */ /* 0x000fda0003f26070 */
[----:B------:R-:W-:Y:S01]  /*1200*/  @P1 VIADD R10, R10, 0x1 ;  /* 0x000000010a0a1836 */ /* 0x000fe20000000000 */
[----:B------:R-:W-:Y:S01]  /*1210*/  @!P2 LOP3.LUT R10, RZ, R8, RZ, 0x33, !PT ;  /* 0x00000008ff0aa212 */ /* 0x000fe200078e33ff */
[----:B------:R-:W-:Y:S06]  /*1220*/  BRA `(.L_x_380) ;  /* 0x00000000000c7947 */ /* 0x000fec0003800000 */
.L_x_379:
[----:B------:R-:W-:Y:S01]  /*1230*/  IMAD.MOV.U32 R9, RZ, RZ, R12 ;  /* 0x000000ffff097224 */ /* 0x000fe200078e000c */
[----:B------:R-:W-:-:S07]  /*1240*/  MOV R14, 0x1260 ;  /* 0x00001260000e7802 */ /* 0x000fce0000000f00 */
[----:B------:R-:W-:Y:S05]  /*1250*/  CALL.REL.NOINC `($__internal_0_$__cuda_sm20_div_u64) ;  /* 0x0000000800ec7944 */ /* 0x000fea0003c00000 */
.L_x_380:
[----:B------:R-:W-:Y:S05]  /*1260*/  BSYNC.RECONVERGENT B1 ;  /* 0x0000000000017941 */ /* 0x000fea0003800200 */
.L_x_378:
[----:B------:R-:W-:Y:S01]  /*1270*/  IADD3 R7, P0, PT, R10, R7, RZ ;  /* 0x000000070a077210 */ /* 0x000fe20007f1e0ff */
[----:B------:R-:W1:Y:S01]  /*1280*/  LDC R12, c[0x0][0x3b0] ;  /* 0x0000ec00ff0c7b82 */ /* 0x000e620000000800 */
[----:B------:R-:W-:Y:S02]  /*1290*/  BSSY.RECONVERGENT B1, `(.L_x_381) ;  /* 0x0000031000017945 */ /* 0x000fe40003800200 */
[C---:B------:R-:W-:Y:S01]  /*12a0*/  LOP3.LUT R9, R7.reuse, 0x3, RZ, 0xc0, !PT ;  /* 0x0000000307097812 */ /* 0x040fe200078ec0ff */
[----:B------:R-:W-:Y:S01]  /*12b0*/  IMAD.X R10, RZ, RZ, R11, P0 ;  /* 0x000000ffff0a7224 */ /* 0x000fe200000e060b */
[----:B------:R-:W-:Y:S02]  /*12c0*/  ISETP.GE.U32.AND P0, PT, R7, 0x3, PT ;  /* 0x000000030700780c */ /* 0x000fe40003f06070 */
[----:B------:R-:W-:Y:S02]  /*12d0*/  ISETP.NE.U32.AND P1, PT, R9, 0x3, PT ;  /* 0x000000030900780c */ /* 0x000fe40003f25070 */
[----:B------:R-:W-:-:S02]  /*12e0*/  ISETP.GE.U32.AND.EX P0, PT, R10, RZ, PT, P0 ;  /* 0x000000ff0a00720c */ /* 0x000fc40003f06100 */
[----:B------:R-:W-:Y:S02]  /*12f0*/  ISETP.NE.AND.EX P1, PT, RZ, RZ, PT, P1 ;  /* 0x000000ffff00720c */ /* 0x000fe40003f25310 */
[----:B-1----:R-:W-:-:S11]  /*1300*/  SHF.R.S32.HI R14, RZ, 0x1f, R12 ;  /* 0x0000001fff0e7819 */ /* 0x002fd6000001140c */
[----:B------:R-:W-:Y:S05]  /*1310*/  @!P1 BRA `(.L_x_382) ;  /* 0x0000000000a09947 */ /* 0x000fea0003800000 */
[----:B------:R-:W1:Y:S01]  /*1320*/  S2UR UR7, SR_CgaCtaId ;  /* 0x00000000000779c3 */ /* 0x000e620000008800 */
[----:B------:R-:W2:Y:S01]  /*1330*/  LDCU.64 UR12, c[0x0][0x3a8] ;  /* 0x00007500ff0c77ac */ /* 0x000ea20008000a00 */
[----:B------:R-:W-:Y:S02]  /*1340*/  IMAD.SHL.U32 R13, R3, 0x8, RZ ;  /* 0x00000008030d7824 */ /* 0x000fe400078e00ff */
[----:B------:R-:W-:Y:S01]  /*1350*/  IMAD.U32 R10, RZ, RZ, UR20 ;  /* 0x00000014ff0a7e24 */ /* 0x000fe2000f8e00ff */
[----:B------:R-:W-:Y:S01]  /*1360*/  UMOV UR5, 0x400 ;  /* 0x0000040000057882 */ /* 0x000fe20000000000 */
[----:B------:R-:W-:Y:S01]  /*1370*/  IMAD.U32 R11, RZ, RZ, UR21 ;  /* 0x00000015ff0b7e24 */ /* 0x000fe2000f8e00ff */
[----:B------:R-:W-:Y:S01]  /*1380*/  UIADD3 UR5, UPT, UPT, UR5, 0x80, URZ ;  /* 0x0000008005057890 */ /* 0x000fe2000fffe0ff */
[----:B------:R-:W3:Y:S01]  /*1390*/  LDC R16, c[0x0][0x388] ;  /* 0x0000e200ff107b82 */ /* 0x000ee20000000800 */
[----:B------:R-:W-:Y:S01]  /*13a0*/  VIADD R9, R7, 0x1 ;  /* 0x0000000107097836 */ /* 0x000fe20000000000 */
[----:B------:R-:W-:Y:S01]  /*13b0*/  SHF.L.U64.HI R7, R3, 0x3, R6 ;  /* 0x0000000303077819 */ /* 0x000fe20000010206 */
[----:B------:R-:W-:Y:S01]  /*13c0*/  IMAD.U32 R11, RZ, RZ, UR6 ;  /* 0x00000006ff0b7e24 */ /* 0x000fe2000f8e00ff */
[----:B------:R-:W-:Y:S01]  /*13d0*/  LEA R13, P1, R10, R13, 0x3 ;  /* 0x0000000d0a0d7211 */ /* 0x000fe200078218ff */
[----:B------:R-:W-:Y:S01]  /*13e0*/  IMAD R17, R2, UR10, RZ ;  /* 0x0000000a02117c24 */ /* 0x000fe2000f8e02ff */
[----:B------:R-:W-:-:S02]  /*13f0*/  LOP3.LUT R9, R9, 0x3, RZ, 0xc0, !PT ;  /* 0x0000000309097812 */ /* 0x000fc400078ec0ff */
[----:B------:R-:W-:Y:S01]  /*1400*/  LEA.HI.X R11, R10, R7, R11, 0x3, P1 ;  /* 0x000000070a0b7211 */ /* 0x000fe200008f1c0b */
[----:B------:R-:W-:Y:S01]  /*1410*/  IMAD R18, R17, UR9, RZ ;  /* 0x0000000911127c24 */ /* 0x000fe2000f8e02ff */
[----:B------:R-:W-:Y:S02]  /*1420*/  IADD3 R9, P3, PT, RZ, -R9, RZ ;  /* 0x80000009ff097210 */ /* 0x000fe40007f7e0ff */
[----:B--2---:R-:W-:-:S03]  /*1430*/  IADD3 R15, P1, P2, R13, UR12, R12 ;  /* 0x0000000c0d0f7c10 */ /* 0x004fc6000fa3e00c */
[----:B------:R-:W-:Y:S01]  /*1440*/  IMAD.X R13, RZ, RZ, -0x1, P3 ;  /* 0xffffffffff0d7424 */ /* 0x000fe200018e06ff */
[----:B-1----:R-:W-:-:S06]  /*1450*/  ULEA UR5, UR7, UR5, 0x18 ;  /* 0x0000000507057291 */ /* 0x002fcc000f8ec0ff */
[----:B------:R-:W-:-:S05]  /*1460*/  IADD3 R7, PT, PT, R12, UR5, RZ ;  /* 0x000000050c077c10 */ /* 0x000fca000fffe0ff */
[----:B---3--:R-:W-:Y:S01]  /*1470*/  IMAD R10, R16, 0x400, R7 ;  /* 0x00000400100a7824 */ /* 0x008fe200078e0207 */
[----:B------:R-:W-:-:S03]  /*1480*/  IADD3.X R16, PT, PT, R11, UR13, R14, P1, P2 ;  /* 0x0000000d0b107c10 */ /* 0x000fc60008fe440e */
[----:B------:R-:W-:-:S07]  /*1490*/  IMAD R7, R3, 0x8, R10 ;  /* 0x0000000803077824 */ /* 0x000fce00078e020a */
.L_x_383:
        /* <DEDUP_REMOVED lines=11> */
[----:B------:R1:W-:Y:S01]  /*1550*/  LDGSTS.E.64 [R7+0x80], desc[UR22][R10.64] ;  /* 0x000800000a077fae */ /* 0x0003e2000b9a1416 */
[----:B------:R-:W-:Y:S02]  /*1560*/  LEA.HI.X R16, R8, R16, RZ, 0x3, P3 ;  /* 0x0000001008107211 */ /* 0x000fe400018f1cff */
[----:B------:R-:W-:Y:S01]  /*1570*/  ISETP.NE.AND.EX P1, PT, R13, RZ, PT, P1 ;  /* 0x000000ff0d00720c */ /* 0x000fe20003f25310 */
[----:B-1----:R-:W-:-:S12]  /*1580*/  IMAD R7, R18, 0x8, R7 ;  /* 0x0000000812077824 */ /* 0x002fd800078e0207 */
[----:B------:R-:W-:Y:S05]  /*1590*/  @P1 BRA `(.L_x_383) ;  /* 0xfffffffc00c01947 */ /* 0x000fea000383ffff */
.L_x_382:
[----:B------:R-:W-:Y:S05]  /*15a0*/  BSYNC.RECONVERGENT B1 ;  /* 0x0000000000017941 */ /* 0x000fea0003800200 */
.L_x_381:
[----:B------:R-:W-:Y:S05]  /*15b0*/  @!P0 BRA `(.L_x_377) ;  /* 0x0000000000f08947 */ /* 0x000fea0003800000 */
[----:B------:R-:W1:Y:S01]  /*15c0*/  S2UR UR7, SR_CgaCtaId ;  /* 0x00000000000779c3 */ /* 0x000e620000008800 */
[----:B------:R-:W2:Y:S01]  /*15d0*/  LDCU.64 UR12, c[0x0][0x3a8] ;  /* 0x00007500ff0c77ac */ /* 0x000ea20008000a00 */
[C---:B------:R-:W-:Y:S01]  /*15e0*/  IADD3 R16, P0, PT, R3.reuse, UR20, RZ ;  /* 0x0000001403107c10 */ /* 0x040fe2000ff1e0ff */
[C---:B------:R-:W-:Y:S01]  /*15f0*/  IMAD.SHL.U32 R9, R3.reuse, 0x8, RZ ;  /* 0x0000000803097824 */ /* 0x040fe200078e00ff */
[----:B------:R-:W-:Y:S01]  /*1600*/  MOV R11, UR21 ;  /* 0x00000015000b7c02 */ /* 0x000fe20008000f00 */
[----:B------:R-:W-:Y:S01]  /*1610*/  UMOV UR5, 0x400 ;  /* 0x0000040000057882 */ /* 0x000fe20000000000 */
[----:B------:R-:W-:Y:S01]  /*1620*/  IMAD.U32 R10, RZ, RZ, UR20 ;  /* 0x00000014ff0a7e24 */ /* 0x000fe2000f8e00ff */
[----:B------:R-:W-:Y:S01]  /*1630*/  UIADD3 UR5, UPT, UPT, UR5, 0x80, URZ ;  /* 0x0000008005057890 */ /* 0x000fe2000fffe0ff */
[----:B------:R-:W3:Y:S01]  /*1640*/  LDC R18, c[0x0][0x388] ;  /* 0x0000e200ff127b82 */ /* 0x000ee20000000800 */
[----:B------:R-:W-:Y:S01]  /*1650*/  IADD3.X R15, PT, PT, R6, UR6, RZ, P0, !PT ;  /* 0x00000006060f7c10 */ /* 0x000fe200087fe4ff */
[----:B------:R-:W-:Y:S01]  /*1660*/  IMAD.U32 R17, RZ, RZ, UR6 ;  /* 0x00000006ff117e24 */ /* 0x000fe2000f8e00ff */
[----:B------:R-:W-:Y:S01]  /*1670*/  SHF.L.U64.HI R13, R3, 0x3, R6 ;  /* 0x00000003030d7819 */ /* 0x000fe20000010206 */
[----:B------:R-:W-:Y:S01]  /*1680*/  IMAD R23, R2, UR10, RZ ;  /* 0x0000000a02177c24 */ /* 0x000fe2000f8e02ff */
[----:B------:R-:W-:-:S02]  /*1690*/  LEA R9, P2, R10, R9, 0x3 ;  /* 0x000000090a097211 */ /* 0x000fc400078418ff */
[----:B------:R-:W-:Y:S01]  /*16a0*/  SHF.L.U64.HI R15, R16, 0x3, R15 ;  /* 0x00000003100f7819 */ /* 0x000fe2000001020f */
[----:B------:R-:W-:Y:S01]  /*16b0*/  IMAD R23, R23, UR9, RZ ;  /* 0x0000000917177c24 */ /* 0x000fe2000f8e02ff */
[----:B------:R-:W-:Y:S02]  /*16c0*/  LEA.HI.X R13, R10, R13, R17, 0x3, P2 ;  /* 0x0000000d0a0d7211 */ /* 0x000fe400010f1c11 */
[----:B--2---:R-:W-:Y:S02]  /*16d0*/  IADD3 R7, P1, PT, R12, UR12, RZ ;  /* 0x0000000c0c077c10 */ /* 0x004fe4000ff3e0ff */
[----:B------:R-:W-:Y:S01]  /*16e0*/  LEA R10, P0, R8, R9, 0x3 ;  /* 0x00000009080a7211 */ /* 0x000fe200078018ff */
[----:B-1----:R-:W-:-:S03]  /*16f0*/  ULEA UR5, UR7, UR5, 0x18 ;  /* 0x0000000507057291 */ /* 0x002fc6000f8ec0ff */
[----:B------:R-:W-:-:S03]  /*1700*/  LEA.HI.X R24, R8, R13, RZ, 0x3, P0 ;  /* 0x0000000d08187211 */ /* 0x000fc600000f1cff */
[----:B------:R-:W-:Y:S01]  /*1710*/  VIADD R11, R12, UR5 ;  /* 0x000000050c0b7c36 */ /* 0x000fe20008000000 */
[----:B------:R-:W-:-:S03]  /*1720*/  UMOV UR5, URZ ;  /* 0x000000ff00057c82 */ /* 0x000fc60008000000 */
[----:B---3--:R-:W-:Y:S01]  /*1730*/  IMAD R18, R18, 0x400, R11 ;  /* 0x0000040012127824 */ /* 0x008fe200078e020b */
[----:B------:R-:W-:Y:S01]  /*1740*/  IADD3.X R11, PT, PT, R14, UR13, RZ, P1, !PT ;  /* 0x0000000d0e0b7c10 */ /* 0x000fe20008ffe4ff */
[----:B------:R-:W-:Y:S01]  /*1750*/  IMAD.SHL.U32 R14, R16, 0x8, RZ ;  /* 0x00000008100e7824 */ /* 0x000fe200078e00ff */
[C---:B------:R-:W-:Y:S01]  /*1760*/  LEA R12, P1, R8.reuse, R9, 0x4 ;  /* 0x00000009080c7211 */ /* 0x040fe200078220ff */
[----:B------:R-:W-:Y:S02]  /*1770*/  IMAD R2, R3, 0x8, R18 ;  /* 0x0000000803027824 */ /* 0x000fe400078e0212 */
[C---:B------:R-:W-:Y:S01]  /*1780*/  IMAD.WIDE.U32 R14, R8.reuse, 0x18, R14 ;  /* 0x00000018080e7825 */ /* 0x040fe200078e000e */
[----:B------:R-:W-:-:S03]  /*1790*/  LEA.HI.X R26, R8, R13, RZ, 0x4, P1 ;  /* 0x0000000d081a7211 */ /* 0x000fc600008f24ff */
[----:B------:R-:W-:Y:S02]  /*17a0*/  VIADD R28, R15, UR5 ;  /* 0x000000050f1c7c36 */ /* 0x000fe40008000000 */
[C-C-:B------:R-:W-:Y:S02]  /*17b0*/  IMAD R22, R23.reuse, 0x8, R2.reuse ;  /* 0x0000000817167824 */ /* 0x140fe400078e0202 */
[C-C-:B------:R-:W-:Y:S02]  /*17c0*/  IMAD R25, R23.reuse, 0x10, R2.reuse ;  /* 0x0000001017197824 */ /* 0x140fe400078e0202 */
[----:B------:R-:W-:-:S07]  /*17d0*/  IMAD R27, R23, 0x18, R2 ;  /* 0x00000018171b7824 */ /* 0x000fce00078e0202 */
.L_x_384:
[C---:B------:R-:W-:Y:S02]  /*17e0*/  IADD3 R16, P0, PT, R7.reuse, R9, RZ ;  /* 0x0000000907107210 */ /* 0x040fe40007f1e0ff */
[----:B------:R-:W-:-:S03]  /*17f0*/  IADD3 R20, P1, PT, R7, R10, RZ ;  /* 0x0000000a07147210 */ /* 0x000fc60007f3e0ff */
[C---:B------:R-:W-:Y:S02]  /*1800*/  IMAD.X R17, R11.reuse, 0x1, R13, P0 ;  /* 0x000000010b117824 */ /* 0x040fe400000e060d */
[----:B------:R-:W-:Y:S01]  /*1810*/  IMAD.X R21, R11, 0x1, R24, P1 ;  /* 0x000000010b157824 */ /* 0x000fe200008e0618 */
[----:B------:R-:W-:Y:S02]  /*1820*/  IADD3 R18, P1, PT, R7, R14, RZ ;  /* 0x0000000e07127210 */ /* 0x000fe40007f3e0ff */
[----:B------:R-:W-:Y:S01]  /*1830*/  @!PT LDS RZ, [RZ] ;  /* 0x00000000fffff984 */ /* 0x000fe20000000800 */
[----:B------:R-:W-:Y:S01]  /*1840*/  @!PT LDS RZ, [RZ] ;  /* 0x00000000fffff984 */ /* 0x000fe20000000800 */
[----:B------:R-:W-:Y:S01]  /*1850*/  @!PT LDS RZ, [RZ] ;  /* 0x00000000fffff984 */ /* 0x000fe20000000800 */
[----:B------:R1:W-:Y:S03]  /*1860*/  LDGSTS.E.64 [R2+0x80], desc[UR22][R16.64] ;  /* 0x0008000010027fae */ /* 0x0003e6000b9a1416 */
[----:B------:R-:W-:Y:S01]  /*1870*/  IMAD.X R19, R11, 0x1, R28, P1 ;  /* 0x000000010b137824 */ /* 0x000fe200008e061c */
[----:B------:R2:W-:Y:S01]  /*1880*/  LDGSTS.E.64 [R22+0x80], desc[UR22][R20.64] ;  /* 0x0008000014167fae */ /* 0x0005e2000b9a1416 */
[----:B-1----:R-:W-:Y:S01]  /*1890*/  IADD3 R16, P0, PT, R7, R12, RZ ;  /* 0x0000000c07107210 */ /* 0x002fe20007f1e0ff */
[----:B------:R-:W-:Y:S01]  /*18a0*/  IMAD R2, R23, 0x20, R2 ;  /* 0x0000002017027824 */ /* 0x000fe200078e0202 */
[----:B------:R-:W-:-:S02]  /*18b0*/  LEA R7, P1, R8, R7, 0x5 ;  /* 0x0000000708077211 */ /* 0x000fc400078228ff */
[----:B------:R-:W-:Y:S01]  /*18c0*/  IADD3.X R17, PT, PT, R11, R26, RZ, P0, !PT ;  /* 0x0000001a0b117210 */ /* 0x000fe200007fe4ff */
[----:B--2---:R-:W-:Y:S01]  /*18d0*/  IMAD R22, R23, 0x20, R22 ;  /* 0x0000002017167824 */ /* 0x004fe200078e0216 */
[C---:B------:R-:W-:Y:S02]  /*18e0*/  LEA R3, P0, R8.reuse, R3, 0x2 ;  /* 0x0000000308037211 */ /* 0x040fe400078010ff */
[C---:B------:R-:W-:Y:S01]  /*18f0*/  LEA.HI.X R11, R8.reuse, R11, RZ, 0x5, P1 ;  /* 0x0000000b080b7211 */ /* 0x040fe200008f2cff */
[----:B------:R1:W-:Y:S01]  /*1900*/  LDGSTS.E.64 [R25+0x80], desc[UR22][R16.64] ;  /* 0x0008000010197fae */ /* 0x0003e2000b9a1416 */
[----:B------:R-:W-:Y:S02]  /*1910*/  LEA.HI.X R6, R8, R6, RZ, 0x2, P0 ;  /* 0x0000000608067211 */ /* 0x000fe400000f14ff */
[----:B------:R-:W-:Y:S01]  /*1920*/  ISETP.GE.U32.AND P0, PT, R3, R4, PT ;  /* 0x000000040300720c */ /* 0x000fe20003f06070 */
[----:B------:R2:W-:Y:S03]  /*1930*/  LDGSTS.E.64 [R27+0x80], desc[UR22][R18.64] ;  /* 0x00080000121b7fae */ /* 0x0005e6000b9a1416 */
[----:B------:R-:W-:Y:S01]  /*1940*/  ISETP.GE.U32.AND.EX P0, PT, R6, R5, PT, P0 ;  /* 0x000000050600720c */ /* 0x000fe20003f06100 */
[----:B-1----:R-:W-:-:S02]  /*1950*/  IMAD R25, R23, 0x20, R25 ;  /* 0x0000002017197824 */ /* 0x002fc400078e0219 */
[----:B--2---:R-:W-:-:S10]  /*1960*/  IMAD R27, R23, 0x20, R27 ;  /* 0x00000020171b7824 */ /* 0x004fd400078e021b */
[----:B------:R-:W-:Y:S05]  /*1970*/  @!P0 BRA `(.L_x_384) ;  /* 0xfffffffc00988947 */ /* 0x000fea000383ffff */
.L_x_377:
[----:B------:R-:W-:Y:S05]  /*1980*/  BSYNC.RECONVERGENT B0 ;  /* 0x0000000000007941 */ /* 0x000fea0003800200 */
.L_x_376:
[----:B------:R-:W0:Y:S01]  /*1990*/  LDGDEPBAR ;  /* 0x00000000000079af */ /* 0x000e220000000000 */
[----:B------:R-:W-:-:S04]  /*19a0*/  DEPBAR.LE SB0, 0x0 ;  /* 0x000080000000791a */ /* 0x000fc80000000000 */
[----:B------:R-:W-:Y:S06]  /*19b0*/  BAR.SYNC.DEFER_BLOCKING 0x0 ;  /* 0x0000000000007b1d */ /* 0x000fec0000010000 */
.L_x_366:
[----:B------:R-:W-:-:S13]  /*19c0*/  ISETP.NE.AND P0, PT, R0, UR19, PT ;  /* 0x0000001300007c0c */ /* 0x000fda000bf05270 */
[----:B------:R-:W-:Y:S05]  /*19d0*/  @!P0 BRA `(.L_x_385) ;  /* 0x0000000000888947 */ /* 0x000fea0003800000 */
[----:B------:R-:W1:Y:S02]  /*19e0*/  LDC R8, c[0x0][0x388] ;  /* 0x0000e200ff087b82 */ /* 0x000e640000000800 */
[----:B-1----:R-:W-:-:S13]  /*19f0*/  ISETP.GE.AND P0, PT, R8, 0x1, PT ;  /* 0x000000010800780c */ /* 0x002fda0003f06270 */
[----:B------:R-:W-:Y:S05]  /*1a00*/  @!P0 EXIT ;  /* 0x000000000000894d */ /* 0x000fea0003800000 */
[----:B------:R-:W1:Y:S01]  /*1a10*/  S2R R5, SR_CgaCtaId ;  /* 0x0000000000057919 */ /* 0x000e620000008800 */
[----:B------:R-:W2:Y:S01]  /*1a20*/  LDC R3, c[0x0][0x3b0] ;  /* 0x0000ec00ff037b82 */ /* 0x000ea20000000800 */
[----:B------:R-:W3:Y:S01]  /*1a30*/  LDCU UR7, c[0x0][0x3a0] ;  /* 0x00007400ff0777ac */ /* 0x000ee20008000800 */
[----:B------:R-:W-:Y:S01]  /*1a40*/  MOV R2, 0x400 ;  /* 0x0000040000027802 */ /* 0x000fe20000000f00 */
[----:B------:R-:W3:Y:S01]  /*1a50*/  S2R R9, SR_TID.X ;  /* 0x0000000000097919 */ /* 0x000ee20000002100 */
[----:B------:R-:W4:Y:S03]  /*1a60*/  LDCU.64 UR4, c[0x0][0x390] ;  /* 0x00007200ff0477ac */ /* 0x000f260008000a00 */
[----:B------:R-:W-:Y:S01]  /*1a70*/  VIADD R4, R2, 0x80 ;  /* 0x0000008002047836 */ /* 0x000fe20000000000 */
[----:B----4-:R-:W-:Y:S01]  /*1a80*/  ULEA UR4, UP0, UR20, UR4, 0x3 ;  /* 0x0000000414047291 */ /* 0x010fe2000f8018ff */
[----:B--2---:R-:W-:-:S02]  /*1a90*/  IMAD R2, R8, 0x400, R3 ;  /* 0x0000040008027824 */ /* 0x004fc400078e0203 */
[----:B------:R-:W-:Y:S01]  /*1aa0*/  IMAD.MOV R8, RZ, RZ, -R8 ;  /* 0x000000ffff087224 */ /* 0x000fe200078e0a08 */
[----:B------:R-:W-:Y:S01]  /*1ab0*/  ULEA.HI.X UR5, UR20, UR5, UR6, 0x3, UP0 ;  /* 0x0000000514057291 */ /* 0x000fe200080f1c06 */
[----:B-1----:R-:W-:Y:S02]  /*1ac0*/  LEA R4, R5, R4, 0x18 ;  /* 0x0000000405047211 */ /* 0x002fe400078ec0ff */
[C---:B---3--:R-:W-:Y:S01]  /*1ad0*/  LEA R3, R9.reuse, UR7, 0x3 ;  /* 0x0000000709037c11 */ /* 0x048fe2000f8e18ff */
[----:B------:R-:W-:-:S04]  /*1ae0*/  IMAD R2, R9, 0x8, R2 ;  /* 0x0000000809027824 */ /* 0x000fc800078e0202 */
[----:B------:R-:W-:Y:S01]  /*1af0*/  IMAD.IADD R11, R4, 0x1, R3 ;  /* 0x00000001040b7824 */ /* 0x000fe200078e0203 */
[----:B------:R-:W-:-:S07]  /*1b00*/  IADD3 R10, PT, PT, R2, 0x80, R4 ;  /* 0x00000080020a7810 */ /* 0x000fce0007ffe004 */
.L_x_386:
[----:B------:R-:W-:Y:S01]  /*1b10*/  ISETP.GE.AND P0, PT, R9, R0, PT ;  /* 0x000000000900720c */ /* 0x000fe20003f06270 */
[----:B------:R-:W-:Y:S01]  /*1b20*/  IMAD.U32 R7, RZ, RZ, UR5 ;  /* 0x00000005ff077e24 */ /* 0x000fe2000f8e00ff */
[----:B------:R-:W-:Y:S01]  /*1b30*/  MOV R6, UR4 ;  /* 0x0000000400067c02 */ /* 0x000fe20008000f00 */
[----:B------:R-:W-:-:S10]  /*1b40*/  VIADD R8, R8, 0x1 ;  /* 0x0000000108087836 */ /* 0x000fd40000000000 */
[----:B------:R1:W-:Y:S04]  /*1b50*/  @!P0 LDS.64 R2, [R11] ;  /* 0x000000000b028984 */ /* 0x0003e80000000a00 */
[----:B------:R2:W3:Y:S01]  /*1b60*/  @!P0 LDS.64 R4, [R10] ;  /* 0x000000000a048984 */ /* 0x0004e20000000a00 */
[----:B-1----:R-:W-:Y:S02]  /*1b70*/  VIADD R11, R11, 0x400 ;  /* 0x000004000b0b7836 */ /* 0x002fe40000000000 */
[----:B--2---:R-:W-:Y:S01]  /*1b80*/  VIADD R10, R10, 0x400 ;  /* 0x000004000a0a7836 */ /* 0x004fe20000000000 */
[----:B---3--:R-:W-:Y:S01]  /*1b90*/  @!P0 DMUL R2, R2, R4 ;  /* 0x0000000402028228 */ /* 0x008fe20000000000 */
[----:B------:R-:W-:-:S04]  /*1ba0*/  @!P0 IMAD.WIDE R4, R9, 0x8, R6 ;  /* 0x0000000809048825 */ /* 0x000fc800078e0206 */
[----:B------:R-:W-:Y:S02]  /*1bb0*/  VIADD R9, R9, 0x80 ;  /* 0x0000008009097836 */ /* 0x000fe40000000000 */
[----:B------:R1:W-:Y:S01]  /*1bc0*/  @!P0 STG.E.64 desc[UR22][R4.64], R2 ;  /* 0x0000000204008986 */ /* 0x0003e2000c101b16 */
[----:B------:R-:W-:-:S13]  /*1bd0*/  ISETP.NE.AND P0, PT, R8, RZ, PT ;  /* 0x000000ff0800720c */ /* 0x000fda0003f05270 */
[----:B-1----:R-:W-:Y:S05]  /*1be0*/  @P0 BRA `(.L_x_386) ;  /* 0xfffffffc00c80947 */ /* 0x002fea000383ffff */
[----:B------:R-:W-:Y:S05]  /*1bf0*/  EXIT ;  /* 0x000000000000794d */ /* 0x000fea0003800000 */
.L_x_385:
        /* <DEDUP_REMOVED lines=19> */
.L_x_387:
[----:B-1----:R-:W-:Y:S01]  /*1d30*/  LDS.64 R2, [R10] ;  /* 0x000000000a027984 */ /* 0x002fe20000000a00 */
[----:B------:R-:W-:Y:S01]  /*1d40*/  VIADD R0, R0, 0x1 ;  /* 0x0000000100007836 */ /* 0x000fe20000000000 */
[----:B------:R-:W-:Y:S01]  /*1d50*/  MOV R6, UR4 ;  /* 0x0000000400067c02 */ /* 0x000fe20008000f00 */
[----:B------:R-:W-:Y:S01]  /*1d60*/  IMAD.U32 R7, RZ, RZ, UR5 ;  /* 0x00000005ff077e24 */ /* 0x000fe2000f8e00ff */
[----:B------:R-:W1:Y:S02]  /*1d70*/  LDS.64 R4, [R8] ;  /* 0x0000000008047984 */ /* 0x000e640000000a00 */
[----:B------:R-:W-:Y:S01]  /*1d80*/  ISETP.NE.AND P0, PT, R0, RZ, PT ;  /* 0x000000ff0000720c */ /* 0x000fe20003f05270 */
[----:B-1----:R-:W-:Y:S01]  /*1d90*/  DMUL R4, R2, R4 ;  /* 0x0000000402047228 */ /* 0x002fe20000000000 */
[----:B------:R-:W-:-:S06]  /*1da0*/  IMAD.WIDE R2, R9, 0x8, R6 ;  /* 0x0000000809027825 */ /* 0x000fcc00078e0206 */
[----:B------:R1:W-:Y:S05]  /*1db0*/  STG.E.64 desc[UR22][R2.64], R4 ;  /* 0x0000000402007986 */ /* 0x0003ea000c101b16 */
[----:B------:R-:W-:Y:S05]  /*1dc0*/  @!P0 EXIT ;  /* 0x000000000000894d */ /* 0x000fea0003800000 */
[----:B------:R-:W-:Y:S02]  /*1dd0*/  VIADD R8, R8, 0x400 ;  /* 0x0000040008087836 */ /* 0x000fe40000000000 */
[----:B------:R-:W-:Y:S02]  /*1de0*/  VIADD R10, R10, 0x400 ;  /* 0x000004000a0a7836 */ /* 0x000fe40000000000 */
[----:B------:R-:W-:Y:S01]  /*1df0*/  VIADD R9, R9, 0x80 ;  /* 0x0000008009097836 */ /* 0x000fe20000000000 */
[----:B------:R-:W-:Y:S06]  /*1e00*/  BRA `(.L_x_387) ;  /* 0xfffffffc00c87947 */ /* 0x000fec000383ffff */
        .weak           $__internal_0_$__cuda_sm20_div_u64
        .type           $__internal_0_$__cuda_sm20_div_u64,@function
        .size           $__internal_0_$__cuda_sm20_div_u64,(.L_x_505 - $__internal_0_$__cuda_sm20_div_u64)
$__internal_0_$__cuda_sm20_div_u64:
[----:B------:R-:W-:Y:S02]  /*1e10*/  IMAD.MOV.U32 R16, RZ, RZ, R8 ;  /* 0x000000ffff107224 */ /* 0x000fe400078e0008 */
[----:B------:R-:W-:-:S04]  /*1e20*/  IMAD.U32 R17, RZ, RZ, UR4 ;  /* 0x00000004ff117e24 */ /* 0x000fc8000f8e00ff */
[----:B------:R-:W1:Y:S08]  /*1e30*/  I2F.U64.RP R16, R16 ;  /* 0x0000001000107312 */ /* 0x000e700000309000 */
[----:B-1----:R-:W1:Y:S02]  /*1e40*/  MUFU.RCP R10, R16 ;  /* 0x00000010000a7308 */ /* 0x002e640000001000 */
[----:B-1----:R-:W-:-:S06]  /*1e50*/  VIADD R10, R10, 0x1ffffffe ;  /* 0x1ffffffe0a0a7836 */ /* 0x002fcc0000000000 */
[----:B------:R-:W1:Y:S02]  /*1e60*/  F2I.U64.TRUNC R10, R10 ;  /* 0x0000000a000a7311 */ /* 0x000e64000020d800 */
[----:B-1----:R-:W-:-:S04]  /*1e70*/  IMAD.WIDE.U32 R12, R10, R8, RZ ;  /* 0x000000080a0c7225 */ /* 0x002fc800078e00ff */
[----:B------:R-:W-:Y:S01]  /*1e80*/  IMAD R13, R10, UR4, R13 ;  /* 0x000000040a0d7c24 */ /* 0x000fe2000f8e020d */
[----:B------:R-:W-:-:S03]  /*1e90*/  IADD3 R19, P0, PT, RZ, -R12, RZ ;  /* 0x8000000cff137210 */ /* 0x000fc60007f1e0ff */
[----:B------:R-:W-:Y:S02]  /*1ea0*/  IMAD R13, R11, R8, R13 ;  /* 0x000000080b0d7224 */ /* 0x000fe400078e020d */
[----:B------:R-:W-:-:S04]  /*1eb0*/  IMAD.HI.U32 R12, R10, R19, RZ ;  /* 0x000000130a0c7227 */ /* 0x000fc800078e00ff */
[----:B------:R-:W-:Y:S02]  /*1ec0*/  IMAD.X R21, RZ, RZ, ~R13, P0 ;  /* 0x000000ffff157224 */ /* 0x000fe400000e0e0d */
[----:B------:R-:W-:Y:S02]  /*1ed0*/  IMAD.MOV.U32 R13, RZ, RZ, R10 ;  /* 0x000000ffff0d7224 */ /* 0x000fe400078e000a */
[-C--:B------:R-:W-:Y:S02]  /*1ee0*/  IMAD R17, R11, R21.reuse, RZ ;  /* 0x000000150b117224 */ /* 0x080fe400078e02ff */
[----:B------:R-:W-:-:S04]  /*1ef0*/  IMAD.WIDE.U32 R12, P0, R10, R21, R12 ;  /* 0x000000150a0c7225 */ /* 0x000fc8000780000c */
[----:B------:R-:W-:-:S04]  /*1f00*/  IMAD.HI.U32 R21, R11, R21, RZ ;  /* 0x000000150b157227 */ /* 0x000fc800078e00ff */
[----:B------:R-:W-:-:S05]  /*1f10*/  IMAD.HI.U32 R12, P1, R11, R19, R12 ;  /* 0x000000130b0c7227 */ /* 0x000fca000782000c */
[----:B------:R-:W-:Y:S02]  /*1f20*/  IADD3 R13, P2, PT, R17, R12, RZ ;  /* 0x0000000c110d7210 */ /* 0x000fe40007f5e0ff */
[----:B------:R-:W-:-:S03]  /*1f30*/  IADD3.X R12, PT, PT, R21, R11, RZ, P0, !PT ;  /* 0x0000000b150c7210 */ /* 0x000fc600007fe4ff */
[----:B------:R-:W-:Y:S01]  /*1f40*/  IMAD.WIDE.U32 R10, R13, R8, RZ ;  /* 0x000000080d0a7225 */ /* 0x000fe200078e00ff */
[----:B------:R-:W-:-:S03]  /*1f50*/  IADD3.X R17, PT, PT, RZ, RZ, R12, P2, P1 ;  /* 0x000000ffff117210 */ /* 0x000fc600017e240c */
[----:B------:R-:W-:Y:S01]  /*1f60*/  IMAD R11, R13, UR4, R11 ;  /* 0x000000040d0b7c24 */ /* 0x000fe2000f8e020b */
[----:B------:R-:W-:-:S03]  /*1f70*/  IADD3 R19, P0, PT, RZ, -R10, RZ ;  /* 0x8000000aff137210 */ /* 0x000fc60007f1e0ff */
[----:B------:R-:W-:Y:S02]  /*1f80*/  IMAD R11, R17, R8, R11 ;  /* 0x00000008110b7224 */ /* 0x000fe400078e020b */
[----:B------:R-:W-:-:S04]  /*1f90*/  IMAD.HI.U32 R12, R13, R19, RZ ;  /* 0x000000130d0c7227 */ /* 0x000fc800078e00ff */
[----:B------:R-:W-:-:S04]  /*1fa0*/  IMAD.X R10, RZ, RZ, ~R11, P0 ;  /* 0x000000ffff0a7224 */ /* 0x000fc800000e0e0b */
[----:B------:R-:W-:-:S04]  /*1fb0*/  IMAD.WIDE.U32 R12, P0, R13, R10, R12 ;  /* 0x0000000a0d0c7225 */ /* 0x000fc8000780000c */
[C---:B------:R-:W-:Y:S02]  /*1fc0*/  IMAD R11, R17.reuse, R10, RZ ;  /* 0x0000000a110b7224 */ /* 0x040fe400078e02ff */
[----:B------:R-:W-:-:S04]  /*1fd0*/  IMAD.HI.U32 R12, P1, R17, R19, R12 ;  /* 0x00000013110c7227 */ /* 0x000fc8000782000c */
[----:B------:R-:W-:Y:S01]  /*1fe0*/  IMAD.HI.U32 R10, R17, R10, RZ ;  /* 0x0000000a110a7227 */ /* 0x000fe200078e00ff */
[----:B------:R-:W-:-:S03]  /*1ff0*/  IADD3 R12, P2, PT, R11, R12, RZ ;  /* 0x0000000c0b0c7210 */ /* 0x000fc60007f5e0ff */
[----:B------:R-:W-:Y:S02]  /*2000*/  IMAD.X R17, R10, 0x1, R17, P0 ;  /* 0x000000010a117824 */ /* 0x000fe400000e0611 */
[----:B------:R-:W-:-:S03]  /*2010*/  IMAD.HI.U32 R10, R12, R9, RZ ;  /* 0x000000090c0a7227 */ /* 0x000fc600078e00ff */
[----:B------:R-:W-:Y:S01]  /*2020*/  IADD3.X R16, PT, PT, RZ, RZ, R17, P2, P1 ;  /* 0x000000ffff107210 */ /* 0x000fe200017e2411 */
[----:B------:R-:W-:Y:S02]  /*2030*/  IMAD.MOV.U32 R11, RZ, RZ, RZ ;  /* 0x000000ffff0b7224 */ /* 0x000fe400078e00ff */
[----:B------:R-:W-:-:S04]  /*2040*/  IMAD.WIDE.U32 R10, R12, R15, R10 ;  /* 0x0000000f0c0a7225 */ /* 0x000fc800078e000a */
[C---:B------:R-:W-:Y:S02]  /*2050*/  IMAD R13, R16.reuse, R15, RZ ;  /* 0x0000000f100d7224 */ /* 0x040fe400078e02ff */
[----:B------:R-:W-:-:S04]  /*2060*/  IMAD.HI.U32 R10, P0, R16, R9, R10 ;  /* 0x00000009100a7227 */ /* 0x000fc8000780000a */
[----:B------:R-:W-:Y:S01]  /*2070*/  IMAD.HI.U32 R12, R16, R15, RZ ;  /* 0x0000000f100c7227 */ /* 0x000fe200078e00ff */
[----:B------:R-:W-:-:S03]  /*2080*/  IADD3 R13, P1, PT, R13, R10, RZ ;  /* 0x0000000a0d0d7210 */ /* 0x000fc60007f3e0ff */
[----:B------:R-:W-:Y:S02]  /*2090*/  IMAD.X R12, RZ, RZ, R12, P0 ;  /* 0x000000ffff0c7224 */ /* 0x000fe400000e060c */
[----:B------:R-:W-:-:S04]  /*20a0*/  IMAD.WIDE.U32 R10, R13, R8, RZ ;  /* 0x000000080d0a7225 */ /* 0x000fc800078e00ff */
[----:B------:R-:W-:Y:S01]  /*20b0*/  IMAD.X R17, RZ, RZ, R12, P1 ;  /* 0x000000ffff117224 */ /* 0x000fe200008e060c */
[----:B------:R-:W-:Y:S01]  /*20c0*/  IADD3 R19, P1, PT, -R10, R9, RZ ;  /* 0x000000090a137210 */ /* 0x000fe20007f3e1ff */
[----:B------:R-:W-:-:S03]  /*20d0*/  IMAD R11, R13, UR4, R11 ;  /* 0x000000040d0b7c24 */ /* 0x000fc6000f8e020b */
[-C--:B------:R-:W-:Y:S01]  /*20e0*/  ISETP.GE.U32.AND P0, PT, R19, R8.reuse, PT ;  /* 0x000000081300720c */ /* 0x080fe20003f06070 */
[----:B------:R-:W-:-:S04]  /*20f0*/  IMAD R10, R17, R8, R11 ;  /* 0x00000008110a7224 */ /* 0x000fc800078e020b */
[----:B------:R-:W-:Y:S01]  /*2100*/  IMAD.X R16, R15, 0x1, ~R10, P1 ;  /* 0x000000010f107824 */ /* 0x000fe200008e0e0a */
[----:B------:R-:W-:Y:S01]  /*2110*/  IADD3 R10, P2, PT, R13, 0x1, RZ ;  /* 0x000000010d0a7810 */ /* 0x000fe20007f5e0ff */
[----:B------:R-:W-:Y:S01]  /*2120*/  IMAD.MOV.U32 R15, RZ, RZ, 0x0 ;  /* 0x00000000ff0f7424 */ /* 0x000fe200078e00ff */
[-C--:B------:R-:W-:Y:S02]  /*2130*/  IADD3 R9, P1, PT, -R8, R19.reuse, RZ ;  /* 0x0000001308097210 */ /* 0x080fe40007f3e1ff */
[C---:B------:R-:W-:Y:S01]  /*2140*/  ISETP.GE.U32.AND.EX P0, PT, R16.reuse, UR4, PT, P0 ;  /* 0x0000000410007c0c */ /* 0x040fe2000bf06100 */
[----:B------:R-:W-:Y:S01]  /*2150*/  IMAD.X R12, RZ, RZ, R17, P2 ;  /* 0x000000ffff0c7224 */ /* 0x000fe200010e0611 */
[----:B------:R-:W-:Y:S02]  /*2160*/  IADD3.X R11, PT, PT, R16, ~UR4, RZ, P1, !PT ;  /* 0x80000004100b7c10 */ /* 0x000fe40008ffe4ff */
[----:B------:R-:W-:Y:S02]  /*2170*/  SEL R9, R9, R19, P0 ;  /* 0x0000001309097207 */ /* 0x000fe40000000000 */
[----:B------:R-:W-:-:S02]  /*2180*/  SEL R13, R10, R13, P0 ;  /* 0x0000000d0a0d7207 */ /* 0x000fc40000000000 */
[----:B------:R-:W-:Y:S02]  /*2190*/  SEL R11, R11, R16, P0 ;  /* 0x000000100b0b7207 */ /* 0x000fe40000000000 */
[----:B------:R-:W-:Y:S02]  /*21a0*/  SEL R12, R12, R17, P0 ;  /* 0x000000110c0c7207 */ /* 0x000fe40000000000 */
[----:B------:R-:W-:Y:S02]  /*21b0*/  ISETP.GE.U32.AND P0, PT, R9, R8, PT ;  /* 0x000000080900720c */ /* 0x000fe40003f06070 */
[----:B------:R-:W-:Y:S02]  /*21c0*/  IADD3 R10, P2, PT, R13, 0x1, RZ ;  /* 0x000000010d0a7810 */ /* 0x000fe40007f5e0ff */
[----:B------:R-:W-:Y:S02]  /*21d0*/  ISETP.GE.U32.AND.EX P0, PT, R11, UR4, PT, P0 ;  /* 0x000000040b007c0c */ /* 0x000fe4000bf06100 */
[----:B------:R-:W-:Y:S01]  /*21e0*/  ISETP.NE.U32.AND P1, PT, R8, RZ, PT ;  /* 0x000000ff0800720c */ /* 0x000fe20003f25070 */
[----:B------:R-:W-:Y:S01]  /*21f0*/  IMAD.X R11, RZ, RZ, R12, P2 ;  /* 0x000000ffff0b7224 */ /* 0x000fe200010e060c */
[----:B------:R-:W-:-:S02]  /*2200*/  SEL R10, R10, R13, P0 ;  /* 0x0000000d0a0a7207 */ /* 0x000fc40000000000 */
[----:B------:R-:W-:Y:S02]  /*2210*/  ISETP.NE.AND.EX P1, PT, RZ, UR4, PT, P1 ;  /* 0x00000004ff007c0c */ /* 0x000fe4000bf25310 */
[----:B------:R-:W-:Y:S02]  /*2220*/  SEL R11, R11, R12, P0 ;  /* 0x0000000c0b0b7207 */ /* 0x000fe40000000000 */
[----:B------:R-:W-:Y:S02]  /*2230*/  SEL R10, R10, 0xffffffff, P1 ;  /* 0xffffffff0a0a7807 */ /* 0x000fe40000800000 */
[----:B------:R-:W-:Y:S01]  /*2240*/  SEL R11, R11, 0xffffffff, P1 ;  /* 0xffffffff0b0b7807 */ /* 0x000fe20000800000 */
[----:B------:R-:W-:Y:S06]  /*2250*/  RET.REL.NODEC R14 `(_ZN3cub18CUB_300001_SM_10006detail9transform16transform_kernelINS2_10policy_hubILb0EN4cuda3std3__45tupleIJN6thrust24THRUST_300001_SM_1000_NS6detail15normal_iteratorINSA_10device_ptrIdEEEESF_EEEE10policy1000ElNS7_10multipliesIdEESF_JPdSL_EEEvT0_iT1_T2_DpNS2_10kernel_argIT3_EE) ;  /* 0xffffffdc0e687950 */ /* 0x000fec0003c3ffff */
.L_x_388:
        /* <DEDUP_REMOVED lines=10> */
.L_x_505:


//--------------------- .text._ZN3cub18CUB_300001_SM_10006detail9transform16transform_kernelINS2_10policy_hubILb0EN4cuda3std3__45tupleIJN6thrust24THRUST_300001_SM_1000_NS6detail15normal_iteratorINSA_10device_ptrIdEEEESF_EEEE10policy1000EiNS7_10multipliesIdEESF_JPdSL_EEEvT0_iT1_T2_DpNS2_10kernel_argIT3_EE --------------------------
	.section	.text._ZN3cub18CUB_300001_SM_10006detail9transform16transform_kernelINS2_10policy_hubILb0EN4cuda3std3__45tupleIJN6thrust24THRUST_300001_SM_1000_NS6detail15normal_iteratorINSA_10device_ptrIdEEEESF_EEEE10policy1000EiNS7_10multipliesIdEESF_JPdSL_EEEvT0_iT1_T2_DpNS2_10kernel_argIT3_EE,"ax",@progbits
	.align	128
        .global         _ZN3cub18CUB_300001_SM_10006detail9transform16transform_kernelINS2_10policy_hubILb0EN4cuda3std3__45tupleIJN6thrust24THRUST_300001_SM_1000_NS6detail15normal_iteratorINSA_10device_ptrIdEEEESF_EEEE10policy1000EiNS7_10multipliesIdEESF_JPdSL_EEEvT0_iT1_T2_DpNS2_10kernel_argIT3_EE
        .type           _ZN3cub18CUB_300001_SM_10006detail9transform16transform_kernelINS2_10policy_hubILb0EN4cuda3std3__45tupleIJN6thrust24THRUST_300001_SM_1000_NS6detail15normal_iteratorINSA_10device_ptrIdEEEESF_EEEE10policy1000EiNS7_10multipliesIdEESF_JPdSL_EEEvT0_iT1_T2_DpNS2_10kernel_argIT3_EE,@function
        .size           _ZN3cub18CUB_300001_SM_10006detail9transform16transform_kernelINS2_10policy_hubILb0EN4cuda3std3__45tupleIJN6thrust24THRUST_300001_SM_1000_NS6detail15normal_iteratorINSA_10device_ptrIdEEEESF_EEEE10policy1000EiNS7_10multipliesIdEESF_JPdSL_EEEvT0_iT1_T2_DpNS2_10kernel_argIT3_EE,(.L_x_506 - _ZN3cub18CUB_300001_SM_10006detail9transform16transform_kernelINS2_10policy_hubILb0EN4cuda3std3__45tupleIJN6thrust24THRUST_300001_SM_1000_NS6detail15normal_iteratorINSA_10device_ptrIdEEEESF_EEEE10policy1000EiNS7_10multipliesIdEESF_JPdSL_EEEvT0_iT1_T2_DpNS2_10kernel_argIT3_EE)
        .other          _ZN3cub18CUB_300001_SM_10006detail9transform16transform_kernelINS2_10policy_hubILb0EN4cuda3std3__45tupleIJN6thrust24THRUST_300001_SM_1000_NS6detail15normal_iteratorINSA_10device_ptrIdEEEESF_EEEE10policy1000EiNS7_10multipliesIdEESF_JPdSL_EEEvT0_iT1_T2_DpNS2_10kernel_argIT3_EE,@"STO_CUDA_ENTRY STV_DEFAULT"
_ZN3cub18CUB_300001_SM_10006detail9transform16transform_kernelINS2_10policy_hubILb0EN4cuda3std3__45tupleIJN6thrust24THRUST_300001_SM_1000_NS6detail15normal_iteratorINSA_10device_ptrIdEEEESF_EEEE10policy1000EiNS7_10multipliesIdEESF_JPdSL_EEEvT0_iT1_T2_DpNS2_10kernel_argIT3_EE:
.text._ZN3cub18CUB_300001_SM_10006detail9transform16transform_kernelINS2_10policy_hubILb0EN4cuda3std3__45tupleIJN6thrust24THRUST_300001_SM_1000_NS6detail15normal_iteratorINSA_10device_ptrIdEEEESF_EEEE10policy1000EiNS7_10multipliesIdEESF_JPdSL_EEEvT0_iT1_T2_DpNS2_10kernel_argIT3_EE:
[----:B------:R-:W-:Y:S08]  /*0000*/  LDC R1, c[0x0][0x37c] ;  /* 0x0000df00ff017b82 */ /* 0x000ff00000000800 */
[----:B------:R-:W1:Y:S01]  /*0010*/  S2UR UR5, SR_CTAID.X ;  /* 0x00000000000579c3 */ /* 0x000e620000002500 */
[----:B------:R-:W2:Y:S01]  /*0020*/  LDCU UR7, c[0x0][0x370] ;  /* 0x00006e00ff0777ac */ /* 0x000ea20008000800 */
[----:B------:R-:W3:Y:S01]  /*0030*/  LDCU.64 UR16, c[0x0][0x380] ;  /* 0x00007000ff1077ac */ /* 0x000ee20008000a00 */
[----:B------:R-:W4:Y:S01]  /*0040*/  LDCU.64 UR20, c[0x0][0x358] ;  /* 0x00006b00ff1477ac */ /* 0x000f220008000a00 */
[----:B---3--:R-:W-:-:S02]  /*0050*/  USHF.L.U32 UR24, UR17, 0x7, URZ ;  /* 0x0000000711187899 */ /* 0x008fc400080006ff */
[----:B-1----:R-:W-:Y:S02]  /*0060*/  UIADD3 UR4, UPT, UPT, UR5, 0x2, URZ ;  /* 0x0000000205047890 */ /* 0x002fe4000fffe0ff */
[----:B------:R-:W-:Y:S02]  /*0070*/  UIMAD UR22, UR24, UR5, URZ ;  /* 0x00000005181672a4 */ /* 0x000fe4000f8e02ff */
[----:B--2---:R-:W-:Y:S02]  /*0080*/  UISETP.GE.U32.AND UP0, UPT, UR4, UR7, UPT ;  /* 0x000000070400728c */ /* 0x004fe4000bf06070 */
[----:B------:R-:W-:Y:S02]  /*0090*/  UIADD3 UR6, UPT, UPT, -UR22, UR16, URZ ;  /* 0x0000001016067290 */ /* 0x000fe4000fffe1ff */
[----:B------:R-:W-:Y:S02]  /*00a0*/  UISETP.EQ.OR UP0, UPT, UR5, URZ, UP0 ;  /* 0x000000ff0500728c */ /* 0x000fe40008702670 */
[----:B------:R-:W-:-:S04]  /*00b0*/  UISETP.LT.AND UP1, UPT, UR24, UR6, UPT ;  /* 0x000000061800728c */ /* 0x000fc8000bf21270 */
[----:B------:R-:W-:-:S03]  /*00c0*/  USEL UR23, UR24, UR6, UP1 ;  /* 0x0000000618177287 */ /* 0x000fc60008800000 */
[----:B----4-:R-:W-:Y:S09]  /*00d0*/  BRA.U UP0, `(.L_x_389) ;  /* 0x0000000100dc7547 */ /* 0x010ff2000b800000 */
        /* <DEDUP_REMOVED lines=20> */
[----:B------:R-:W-:Y:S02]  /*0220*/  ULOP3.LUT UR13, UR13, 0xfffffff0, URZ, 0xc0, !UPT ;  /* 0xfffffff00d0d7892 */ /* 0x000fe4000f8ec0ff */
[----:B------:R-:W-:Y:S02]  /*0230*/  ULOP3.LUT UR12, UR12, 0xfffffff0, URZ, 0xc0, !UPT ;  /* 0xfffffff00c0c7892 */ /* 0x000fe4000f8ec0ff */
[----:B------:R-:W-:Y:S02]  /*0240*/  ULEA UR14, UR16, UR14, 0x18 ;  /* 0x0000000e100e7291 */ /* 0x000fe4000f8ec0ff */
[----:B------:R-:W-:Y:S01]  /*0250*/  USHF.R.U32.HI UR7, URZ, 0x4, UR13 ;  /* 0x00000004ff077899 */ /* 0x000fe2000801160d */
        /* <DEDUP_REMOVED lines=8> */
[----:B------:R-:W-:-:S02]  /*02e0*/  UIADD3 UR13, UPT, UPT, UR13, UR12, URZ ;  /* 0x0000000c0d0d7290 */ /* 0x000fc4000fffe0ff */
[----:B------:R-:W-:Y:S02]  /*02f0*/  ULEA UR16, UR17, UR14, 0xa ;  /* 0x0000000e11107291 */ /* 0x000fe4000f8e50ff */
[----:B------:R-:W-:Y:S02]  /*0300*/  USHF.R.U32.HI UR12, URZ, 0x4, UR12 ;  /* 0x00000004ff0c7899 */ /* 0x000fe4000801160c */
[----:B----4-:R-:W-:Y:S01]  /*0310*/  UIMAD.WIDE UR4, UR22, 0x8, UR4 ;  /* 0x00000008160478a5 */ /* 0x010fe2000f8e0204 */
[----:B------:R-:W-:Y:S01]  /*0320*/  IMAD.U32 R0, RZ, RZ, UR13 ;  /* 0x0000000dff007e24 */ /* 0x000fe2000f8e00ff */
[----:B------:R-:W-:Y:S02]  /*0330*/  UPRMT UR7, UR7, 0x5410, URZ ;  /* 0x0000541007077896 */ /* 0x000fe400080000ff */
[----:B--2---:R-:W-:Y:S02]  /*0340*/  UIMAD.WIDE UR8, UR22, 0x8, UR8 ;  /* 0x00000008160878a5 */ /* 0x004fe4000f8e0208 */
[----:B------:R-:W-:-:S02]  /*0350*/  UIADD3 UR18, UPT, UPT, UR16, 0x80, URZ ;  /* 0x0000008010127890 */ /* 0x000fc4000fffe0ff */
[----:B------:R-:W-:Y:S01]  /*0360*/  UPRMT UR12, UR12, 0x5410, URZ ;  /* 0x000054100c0c7896 */ /* 0x000fe200080000ff */
[----:B------:R-:W-:Y:S02]  /*0370*/  UMOV UR19, UR15 ;  /* 0x0000000f00137c82 */ /* 0x000fe40008000000 */
[----:B---3--:R1:W-:Y:S06]  /*0380*/  UBLKCP.S.G [UR14], [UR4], UR7 ;  /* 0x0000000e040073ba */ /* 0x0083ec0008000207 */
[----:B------:R1:W-:Y:S01]  /*0390*/  UBLKCP.S.G [UR18], [UR8], UR12 ;  /* 0x00000012080073ba */ /* 0x0003e2000800020c */
[----:B------:R1:W-:Y:S01]  /*03a0*/  SYNCS.ARRIVE.TRANS64 RZ, [UR15], R0 ;  /* 0x00000000ffff79a7 */ /* 0x0003e2000800000f */
[----:B------:R-:W-:Y:S01]  /*03b0*/  NOP ;  /* 0x0000000000007918 */ /* 0x000fe20000000000 */
.L_x_391:
[----:B-1----:R-:W-:Y:S05]  /*03c0*/  BSYNC.RECONVERGENT B0 ;  /* 0x0000000000007941 */ /* 0x002fea0003800200 */
.L_x_390:
[----:B------:R-:W1:Y:S08]  /*03d0*/  S2UR UR5, SR_CgaCtaId ;  /* 0x00000000000579c3 */ /* 0x000e700000008800 */
[----:B------:R-:W-:Y:S01]  /*03e0*/  BAR.SYNC.DEFER_BLOCKING 0x0 ;  /* 0x0000000000007b1d */ /* 0x000fe20000010000 */
[----:B------:R-:W-:-:S05]  /*03f0*/  SHF.L.U32 R0, RZ, 0x1f, RZ ;  /* 0x0000001fff007819 */ /* 0x000fca00000006ff */
[----:B------:R-:W-:Y:S02]  /*0400*/  UMOV UR4, 0x400 ;  /* 0x0000040000047882 */ /* 0x000fe40000000000 */
[----:B-1----:R-:W-:-:S12]  /*0410*/  ULEA UR4, UR5, UR4, 0x18 ;  /* 0x0000000405047291 */ /* 0x002fd8000f8ec0ff */
.L_x_392:
[----:B------:R-:W1:Y:S02]  /*0420*/  SYNCS.PHASECHK.TRANS64.TRYWAIT P0, [UR4], R0 ;  /* 0x00000000ff0075a7 */ /* 0x000e640008001104 */
[----:B-1----:R-:W-:Y:S05]  /*0430*/  @!P0 BRA `(.L_x_392) ;  /* 0xfffffffc00f88947 */ /* 0x002fea000383ffff */
[----:B------:R-:W-:Y:S05]  /*0440*/  BRA `(.L_x_393) ;  /* 0x00000014004c7947 */ /* 0x000fea0003800000 */
.L_x_389:
[----:B------:R-:W1:Y:S01]  /*0450*/  S2R R2, SR_TID.Y ;  /* 0x0000000000027919 */ /* 0x000e620000002200 */
[----:B------:R-:W2:Y:S01]  /*0460*/  LDCU UR10, c[0x0][0x360] ;  /* 0x00006c00ff0a77ac */ /* 0x000ea20008000800 */
[----:B------:R-:W-:Y:S01]  /*0470*/  BSSY.RECONVERGENT B0, `(.L_x_394) ;  /* 0x00000af000007945 */ /* 0x000fe20003800200 */
[----:B------:R-:W1:Y:S01]  /*0480*/  S2R R3, SR_TID.Z ;  /* 0x0000000000037919 */ /* 0x000e620000002300 */
[----:B------:R-:W2:Y:S01]  /*0490*/  LDCU UR11, c[0x0][0x364] ;  /* 0x00006c80ff0b77ac */ /* 0x000ea20008000800 */
[----:B------:R-:W3:Y:S01]  /*04a0*/  LDC R0, c[0x0][0x368] ;  /* 0x0000da00ff007b82 */ /* 0x000ee20000000800 */
[----:B------:R-:W4:Y:S01]  /*04b0*/  S2R R5, SR_TID.X ;  /* 0x0000000000057919 */ /* 0x000f220000002100 */
[----:B------:R-:W-:Y:S02]  /*04c0*/  USHF.L.U32 UR4, UR23, 0x3, URZ ;  /* 0x0000000317047899 */ /* 0x000fe400080006ff */
[----:B------:R-:W-:Y:S02]  /*04d0*/  USHF.R.S32.HI UR12, URZ, 0x1f, UR22 ;  /* 0x0000001fff0c7899 */ /* 0x000fe40008011416 */
[----:B------:R-:W-:-:S04]  /*04e0*/  USHF.R.S32.HI UR5, URZ, 0x1f, UR4 ;  /* 0x0000001fff057899 */ /* 0x000fc80008011404 */
[----:B------:R-:W-:Y:S02]  /*04f0*/  USHF.R.U32.HI UR13, URZ, 0x3, UR5 ;  /* 0x00000003ff0d7899 */ /* 0x000fe40008011605 */
[----:B------:R-:W-:Y:S02]  /*0500*/  USHF.R.U64 UR7, UR4, 0x3, UR5 ;  /* 0x0000000304077899 */ /* 0x000fe40008001205 */
[----:B--2---:R-:W-:Y:S02]  /*0510*/  UIMAD UR4, UR10, UR11, URZ ;  /* 0x0000000b0a0472a4 */ /* 0x004fe4000f8e02ff */
[----:B-1----:R-:W-:Y:S02]  /*0520*/  IMAD R2, R3, UR11, R2 ;  /* 0x0000000b03027c24 */ /* 0x002fe4000f8e0202 */
[----:B------:R-:W-:Y:S02]  /*0530*/  IMAD.U32 R3, RZ, RZ, UR13 ;  /* 0x0000000dff037e24 */ /* 0x000fe4000f8e00ff */
[----:B----4-:R-:W-:-:S02]  /*0540*/  IMAD R2, R2, UR10, R5 ;  /* 0x0000000a02027c24 */ /* 0x010fc4000f8e0205 */
[----:B---3--:R-:W-:Y:S01]  /*0550*/  IMAD R5, R0, UR4, RZ ;  /* 0x0000000400057c24 */ /* 0x008fe2000f8e02ff */
[----:B------:R-:W-:Y:S02]  /*0560*/  UMOV UR4, URZ ;  /* 0x000000ff00047c82 */ /* 0x000fe40008000000 */
[----:B------:R-:W-:-:S04]  /*0570*/  ISETP.LT.U32.AND P0, PT, R2, UR7, PT ;  /* 0x0000000702007c0c */ /* 0x000fc8000bf01070 */
[----:B------:R-:W-:Y:S01]  /*0580*/  ISETP.GT.U32.AND.EX P0, PT, R3, RZ, PT, P0 ;  /* 0x000000ff0300720c */ /* 0x000fe20003f04100 */
[----:B------:R-:W-:-:S12]  /*0590*/  IMAD.MOV.U32 R3, RZ, RZ, RZ ;  /* 0x000000ffff037224 */ /* 0x000fd800078e00ff */
[----:B------:R-:W-:Y:S05]  /*05a0*/  @!P0 BRA `(.L_x_395) ;  /* 0x00000008006c8947 */ /* 0x000fea0003800000 */
[----:B------:R-:W-:Y:S01]  /*05b0*/  IMAD.IADD R7, R5, 0x1, R2 ;  /* 0x0000000105077824 */ /* 0x000fe200078e0202 */
[----:B------:R-:W-:Y:S01]  /*05c0*/  MOV R6, UR7 ;  /* 0x0000000700067c02 */ /* 0x000fe20008000f00 */
[----:B------:R-:W-:Y:S01]  /*05d0*/  IMAD.U32 R4, RZ, RZ, UR13 ;  /* 0x0000000dff047e24 */ /* 0x000fe2000f8e00ff */
[----:B------:R-:W-:Y:S01]  /*05e0*/  BSSY.RECONVERGENT B1, `(.L_x_396) ;  /* 0x0000029000017945 */ /* 0x000fe20003800200 */
[----:B------:R-:W-:Y:S01]  /*05f0*/  IMAD.U32 R8, RZ, RZ, UR13 ;  /* 0x0000000dff087e24 */ /* 0x000fe2000f8e00ff */
[C---:B------:R-:W-:Y:S01]  /*0600*/  ISETP.LT.U32.AND P2, PT, R7.reuse, UR7, PT ;  /* 0x0000000707007c0c */ /* 0x040fe2000bf41070 */
[----:B------:R-:W-:Y:S01]  /*0610*/  IMAD.MOV.U32 R9, RZ, RZ, -0x1 ;  /* 0xffffffffff097424 */ /* 0x000fe200078e00ff */
[----:B------:R-:W-:Y:S02]  /*0620*/  ISETP.LT.U32.AND P1, PT, R7, UR7, PT ;  /* 0x0000000707007c0c */ /* 0x000fe4000bf21070 */
[----:B------:R-:W-:Y:S02]  /*0630*/  ISETP.GT.U32.AND.EX P2, PT, R4, RZ, PT, P2 ;  /* 0x000000ff0400720c */ /* 0x000fe40003f44120 */
[----:B------:R-:W-:Y:S01]  /*0640*/  ISETP.GT.U32.AND.EX P1, PT, R8, RZ, PT, P1 ;  /* 0x000000ff0800720c */ /* 0x000fe20003f24110 */
[----:B------:R-:W-:Y:S01]  /*0650*/  IMAD.U32 R8, RZ, RZ, UR13 ;  /* 0x0000000dff087e24 */ /* 0x000fe2000f8e00ff */
[----:B------:R-:W-:-:S02]  /*0660*/  SEL R6, R6, R7, P2 ;  /* 0x0000000706067207 */ /* 0x000fc40001000000 */
[----:B------:R-:W-:Y:S02]  /*0670*/  SEL R4, RZ, 0x1, !P1 ;  /* 0x00000001ff047807 */ /* 0x000fe40004800000 */
        /* <DEDUP_REMOVED lines=23> */
[----:B------:R-:W-:-:S05]  /*07f0*/  @!P3 LOP3.LUT R7, RZ, R5, RZ, 0x33, !PT ;  /* 0x00000005ff07b212 */ /* 0x000fca00078e33ff */
[----:B------:R-:W-:Y:S01]  /*0800*/  IMAD.MOV.U32 R8, RZ, RZ, R7 ;  /* 0x000000ffff087224 */ /* 0x000fe200078e0007 */
[----:B------:R-:W-:Y:S06]  /*0810*/  BRA `(.L_x_398) ;  /* 0x0000000000147947 */ /* 0x000fec0003800000 */
.L_x_397:
[----:B------:R-:W-:Y:S01]  /*0820*/  IMAD.MOV.U32 R9, RZ, RZ, R12 ;  /* 0x000000ffff097224 */ /* 0x000fe200078e000c */
[----:B------:R-:W-:-:S07]  /*0830*/  MOV R8, 0x850 ;  /* 0x0000085000087802 */ /* 0x000fce0000000f00 */
[----:B------:R-:W-:Y:S05]  /*0840*/  CALL.REL.NOINC `($__internal_1_$__cuda_sm20_div_u64) ;  /* 0x0000001400587944 */ /* 0x000fea0003c00000 */
[----:B------:R-:W-:Y:S01]  /*0850*/  IMAD.MOV.U32 R8, RZ, RZ, R6 ;  /* 0x000000ffff087224 */ /* 0x000fe200078e0006 */
[----:B------:R-:W-:-:S07]  /*0860*/  MOV R9, R7 ;  /* 0x0000000700097202 */ /* 0x000fce0000000f00 */
.L_x_398:
[----:B------:R-:W-:Y:S05]  /*0870*/  BSYNC.RECONVERGENT B1 ;  /* 0x0000000000017941 */ /* 0x000fea0003800200 */
.L_x_396:
[----:B------:R-:W-:Y:S01]  /*0880*/  IADD3 R4, P1, PT, R8, R4, RZ ;  /* 0x0000000408047210 */ /* 0x000fe20007f3e0ff */
[----:B------:R-:W1:Y:S01]  /*0890*/  LDC R6, c[0x0][0x3a0] ;  /* 0x0000e800ff067b82 */ /* 0x000e620000000800 */
[----:B------:R-:W-:Y:S01]  /*08a0*/  BSSY.RECONVERGENT B1, `(.L_x_399) ;  /* 0x0000030000017945 */ /* 0x000fe20003800200 */
[----:B------:R-:W-:Y:S01]  /*08b0*/  IMAD.MOV.U32 R28, RZ, RZ, R2 ;  /* 0x000000ffff1c7224 */ /* 0x000fe200078e0002 */
[C---:B------:R-:W-:Y:S01]  /*08c0*/  LOP3.LUT R7, R4.reuse, 0x3, RZ, 0xc0, !PT ;  /* 0x0000000304077812 */ /* 0x040fe200078ec0ff */
[----:B------:R-:W-:Y:S01]  /*08d0*/  IMAD.X R8, RZ, RZ, R9, P1 ;  /* 0x000000ffff087224 */ /* 0x000fe200008e0609 */
[----:B------:R-:W-:Y:S01]  /*08e0*/  ISETP.GE.U32.AND P1, PT, R4, 0x3, PT ;  /* 0x000000030400780c */ /* 0x000fe20003f26070 */
[----:B------:R-:W-:Y:S01]  /*08f0*/  IMAD.MOV.U32 R29, RZ, RZ, R3 ;  /* 0x000000ffff1d7224 */ /* 0x000fe200078e0003 */
[----:B------:R-:W-:Y:S02]  /*0900*/  ISETP.NE.U32.AND P2, PT, R7, 0x3, PT ;  /* 0x000000030700780c */ /* 0x000fe40003f45070 */
[----:B------:R-:W-:-:S02]  /*0910*/  ISETP.GE.U32.AND.EX P1, PT, R8, RZ, PT, P1 ;  /* 0x000000ff0800720c */ /* 0x000fc40003f26110 */
[----:B------:R-:W-:Y:S02]  /*0920*/  ISETP.NE.AND.EX P2, PT, RZ, RZ, PT, P2 ;  /* 0x000000ffff00720c */ /* 0x000fe40003f45320 */
[----:B-1----:R-:W-:-:S11]  /*0930*/  SHF.R.S32.HI R10, RZ, 0x1f, R6 ;  /* 0x0000001fff0a7819 */ /* 0x002fd60000011406 */
[----:B------:R-:W-:Y:S05]  /*0940*/  @!P2 BRA `(.L_x_400) ;  /* 0x000000000094a947 */ /* 0x000fea0003800000 */
[----:B------:R-:W1:Y:S01]  /*0950*/  S2UR UR8, SR_CgaCtaId ;  /* 0x00000000000879c3 */ /* 0x000e620000008800 */
[----:B------:R-:W2:Y:S01]  /*0960*/  LDCU.64 UR14, c[0x0][0x398] ;  /* 0x00007300ff0e77ac */ /* 0x000ea20008000a00 */
[----:B------:R-:W-:Y:S01]  /*0970*/  VIADD R11, R4, 0x1 ;  /* 0x00000001040b7836 */ /* 0x000fe20000000000 */
[----:B------:R-:W-:Y:S01]  /*0980*/  MOV R29, R3 ;  /* 0x00000003001d7202 */ /* 0x000fe20000000f00 */
[----:B------:R-:W-:Y:S01]  /*0990*/  IMAD R4, R0, UR11, RZ ;  /* 0x0000000b00047c24 */ /* 0x000fe2000f8e02ff */
[----:B------:R-:W-:Y:S01]  /*09a0*/  USHF.L.U32 UR5, UR22, 0x3, URZ ;  /* 0x0000000316057899 */ /* 0x000fe200080006ff */
[----:B------:R-:W-:Y:S01]  /*09b0*/  IMAD.MOV.U32 R28, RZ, RZ, R2 ;  /* 0x000000ffff1c7224 */ /* 0x000fe200078e0002 */
[----:B------:R-:W-:Y:S01]  /*09c0*/  USHF.L.U64.HI UR9, UR22, 0x3, UR12 ;  /* 0x0000000316097899 */ /* 0x000fe2000801020c */
[----:B------:R-:W-:Y:S01]  /*09d0*/  LOP3.LUT R11, R11, 0x3, RZ, 0xc0, !PT ;  /* 0x000000030b0b7812 */ /* 0x000fe200078ec0ff */
[----:B------:R-:W-:Y:S02]  /*09e0*/  IMAD R4, R4, UR10, RZ ;  /* 0x0000000a04047c24 */ /* 0x000fe4000f8e02ff */
[----:B------:R-:W-:Y:S01]  /*09f0*/  LEA R7, P2, R2, UR5, 0x3 ;  /* 0x0000000502077c11 */ /* 0x000fe2000f8418ff */
[----:B------:R-:W-:-:S02]  /*0a00*/  UMOV UR5, 0x400 ;  /* 0x0000040000057882 */ /* 0x000fc40000000000 */
[----:B------:R-:W-:Y:S01]  /*0a10*/  UIADD3 UR5, UPT, UPT, UR5, 0x80, URZ ;  /* 0x0000008005057890 */ /* 0x000fe2000fffe0ff */
[----:B------:R-:W-:Y:S02]  /*0a20*/  LEA.HI.X R15, R2, UR9, R3, 0x3, P2 ;  /* 0x00000009020f7c11 */ /* 0x000fe400090f1c03 */
[----:B------:R-:W-:Y:S02]  /*0a30*/  IADD3 R11, P2, PT, RZ, -R11, RZ ;  /* 0x8000000bff0b7210 */ /* 0x000fe40007f5e0ff */
[----:B--2---:R-:W-:-:S03]  /*0a40*/  IADD3 R14, P3, P4, R7, UR14, R6 ;  /* 0x0000000e070e7c10 */ /* 0x004fc6000fc7e006 */
[----:B------:R-:W-:Y:S01]  /*0a50*/  IMAD.X R12, RZ, RZ, -0x1, P2 ;  /* 0xffffffffff0c7424 */ /* 0x000fe200010e06ff */
[----:B------:R-:W-:Y:S01]  /*0a60*/  IADD3.X R15, PT, PT, R15, UR15, R10, P3, P4 ;  /* 0x0000000f0f0f7c10 */ /* 0x000fe20009fe840a */
[----:B-1----:R-:W-:-:S06]  /*0a70*/  ULEA UR5, UR8, UR5, 0x18 ;  /* 0x0000000508057291 */ /* 0x002fcc000f8ec0ff */
[----:B------:R-:W-:-:S04]  /*0a80*/  VIADD R7, R6, UR5 ;  /* 0x0000000506077c36 */ /* 0x000fc80008000000 */
[----:B------:R-:W-:-:S07]  /*0a90*/  IMAD R7, R2, 0x8, R7 ;  /* 0x0000000802077824 */ /* 0x000fce00078e0207 */
.L_x_401:
[----:B------:R-:W-:Y:S01]  /*0aa0*/  IADD3 R11, P2, PT, R11, 0x1, RZ ;  /* 0x000000010b0b7810 */ /* 0x000fe20007f5e0ff */
[----:B------:R-:W-:Y:S01]  /*0ab0*/  IMAD.MOV.U32 R8, RZ, RZ, R14 ;  /* 0x000000ffff087224 */ /* 0x000fe200078e000e */
[C---:B------:R-:W-:Y:S01]  /*0ac0*/  IADD3 R28, P3, PT, R5.reuse, R28, RZ ;  /* 0x0000001c051c7210 */ /* 0x040fe20007f7e0ff */
[----:B------:R-:W-:Y:S01]  /*0ad0*/  IMAD.MOV.U32 R9, RZ, RZ, R15 ;  /* 0x000000ffff097224 */ /* 0x000fe200078e000f */
[----:B------:R-:W-:Y:S01]  /*0ae0*/  LEA R14, P4, R5, R14, 0x3 ;  /* 0x0000000e050e7211 */ /* 0x000fe200078818ff */
        /* <DEDUP_REMOVED lines=8> */
[----:B------:R-:W-:-:S02]  /*0b70*/  ISETP.NE.AND.EX P2, PT, R12, RZ, PT, P2 ;  /* 0x000000ff0c00720c */ /* 0x000fc40003f45320 */
[----:B-1----:R-:W-:-:S11]  /*0b80*/  LEA R7, R4, R7, 0x3 ;  /* 0x0000000704077211 */ /* 0x002fd600078e18ff */
[----:B------:R-:W-:Y:S05]  /*0b90*/  @P2 BRA `(.L_x_401) ;  /* 0xfffffffc00c02947 */ /* 0x000fea000383ffff */
.L_x_400:
[----:B------:R-:W-:Y:S05]  /*0ba0*/  BSYNC.RECONVERGENT B1 ;  /* 0x0000000000017941 */ /* 0x000fea0003800200 */
.L_x_399:
[----:B------:R-:W-:Y:S05]  /*0bb0*/  @!P1 BRA `(.L_x_395) ;  /* 0x0000000000e89947 */ /* 0x000fea0003800000 */
[----:B------:R-:W1:Y:S01]  /*0bc0*/  S2UR UR9, SR_CgaCtaId ;  /* 0x00000000000979c3 */ /* 0x000e620000008800 */
[----:B------:R-:W2:Y:S01]  /*0bd0*/  LDCU.64 UR16, c[0x0][0x398] ;  /* 0x00007300ff1077ac */ /* 0x000ea20008000a00 */
[----:B------:R-:W-:Y:S01]  /*0be0*/  IADD3 R4, P1, PT, R28, UR22, RZ ;  /* 0x000000161c047c10 */ /* 0x000fe2000ff3e0ff */
[----:B------:R-:W-:Y:S01]  /*0bf0*/  IMAD R9, R0, UR11, RZ ;  /* 0x0000000b00097c24 */ /* 0x000fe2000f8e02ff */
[----:B------:R-:W-:Y:S01]  /*0c00*/  UMOV UR8, 0x400 ;  /* 0x0000040000087882 */ /* 0x000fe20000000000 */
[----:B------:R-:W-:Y:S01]  /*0c10*/  USHF.L.U32 UR15, UR22, 0x3, URZ ;  /* 0x00000003160f7899 */ /* 0x000fe200080006ff */
[----:B------:R-:W-:Y:S01]  /*0c20*/  IADD3.X R13, PT, PT, R29, UR12, RZ, P1, !PT ;  /* 0x0000000c1d0d7c10 */ /* 0x000fe20008ffe4ff */
[----:B------:R-:W-:Y:S01]  /*0c30*/  UIADD3 UR8, UPT, UPT, UR8, 0x80, URZ ;  /* 0x0000008008087890 */ /* 0x000fe2000fffe0ff */
[C---:B------:R-:W-:Y:S01]  /*0c40*/  IMAD.SHL.U32 R12, R4.reuse, 0x8, RZ ;  /* 0x00000008040c7824 */ /* 0x040fe200078e00ff */
[----:B------:R-:W-:Y:S01]  /*0c50*/  USHF.L.U64.HI UR14, UR22, 0x3, UR12 ;  /* 0x00000003160e7899 */ /* 0x000fe2000801020c */
[----:B------:R-:W-:Y:S01]  /*0c60*/  SHF.L.U64.HI R13, R4, 0x3, R13 ;  /* 0x00000003040d7819 */ /* 0x000fe2000001020d */
[----:B------:R-:W-:Y:S01]  /*0c70*/  IMAD R9, R9, UR10, RZ ;  /* 0x0000000a09097c24 */ /* 0x000fe2000f8e02ff */
[----:B------:R-:W-:Y:S01]  /*0c80*/  UMOV UR5, URZ ;  /* 0x000000ff00057c82 */ /* 0x000fe20008000000 */
[----:B------:R-:W-:Y:S01]  /*0c90*/  IMAD.WIDE.U32 R12, R5, 0x18, R12 ;  /* 0x00000018050c7825 */ /* 0x000fe200078e000c */
[----:B--2---:R-:W-:-:S03]  /*0ca0*/  IADD3 R25, P2, PT, R6, UR16, RZ ;  /* 0x0000001006197c10 */ /* 0x004fc6000ff5e0ff */
[----:B------:R-:W-:Y:S01]  /*0cb0*/  VIADD R26, R13, UR5 ;  /* 0x000000050d1a7c36 */ /* 0x000fe20008000000 */
[----:B------:R-:W-:Y:S01]  /*0cc0*/  IADD3.X R7, PT, PT, R10, UR17, RZ, P2, !PT ;  /* 0x000000110a077c10 */ /* 0x000fe200097fe4ff */
[----:B-1----:R-:W-:Y:S01]  /*0cd0*/  ULEA UR8, UR9, UR8, 0x18 ;  /* 0x0000000809087291 */ /* 0x002fe2000f8ec0ff */
[----:B------:R-:W-:-:S04]  /*0ce0*/  LEA R10, P1, R28, UR15, 0x3 ;  /* 0x0000000f1c0a7c11 */ /* 0x000fc8000f8218ff */
[----:B------:R-:W-:Y:S01]  /*0cf0*/  LEA.HI.X R11, R28, UR14, R29, 0x3, P1 ;  /* 0x0000000e1c0b7c11 */ /* 0x000fe200088f1c1d */
[----:B------:R-:W-:Y:S01]  /*0d00*/  VIADD R15, R6, UR8 ;  /* 0x00000008060f7c36 */ /* 0x000fe20008000000 */
[----:B------:R-:W-:-:S03]  /*0d10*/  LEA R20, P1, R5, R10, 0x4 ;  /* 0x0000000a05147211 */ /* 0x000fc600078220ff */
[----:B------:R-:W-:Y:S01]  /*0d20*/  IMAD R8, R28, 0x8, R15 ;  /* 0x000000081c087824 */ /* 0x000fe200078e020f */
[C---:B------:R-:W-:Y:S01]  /*0d30*/  LEA.HI.X R24, R5.reuse, R11, RZ, 0x4, P1 ;  /* 0x0000000b05187211 */ /* 0x040fe200008f24ff */
[----:B------:R-:W-:-:S04]  /*0d40*/  IMAD.WIDE.U32 R14, R5, 0x8, R10 ;  /* 0x00000008050e7825 */ /* 0x000fc800078e000a */
[C-C-:B------:R-:W-:Y:S02]  /*0d50*/  IMAD R21, R9.reuse, 0x8, R8.reuse ;  /* 0x0000000809157824 */ /* 0x140fe400078e0208 */
[C-C-:B------:R-:W-:Y:S02]  /*0d60*/  IMAD R6, R9.reuse, 0x10, R8.reuse ;  /* 0x0000001009067824 */ /* 0x140fe400078e0208 */
[----:B------:R-:W-:-:S07]  /*0d70*/  IMAD R4, R9, 0x18, R8 ;  /* 0x0000001809047824 */ /* 0x000fce00078e0208 */
.L_x_402:
[----:B------:R-:W-:Y:S02]  /*0d80*/  IADD3 R16, P1, PT, R25, R10, RZ ;  /* 0x0000000a19107210 */ /* 0x000fe40007f3e0ff */
[----:B------:R-:W-:Y:S02]  /*0d90*/  IADD3 R22, P2, PT, R14, R25, RZ ;  /* 0x000000190e167210 */ /* 0x000fe40007f5e0ff */
[----:B------:R-:W-:-:S03]  /*0da0*/  IADD3.X R17, PT, PT, R7, R11, RZ, P1, !PT ;  /* 0x0000000b07117210 */ /* 0x000fc60000ffe4ff */
[----:B------:R-:W-:Y:S01]  /*0db0*/  IMAD.X R23, R15, 0x1, R7, P2 ;  /* 0x000000010f177824 */ /* 0x000fe200010e0607 */
[----:B------:R-:W-:Y:S01]  /*0dc0*/  IADD3 R18, P2, PT, R25, R12, RZ ;  /* 0x0000000c19127210 */ /* 0x000fe20007f5e0ff */
[----:B------:R-:W-:Y:S01]  /*0dd0*/  @!PT LDS RZ, [RZ] ;  /* 0x00000000fffff984 */ /* 0x000fe20000000800 */
[----:B------:R-:W-:Y:S01]  /*0de0*/  @!PT LDS RZ, [RZ] ;  /* 0x00000000fffff984 */ /* 0x000fe20000000800 */
[----:B------:R-:W-:Y:S01]  /*0df0*/  @!PT LDS RZ, [RZ] ;  /* 0x00000000fffff984 */ /* 0x000fe20000000800 */
[----:B------:R1:W-:Y:S04]  /*0e00*/  LDGSTS.E.64 [R8], desc[UR20][R16.64] ;  /* 0x0000000010087fae */ /* 0x0003e8000b9a1414 */
[----:B------:R-:W-:Y:S01]  /*0e10*/  IMAD.X R19, R7, 0x1, R26, P2 ;  /* 0x0000000107137824 */ /* 0x000fe200010e061a */
[----:B------:R2:W-:Y:S01]  /*0e20*/  LDGSTS.E.64 [R21], desc[UR20][R22.64] ;  /* 0x0000000016157fae */ /* 0x0005e2000b9a1414 */
[----:B-1----:R-:W-:Y:S01]  /*0e30*/  IADD3 R16, P1, PT, R25, R20, RZ ;  /* 0x0000001419107210 */ /* 0x002fe20007f3e0ff */
[----:B------:R-:W-:-:S04]  /*0e40*/  IMAD R8, R9, 0x20, R8 ;  /* 0x0000002009087824 */ /* 0x000fc800078e0208 */
[----:B------:R-:W-:Y:S02]  /*0e50*/  IMAD.X R17, R7, 0x1, R24, P1 ;  /* 0x0000000107117824 */ /* 0x000fe400008e0618 */
[----:B--2---:R-:W-:-:S03]  /*0e60*/  IMAD R21, R9, 0x20, R21 ;  /* 0x0000002009157824 */ /* 0x004fc600078e0215 */
[----:B------:R1:W-:Y:S04]  /*0e70*/  LDGSTS.E.64 [R6], desc[UR20][R16.64] ;  /* 0x0000000010067fae */ /* 0x0003e8000b9a1414 */
[----:B------:R2:W-:Y:S01]  /*0e80*/  LDGSTS.E.64 [R4], desc[UR20][R18.64] ;  /* 0x0000000012047fae */ /* 0x0005e2000b9a1414 */
[----:B-1----:R-:W-:Y:S02]  /*0e90*/  IMAD.MOV.U32 R16, RZ, RZ, R25 ;  /* 0x000000ffff107224 */ /* 0x002fe400078e0019 */
[----:B------:R-:W-:Y:S02]  /*0ea0*/  IMAD.MOV.U32 R17, RZ, RZ, R7 ;  /* 0x000000ffff117224 */ /* 0x000fe400078e0007 */
[----:B--2---:R-:W-:-:S04]  /*0eb0*/  IMAD.WIDE.U32 R18, R5, 0x4, R28 ;  /* 0x0000000405127825 */ /* 0x004fc800078e001c */
[----:B------:R-:W-:Y:S01]  /*0ec0*/  IMAD.WIDE.U32 R16, R5, 0x20, R16 ;  /* 0x0000002005107825 */ /* 0x000fe200078e0010 */
[----:B------:R-:W-:Y:S02]  /*0ed0*/  ISETP.GE.U32.AND P1, PT, R18, UR7, PT ;  /* 0x0000000712007c0c */ /* 0x000fe4000bf26070 */
[----:B------:R-:W-:Y:S01]  /*0ee0*/  MOV R29, R19 ;  /* 0x00000013001d7202 */ /* 0x000fe20000000f00 */
[----:B------:R-:W-:Y:S01]  /*0ef0*/  IMAD.MOV.U32 R28, RZ, RZ, R18 ;  /* 0x000000ffff1c7224 */ /* 0x000fe200078e0012 */
[----:B------:R-:W-:Y:S01]  /*0f00*/  ISETP.GE.U32.AND.EX P1, PT, R19, UR13, PT, P1 ;  /* 0x0000000d13007c0c */ /* 0x000fe2000bf26110 */
[----:B------:R-:W-:Y:S02]  /*0f10*/  IMAD.MOV.U32 R25, RZ, RZ, R16 ;  /* 0x000000ffff197224 */ /* 0x000fe400078e0010 */
[----:B------:R-:W-:Y:S02]  /*0f20*/  IMAD.MOV.U32 R7, RZ, RZ, R17 ;  /* 0x000000ffff077224 */ /* 0x000fe400078e0011 */
[----:B------:R-:W-:-:S02]  /*0f30*/  IMAD R6, R9, 0x20, R6 ;  /* 0x0000002009067824 */ /* 0x000fc400078e0206 */
[----:B------:R-:W-:-:S06]  /*0f40*/  IMAD R4, R9, 0x20, R4 ;  /* 0x0000002009047824 */ /* 0x000fcc00078e0204 */
[----:B------:R-:W-:Y:S05]  /*0f50*/  @!P1 BRA `(.L_x_402) ;  /* 0xfffffffc00889947 */ /* 0x000fea000383ffff */
.L_x_395:
[----:B------:R-:W-:Y:S05]  /*0f60*/  BSYNC.RECONVERGENT B0 ;  /* 0x0000000000007941 */ /* 0x000fea0003800200 */
.L_x_394:
[----:B------:R-:W0:Y:S01]  /*0f70*/  LDGDEPBAR ;  /* 0x00000000000079af */ /* 0x000e220000000000 */
[----:B------:R-:W-:Y:S04]  /*0f80*/  BSSY.RECONVERGENT B0, `(.L_x_403) ;  /* 0x000009c000007945 */ /* 0x000fe80003800200 */
[----:B------:R-:W-:Y:S05]  /*0f90*/  @!P0 BRA `(.L_x_404) ;  /* 0x0000000800688947 */ /* 0x000fea0003800000 */
[----:B------:R-:W-:Y:S01]  /*0fa0*/  IADD3 R9, PT, PT, R5, R2, RZ ;  /* 0x0000000205097210 */ /* 0x000fe20007ffe0ff */
[----:B------:R-:W-:Y:S01]  /*0fb0*/  IMAD.U32 R4, RZ, RZ, UR13 ;  /* 0x0000000dff047e24 */ /* 0x000fe2000f8e00ff */
[----:B------:R-:W-:Y:S01]  /*0fc0*/  BSSY.RECONVERGENT B1, `(.L_x_405) ;  /* 0x0000028000017945 */ /* 0x000fe20003800200 */
[----:B------:R-:W-:Y:S01]  /*0fd0*/  IMAD.U32 R7, RZ, RZ, UR13 ;  /* 0x0000000dff077e24 */ /* 0x000fe2000f8e00ff */
[C---:B------:R-:W-:Y:S01]  /*0fe0*/  ISETP.LT.U32.AND P0, PT, R9.reuse, UR7, PT ;  /* 0x0000000709007c0c */ /* 0x040fe2000bf01070 */
[----:B------:R-:W-:Y:S01]  /*0ff0*/  IMAD.U32 R6, RZ, RZ, UR7 ;  /* 0x00000007ff067e24 */ /* 0x000fe2000f8e00ff */
[----:B------:R-:W-:Y:S01]  /*1000*/  ISETP.LT.U32.AND P1, PT, R9, UR7, PT ;  /* 0x0000000709007c0c */ /* 0x000fe2000bf21070 */
[----:B------:R-:W-:Y:S01]  /*1010*/  IMAD.U32 R10, RZ, RZ, UR13 ;  /* 0x0000000dff0a7e24 */ /* 0x000fe2000f8e00ff */
[----:B------:R-:W-:Y:S02]  /*1020*/  ISETP.GT.U32.AND.EX P0, PT, R4, RZ, PT, P0 ;  /* 0x000000ff0400720c */ /* 0x000fe40003f04100 */
[----:B------:R-:W-:Y:S01]  /*1030*/  ISETP.GT.U32.AND.EX P1, PT, R7, RZ, PT, P1 ;  /* 0x000000ff0700720c */ /* 0x000fe20003f24110 */
[----:B------:R-:W-:Y:S01]  /*1040*/  IMAD.MOV.U32 R7, RZ, RZ, -0x1 ;  /* 0xffffffffff077424 */ /* 0x000fe200078e00ff */
        /* <DEDUP_REMOVED lines=12> */
[----:B-1----:R-:W-:-:S06]  /*1110*/  IADD3 R7, PT, PT, R10, 0xffffffe, RZ ;  /* 0x0ffffffe0a077810 */ /* 0x002fcc0007ffe0ff */
[----:B------:R-:W1:Y:S02]  /*1120*/  F2I.FTZ.U32.TRUNC.NTZ R7, R7 ;  /* 0x0000000700077305 */ /* 0x000e64000021f000 */
[----:B-1----:R-:W-:-:S04]  /*1130*/  IMAD R11, R11, R7, RZ ;  /* 0x000000070b0b7224 */ /* 0x002fc800078e02ff */
[----:B------:R-:W-:-:S06]  /*1140*/  IMAD.HI.U32 R6, R7, R11, R6 ;  /* 0x0000000b07067227 */ /* 0x000fcc00078e0006 */
[----:B------:R-:W-:-:S04]  /*1150*/  IMAD.HI.U32 R8, R6, R9, RZ ;  /* 0x0000000906087227 */ /* 0x000fc800078e00ff */
[----:B------:R-:W-:-:S04]  /*1160*/  IMAD.MOV R6, RZ, RZ, -R8 ;  /* 0x000000ffff067224 */ /* 0x000fc800078e0a08 */
[----:B------:R-:W-:Y:S02]  /*1170*/  IMAD R6, R5, R6, R9 ;  /* 0x0000000605067224 */ /* 0x000fe400078e0209 */
[----:B------:R-:W-:-:S03]  /*1180*/  IMAD.MOV.U32 R9, RZ, RZ, RZ ;  /* 0x000000ffff097224 */ /* 0x000fc600078e00ff */
[----:B------:R-:W-:-:S13]  /*1190*/  ISETP.GE.U32.AND P0, PT, R6, R5, PT ;  /* 0x000000050600720c */ /* 0x000fda0003f06070 */
[----:B------:R-:W-:Y:S02]  /*11a0*/  @P0 IMAD.IADD R6, R6, 0x1, -R5 ;  /* 0x0000000106060824 */ /* 0x000fe400078e0a05 */
[----:B------:R-:W-:-:S03]  /*11b0*/  @P0 VIADD R8, R8, 0x1 ;  /* 0x0000000108080836 */ /* 0x000fc60000000000 */
[----:B------:R-:W-:-:S13]  /*11c0*/  ISETP.GE.U32.AND P1, PT, R6, R5, PT ;  /* 0x000000050600720c */ /* 0x000fda0003f26070 */
[----:B------:R-:W-:Y:S02]  /*11d0*/  @P1 IADD3 R8, PT, PT, R8, 0x1, RZ ;  /* 0x0000000108081810 */ /* 0x000fe40007ffe0ff */
[----:B------:R-:W-:Y:S01]  /*11e0*/  @!P2 LOP3.LUT R8, RZ, R5, RZ, 0x33, !PT ;  /* 0x00000005ff08a212 */ /* 0x000fe200078e33ff */
[----:B------:R-:W-:Y:S06]  /*11f0*/  BRA `(.L_x_407) ;  /* 0x0000000000107947 */ /* 0x000fec0003800000 */
.L_x_406:
[----:B------:R-:W-:-:S07]  /*1200*/  MOV R8, 0x1220 ;  /* 0x0000122000087802 */ /* 0x000fce0000000f00 */
[----:B------:R-:W-:Y:S05]  /*1210*/  CALL.REL.NOINC `($__internal_1_$__cuda_sm20_div_u64) ;  /* 0x0000000800e47944 */ /* 0x000fea0003c00000 */
[----:B------:R-:W-:Y:S02]  /*1220*/  IMAD.MOV.U32 R8, RZ, RZ, R6 ;  /* 0x000000ffff087224 */ /* 0x000fe400078e0006 */
[----:B------:R-:W-:-:S07]  /*1230*/  IMAD.MOV.U32 R9, RZ, RZ, R7 ;  /* 0x000000ffff097224 */ /* 0x000fce00078e0007 */
.L_x_407:
[----:B------:R-:W-:Y:S05]  /*1240*/  BSYNC.RECONVERGENT B1 ;  /* 0x0000000000017941 */ /* 0x000fea0003800200 */
.L_x_405:
[----:B------:R-:W-:Y:S01]  /*1250*/  IADD3 R4, P0, PT, R8, R4, RZ ;  /* 0x0000000408047210 */ /* 0x000fe20007f1e0ff */
[----:B------:R-:W1:Y:S01]  /*1260*/  LDC R6, c[0x0][0x3b0] ;  /* 0x0000ec00ff067b82 */ /* 0x000e620000000800 */
[----:B------:R-:W-:Y:S02]  /*1270*/  BSSY.RECONVERGENT B1, `(.L_x_408) ;  /* 0x0000031000017945 */ /* 0x000fe40003800200 */
[C---:B------:R-:W-:Y:S01]  /*1280*/  LOP3.LUT R7, R4.reuse, 0x3, RZ, 0xc0, !PT ;  /* 0x0000000304077812 */ /* 0x040fe200078ec0ff */
[----:B------:R-:W-:Y:S01]  /*1290*/  IMAD.X R8, RZ, RZ, R9, P0 ;  /* 0x000000ffff087224 */ /* 0x000fe200000e0609 */
[----:B------:R-:W-:Y:S02]  /*12a0*/  ISETP.GE.U32.AND P0, PT, R4, 0x3, PT ;  /* 0x000000030400780c */ /* 0x000fe40003f06070 */
[----:B------:R-:W-:Y:S02]  /*12b0*/  ISETP.NE.U32.AND P1, PT, R7, 0x3, PT ;  /* 0x000000030700780c */ /* 0x000fe40003f25070 */
[----:B------:R-:W-:Y:S01]  /*12c0*/  ISETP.GE.U32.AND.EX P0, PT, R8, RZ, PT, P0 ;  /* 0x000000ff0800720c */ /* 0x000fe20003f06100 */
[----:B------:R-:W-:Y:S01]  /*12d0*/  IMAD.U32 R8, RZ, RZ, UR22 ;  /* 0x00000016ff087e24 */ /* 0x000fe2000f8e00ff */
[----:B------:R-:W-:-:S04]  /*12e0*/  ISETP.NE.AND.EX P1, PT, RZ, RZ, PT, P1 ;  /* 0x000000ffff00720c */ /* 0x000fc80003f25310 */
[----:B------:R-:W-:Y:S02]  /*12f0*/  SHF.R.S32.HI R8, RZ, 0x1f, R8 ;  /* 0x0000001fff087819 */ /* 0x000fe40000011408 */
[----:B-1----:R-:W-:-:S07]  /*1300*/  SHF.R.S32.HI R18, RZ, 0x1f, R6 ;  /* 0x0000001fff127819 */ /* 0x002fce0000011406 */
[----:B------:R-:W-:Y:S05]  /*1310*/  @!P1 BRA `(.L_x_409) ;  /* 0x0000000000989947 */ /* 0x000fea0003800000 */
[----:B------:R-:W1:Y:S01]  /*1320*/  S2UR UR8, SR_CgaCtaId ;  /* 0x00000000000879c3 */ /* 0x000e620000008800 */
[----:B------:R-:W2:Y:S01]  /*1330*/  LDCU.64 UR14, c[0x0][0x3a8] ;  /* 0x00007500ff0e77ac */ /* 0x000ea20008000a00 */
[----:B------:R-:W-:Y:S01]  /*1340*/  MOV R7, UR22 ;  /* 0x0000001600077c02 */ /* 0x000fe20008000f00 */
[----:B------:R-:W-:Y:S01]  /*1350*/  VIADD R9, R4, 0x1 ;  /* 0x0000000104097836 */ /* 0x000fe20000000000 */
[----:B------:R-:W-:Y:S01]  /*1360*/  UMOV UR5, 0x400 ;  /* 0x0000040000057882 */ /* 0x000fe20000000000 */
[----:B------:R-:W-:Y:S01]  /*1370*/  USHF.L.U32 UR9, UR22, 0x3, URZ ;  /* 0x0000000316097899 */ /* 0x000fe200080006ff */
[----:B------:R-:W-:Y:S02]  /*1380*/  SHF.L.U64.HI R4, R7, 0x3, R8 ;  /* 0x0000000307047819 */ /* 0x000fe40000010208 */
[----:B------:R-:W3:Y:S01]  /*1390*/  LDC R11, c[0x0][0x384] ;  /* 0x0000e100ff0b7b82 */ /* 0x000ee20000000800 */
[----:B------:R-:W-:Y:S01]  /*13a0*/  UIADD3 UR5, UPT, UPT, UR5, 0x80, URZ ;  /* 0x0000008005057890 */ /* 0x000fe2000fffe0ff */
[----:B------:R-:W-:Y:S01]  /*13b0*/  LOP3.LUT R9, R9, 0x3, RZ, 0xc0, !PT ;  /* 0x0000000309097812 */ /* 0x000fe200078ec0ff */
[----:B------:R-:W-:Y:S01]  /*13c0*/  IMAD R10, R0, UR11, RZ ;  /* 0x0000000b000a7c24 */ /* 0x000fe2000f8e02ff */
[----:B------:R-:W-:-:S02]  /*13d0*/  LEA R7, P1, R2, UR9, 0x3 ;  /* 0x0000000902077c11 */ /* 0x000fc4000f8218ff */
[----:B------:R-:W-:Y:S01]  /*13e0*/  IADD3 R9, P3, PT, RZ, -R9, RZ ;  /* 0x80000009ff097210 */ /* 0x000fe20007f7e0ff */
[----:B------:R-:W-:Y:S01]  /*13f0*/  IMAD R14, R10, UR10, RZ ;  /* 0x0000000a0a0e7c24 */ /* 0x000fe2000f8e02ff */
[----:B------:R-:W-:Y:S02]  /*1400*/  LEA.HI.X R13, R2, R4, R3, 0x3, P1 ;  /* 0x00000004020d7211 */ /* 0x000fe400008f1c03 */
[----:B--2---:R-:W-:-:S04]  /*1410*/  IADD3 R12, P1, P2, R7, UR14, R6 ;  /* 0x0000000e070c7c10 */ /* 0x004fc8000fa3e006 */
[----:B------:R-:W-:Y:S01]  /*1420*/  IADD3.X R13, PT, PT, R13, UR15, R18, P1, P2 ;  /* 0x0000000f0d0d7c10 */ /* 0x000fe20008fe4412 */
[----:B-1----:R-:W-:-:S06]  /*1430*/  ULEA UR5, UR8, UR5, 0x18 ;  /* 0x0000000508057291 */ /* 0x002fcc000f8ec0ff */
[----:B------:R-:W-:-:S04]  /*1440*/  VIADD R4, R6, UR5 ;  /* 0x0000000506047c36 */ /* 0x000fc80008000000 */
[----:B---3--:R-:W-:Y:S02]  /*1450*/  IMAD R7, R11, 0x400, R4 ;  /* 0x000004000b077824 */ /* 0x008fe400078e0204 */
[----:B------:R-:W-:Y:S02]  /*1460*/  IMAD.X R4, RZ, RZ, -0x1, P3 ;  /* 0xffffffffff047424 */ /* 0x000fe400018e06ff */
[----:B------:R-:W-:-:S07]  /*1470*/  IMAD R7, R2, 0x8, R7 ;  /* 0x0000000802077824 */ /* 0x000fce00078e0207 */
.L_x_410:
[----:B------:R-:W-:Y:S01]  /*1480*/  IADD3 R9, P1, PT, R9, 0x1, RZ ;  /* 0x0000000109097810 */ /* 0x000fe20007f3e0ff */
[----:B------:R-:W-:Y:S01]  /*1490*/  IMAD.MOV.U32 R11, RZ, RZ, R13 ;  /* 0x000000ffff0b7224 */ /* 0x000fe200078e000d */
[----:B------:R-:W-:Y:S02]  /*14a0*/  MOV R10, R12 ;  /* 0x0000000c000a7202 */ /* 0x000fe40000000f00 */
[----:B------:R-:W-:Y:S01]  /*14b0*/  IADD3 R2, P2, PT, R5, R2, RZ ;  /* 0x0000000205027210 */ /* 0x000fe20007f5e0ff */
[----:B------:R-:W-:Y:S01]  /*14c0*/  IMAD.X R4, RZ, RZ, R4, P1 ;  /* 0x000000ffff047224 */ /* 0x000fe200008e0604 */
[----:B------:R-:W-:Y:S01]  /*14d0*/  ISETP.NE.U32.AND P1, PT, R9, RZ, PT ;  /* 0x000000ff0900720c */ /* 0x000fe20003f25070 */
[----:B------:R-:W-:Y:S01]  /*14e0*/  @!PT LDS RZ, [RZ] ;  /* 0x00000000fffff984 */ /* 0x000fe20000000800 */
[----:B------:R-:W-:Y:S01]  /*14f0*/  @!PT LDS RZ, [RZ] ;  /* 0x00000000fffff984 */ /* 0x000fe20000000800 */
[----:B------:R-:W-:Y:S01]  /*1500*/  @!PT LDS RZ, [RZ] ;  /* 0x00000000fffff984 */ /* 0x000fe20000000800 */
[----:B------:R1:W-:Y:S01]  /*1510*/  LDGSTS.E.64 [R7+0x80], desc[UR20][R10.64] ;  /* 0x000800000a077fae */ /* 0x0003e2000b9a1414 */
[----:B------:R-:W-:Y:S01]  /*1520*/  LEA R12, P3, R5, R12, 0x3 ;  /* 0x0000000c050c7211 */ /* 0x000fe200078618ff */
[----:B------:R-:W-:Y:S01]  /*1530*/  IMAD.X R3, RZ, RZ, R3, P2 ;  /* 0x000000ffff037224 */ /* 0x000fe200010e0603 */
[----:B------:R-:W-:-:S02]  /*1540*/  ISETP.NE.AND.EX P1, PT, R4, RZ, PT, P1 ;  /* 0x000000ff0400720c */ /* 0x000fc40003f25310 */
[----:B------:R-:W-:Y:S01]  /*1550*/  LEA.HI.X R13, R5, R13, RZ, 0x3, P3 ;  /* 0x0000000d050d7211 */ /* 0x000fe200018f1cff */
[----:B-1----:R-:W-:-:S10]  /*1560*/  IMAD R7, R14, 0x8, R7 ;  /* 0x000000080e077824 */ /* 0x002fd400078e0207 */
[----:B------:R-:W-:Y:S05]  /*1570*/  @P1 BRA `(.L_x_410) ;  /* 0xfffffffc00c01947 */ /* 0x000fea000383ffff */
.L_x_409:
[----:B------:R-:W-:Y:S05]  /*1580*/  BSYNC.RECONVERGENT B1 ;  /* 0x0000000000017941 */ /* 0x000fea0003800200 */
.L_x_408:
[----:B------:R-:W-:Y:S05]  /*1590*/  @!P0 BRA `(.L_x_404) ;  /* 0x0000000000e88947 */ /* 0x000fea0003800000 */
[----:B------:R-:W1:Y:S01]  /*15a0*/  S2UR UR8, SR_CgaCtaId ;  /* 0x00000000000879c3 */ /* 0x000e620000008800 */
[----:B------:R-:W2:Y:S01]  /*15b0*/  LDCU.64 UR14, c[0x0][0x3a8] ;  /* 0x00007500ff0e77ac */ /* 0x000ea20008000a00 */
[----:B------:R-:W-:Y:S02]  /*15c0*/  IADD3 R9, P0, PT, R2, UR22, RZ ;  /* 0x0000001602097c10 */ /* 0x000fe4000ff1e0ff */
[----:B------:R-:W-:Y:S01]  /*15d0*/  MOV R11, UR22 ;  /* 0x00000016000b7c02 */ /* 0x000fe20008000f00 */
[----:B------:R-:W-:Y:S02]  /*15e0*/  UMOV UR5, 0x400 ;  /* 0x0000040000057882 */ /* 0x000fe40000000000 */
[----:B------:R-:W-:Y:S01]  /*15f0*/  UIADD3 UR5, UPT, UPT, UR5, 0x80, URZ ;  /* 0x0000008005057890 */ /* 0x000fe2000fffe0ff */
[----:B------:R-:W3:Y:S01]  /*1600*/  LDC R10, c[0x0][0x384] ;  /* 0x0000e100ff0a7b82 */ /* 0x000ee20000000800 */
[----:B--2---:R-:W-:-:S04]  /*1610*/  IADD3 R4, P1, PT, R6, UR14, RZ ;  /* 0x0000000e06047c10 */ /* 0x004fc8000ff3e0ff */
[----:B------:R-:W-:Y:S01]  /*1620*/  IADD3.X R18, PT, PT, R18, UR15, RZ, P1, !PT ;  /* 0x0000000f12127c10 */ /* 0x000fe20008ffe4ff */
[----:B-1----:R-:W-:Y:S02]  /*1630*/  ULEA UR5, UR8, UR5, 0x18 ;  /* 0x0000000508057291 */ /* 0x002fe4000f8ec0ff */
[----:B------:R-:W-:-:S04]  /*1640*/  USHF.L.U32 UR8, UR22, 0x3, URZ ;  /* 0x0000000316087899 */ /* 0x000fc800080006ff */
[----:B------:R-:W-:Y:S01]  /*1650*/  VIADD R7, R6, UR5 ;  /* 0x0000000506077c36 */ /* 0x000fe20008000000 */
[----:B------:R-:W-:Y:S01]  /*1660*/  UMOV UR5, URZ ;  /* 0x000000ff00057c82 */ /* 0x000fe20008000000 */
[----:B------:R-:W-:Y:S01]  /*1670*/  IMAD.X R6, R8, 0x1, R3, P0 ;  /* 0x0000000108067824 */ /* 0x000fe200000e0603 */
[----:B------:R-:W-:Y:S01]  /*1680*/  LEA R16, P0, R2, UR8, 0x3 ;  /* 0x0000000802107c11 */ /* 0x000fe2000f8018ff */
[----:B---3--:R-:W-:Y:S01]  /*1690*/  IMAD R21, R10, 0x400, R7 ;  /* 0x000004000a157824 */ /* 0x008fe200078e0207 */
[----:B------:R-:W-:Y:S01]  /*16a0*/  SHF.L.U64.HI R10, R11, 0x3, R8 ;  /* 0x000000030b0a7819 */ /* 0x000fe20000010208 */
[----:B------:R-:W-:Y:S01]  /*16b0*/  IMAD R8, R0, UR11, RZ ;  /* 0x0000000b00087c24 */ /* 0x000fe2000f8e02ff */
[C---:B------:R-:W-:Y:S01]  /*16c0*/  SHF.L.U64.HI R7, R9.reuse, 0x3, R6 ;  /* 0x0000000309077819 */ /* 0x040fe20000010206 */
[----:B------:R-:W-:Y:S01]  /*16d0*/  IMAD.SHL.U32 R6, R9, 0x8, RZ ;  /* 0x0000000809067824 */ /* 0x000fe200078e00ff */
[----:B------:R-:W-:Y:S01]  /*16e0*/  LEA.HI.X R0, R2, R10, R3, 0x3, P0 ;  /* 0x0000000a02007211 */ /* 0x000fe200000f1c03 */
[----:B------:R-:W-:Y:S01]  /*16f0*/  IMAD R24, R8, UR10, RZ ;  /* 0x0000000a08187c24 */ /* 0x000fe2000f8e02ff */
[CC--:B------:R-:W-:Y:S01]  /*1700*/  LEA R19, P0, R5.reuse, R16.reuse, 0x3 ;  /* 0x0000001005137211 */ /* 0x0c0fe200078018ff */
[----:B------:R-:W-:Y:S01]  /*1710*/  IMAD R21, R2, 0x8, R21 ;  /* 0x0000000802157824 */ /* 0x000fe200078e0215 */
[C---:B------:R-:W-:Y:S01]  /*1720*/  LEA R17, P1, R5.reuse, R16, 0x4 ;  /* 0x0000001005117211 */ /* 0x040fe200078220ff */
[C---:B------:R-:W-:Y:S01]  /*1730*/  IMAD.WIDE.U32 R6, R5.reuse, 0x18, R6 ;  /* 0x0000001805067825 */ /* 0x040fe200078e0006 */
[----:B------:R-:W-:-:S02]  /*1740*/  LEA.HI.X R29, R5, R0, RZ, 0x3, P0 ;  /* 0x00000000051d7211 */ /* 0x000fc400000f1cff */
[----:B------:R-:W-:Y:S01]  /*1750*/  LEA.HI.X R20, R5, R0, RZ, 0x4, P1 ;  /* 0x0000000005147211 */ /* 0x000fe200008f24ff */
[----:B------:R-:W-:Y:S01]  /*1760*/  VIADD R22, R7, UR5 ;  /* 0x0000000507167c36 */ /* 0x000fe20008000000 */
[C---:B------:R-:W-:Y:S01]  /*1770*/  LEA R23, R24.reuse, R21, 0x3 ;  /* 0x0000001518177211 */ /* 0x040fe200078e18ff */
[C-C-:B------:R-:W-:Y:S02]  /*1780*/  IMAD R25, R24.reuse, 0x10, R21.reuse ;  /* 0x0000001018197824 */ /* 0x140fe400078e0215 */
[----:B------:R-:W-:-:S07]  /*1790*/  IMAD R27, R24, 0x18, R21 ;  /* 0x00000018181b7824 */ /* 0x000fce00078e0215 */
.L_x_411:
[C---:B------:R-:W-:Y:S02]  /*17a0*/  IADD3 R8, P0, PT, R4.reuse, R16, RZ ;  /* 0x0000001004087210 */ /* 0x040fe40007f1e0ff */
[C---:B------:R-:W-:Y:S02]  /*17b0*/  IADD3 R10, P1, PT, R4.reuse, R19, RZ ;  /* 0x00000013040a7210 */ /* 0x040fe40007f3e0ff */
[----:B------:R-:W-:Y:S01]  /*17c0*/  IADD3 R14, P2, PT, R4, R6, RZ ;  /* 0x00000006040e7210 */ /* 0x000fe20007f5e0ff */
[----:B------:R-:W-:Y:S01]  /*17d0*/  IMAD.X R9, R18, 0x1, R0, P0 ;  /* 0x0000000112097824 */ /* 0x000fe200000e0600 */
[----:B------:R-:W-:Y:S01]  /*17e0*/  IADD3 R12, P0, PT, R4, R17, RZ ;  /* 0x00000011040c7210 */ /* 0x000fe20007f1e0ff */
[C---:B------:R-:W-:Y:S01]  /*17f0*/  IMAD.X R11, R18.reuse, 0x1, R29, P1 ;  /* 0x00000001120b7824 */ /* 0x040fe200008e061d */
[C---:B------:R-:W-:Y:S01]  /*1800*/  LEA R4, P1, R5.reuse, R4, 0x5 ;  /* 0x0000000405047211 */ /* 0x040fe200078228ff */
[C---:B------:R-:W-:Y:S01]  /*1810*/  IMAD.X R15, R18.reuse, 0x1, R22, P2 ;  /* 0x00000001120f7824 */ /* 0x040fe200010e0616 */
[----:B------:R-:W-:Y:S01]  /*1820*/  @!PT LDS RZ, [RZ] ;  /* 0x00000000fffff984 */ /* 0x000fe20000000800 */
[----:B------:R-:W-:Y:S01]  /*1830*/  @!PT LDS RZ, [RZ] ;  /* 0x00000000fffff984 */ /* 0x000fe20000000800 */
[----:B------:R-:W-:Y:S01]  /*1840*/  @!PT LDS RZ, [RZ] ;  /* 0x00000000fffff984 */ /* 0x000fe20000000800 */
[----:B------:R1:W-:Y:S01]  /*1850*/  LDGSTS.E.64 [R21+0x80], desc[UR20][R8.64] ;  /* 0x0008000008157fae */ /* 0x0003e2000b9a1414 */
[----:B------:R-:W-:Y:S01]  /*1860*/  IMAD.X R13, R18, 0x1, R20, P0 ;  /* 0x00000001120d7824 */ /* 0x000fe200000e0614 */
[----:B------:R-:W-:-:S02]  /*1870*/  LEA R2, P0, R5, R2, 0x2 ;  /* 0x0000000205027211 */ /* 0x000fc400078010ff */
[----:B------:R2:W-:Y:S01]  /*1880*/  LDGSTS.E.64 [R23+0x80], desc[UR20][R10.64] ;  /* 0x000800000a177fae */ /* 0x0005e2000b9a1414 */
[C---:B------:R-:W-:Y:S02]  /*1890*/  LEA.HI.X R18, R5.reuse, R18, RZ, 0x5, P1 ;  /* 0x0000001205127211 */ /* 0x040fe400008f2cff */
[----:B------:R-:W-:Y:S01]  /*18a0*/  LEA.HI.X R3, R5, R3, RZ, 0x2, P0 ;  /* 0x0000000305037211 */ /* 0x000fe200000f14ff */
[----:B------:R3:W-:Y:S01]  /*18b0*/  LDGSTS.E.64 [R25+0x80], desc[UR20][R12.64] ;  /* 0x000800000c197fae */ /* 0x0007e2000b9a1414 */
[----:B------:R-:W-:-:S03]  /*18c0*/  ISETP.GE.U32.AND P0, PT, R2, UR7, PT ;  /* 0x0000000702007c0c */ /* 0x000fc6000bf06070 */
[----:B------:R4:W-:Y:S01]  /*18d0*/  LDGSTS.E.64 [R27+0x80], desc[UR20][R14.64] ;  /* 0x000800000e1b7fae */ /* 0x0009e2000b9a1414 */
[----:B------:R-:W-:Y:S02]  /*18e0*/  ISETP.GE.U32.AND.EX P0, PT, R3, UR13, PT, P0 ;  /* 0x0000000d03007c0c */ /* 0x000fe4000bf06100 */
[C---:B-1----:R-:W-:Y:S01]  /*18f0*/  LEA R21, R24.reuse, R21, 0x5 ;  /* 0x0000001518157211 */ /* 0x042fe200078e28ff */
[C---:B--2---:R-:W-:Y:S02]  /*1900*/  IMAD R23, R24.reuse, 0x20, R23 ;  /* 0x0000002018177824 */ /* 0x044fe400078e0217 */
[C---:B---3--:R-:W-:Y:S02]  /*1910*/  IMAD R25, R24.reuse, 0x20, R25 ;  /* 0x0000002018197824 */ /* 0x048fe400078e0219 */
[----:B----4-:R-:W-:-:S06]  /*1920*/  IMAD R27, R24, 0x20, R27 ;  /* 0x00000020181b7824 */ /* 0x010fcc00078e021b */
[----:B------:R-:W-:Y:S05]  /*1930*/  @!P0 BRA `(.L_x_411) ;  /* 0xfffffffc00988947 */ /* 0x000fea000383ffff */
.L_x_404:
[----:B------:R-:W-:Y:S05]  /*1940*/  BSYNC.RECONVERGENT B0 ;  /* 0x0000000000007941 */ /* 0x000fea0003800200 */
.L_x_403:
[----:B------:R-:W0:Y:S01]  /*1950*/  LDGDEPBAR ;  /* 0x00000000000079af */ /* 0x000e220000000000 */
[----:B------:R-:W-:-:S04]  /*1960*/  DEPBAR.LE SB0, 0x0 ;  /* 0x000080000000791a */ /* 0x000fc80000000000 */
[----:B------:R-:W-:Y:S06]  /*1970*/  BAR.SYNC.DEFER_BLOCKING 0x0 ;  /* 0x0000000000007b1d */ /* 0x000fec0000010000 */
.L_x_393:
[----:B------:R-:W-:-:S09]  /*1980*/  UISETP.GT.AND UP0, UPT, UR24, UR6, UPT ;  /* 0x000000061800728c */ /* 0x000fd2000bf04270 */
[----:B------:R-:W-:Y:S05]  /*1990*/  BRA.U UP0, `(.L_x_412) ;  /* 0x0000000100807547 */ /* 0x000fea000b800000 */
        /* <DEDUP_REMOVED lines=10> */
[----:B----4-:R-:W-:Y:S01]  /*1a40*/  UIMAD.WIDE UR4, UR22, 0x8, UR4 ;  /* 0x00000008160478a5 */ /* 0x010fe2000f8e0204 */
[----:B--2---:R-:W-:-:S03]  /*1a50*/  IMAD R0, R3, 0x400, R0 ;  /* 0x0000040003007824 */ /* 0x004fc600078e0200 */
[----:B-1----:R-:W-:Y:S02]  /*1a60*/  LEA R5, R5, R2, 0x18 ;  /* 0x0000000205057211 */ /* 0x002fe400078ec0ff */
[C---:B---3--:R-:W-:Y:S02]  /*1a70*/  LEA R2, R9.reuse, UR6, 0x3 ;  /* 0x0000000609027c11 */ /* 0x048fe4000f8e18ff */
[----:B------:R-:W-:-:S03]  /*1a80*/  LEA R0, R9, R0, 0x3 ;  /* 0x0000000009007211 */ /* 0x000fc600078e18ff */
[----:B------:R-:W-:Y:S01]  /*1a90*/  IMAD.IADD R10, R5, 0x1, R2 ;  /* 0x00000001050a7824 */ /* 0x000fe200078e0202 */
[----:B------:R-:W-:Y:S01]  /*1aa0*/  IADD3 R8, PT, PT, R0, 0x80, R5 ;  /* 0x0000008000087810 */ /* 0x000fe20007ffe005 */
[----:B------:R-:W-:-:S07]  /*1ab0*/  IMAD.MOV R0, RZ, RZ, -R3 ;  /* 0x000000ffff007224 */ /* 0x000fce00078e0a03 */
.L_x_413:
[----:B-1----:R-:W-:Y:S01]  /*1ac0*/  LDS.64 R2, [R10] ;  /* 0x000000000a027984 */ /* 0x002fe20000000a00 */
[----:B------:R-:W-:Y:S02]  /*1ad0*/  VIADD R0, R0, 0x1 ;  /* 0x0000000100007836 */ /* 0x000fe40000000000 */
[----:B------:R-:W-:Y:S01]  /*1ae0*/  IMAD.U32 R6, RZ, RZ, UR4 ;  /* 0x00000004ff067e24 */ /* 0x000fe2000f8e00ff */
[----:B------:R-:W1:Y:S01]  /*1af0*/  LDS.64 R4, [R8] ;  /* 0x0000000008047984 */ /* 0x000e620000000a00 */
[----:B------:R-:W-:Y:S01]  /*1b00*/  IMAD.U32 R7, RZ, RZ, UR5 ;  /* 0x00000005ff077e24 */ /* 0x000fe2000f8e00ff */
[----:B------:R-:W-:Y:S01]  /*1b10*/  ISETP.NE.AND P0, PT, R0, RZ, PT ;  /* 0x000000ff0000720c */ /* 0x000fe20003f05270 */
[----:B-1----:R-:W-:Y:S01]  /*1b20*/  DMUL R4, R2, R4 ;  /* 0x0000000402047228 */ /* 0x002fe20000000000 */
[----:B------:R-:W-:-:S06]  /*1b30*/  IMAD.WIDE R2, R9, 0x8, R6 ;  /* 0x0000000809027825 */ /* 0x000fcc00078e0206 */
[----:B------:R1:W-:Y:S05]  /*1b40*/  STG.E.64 desc[UR20][R2.64], R4 ;  /* 0x0000000402007986 */ /* 0x0003ea000c101b14 */
[----:B------:R-:W-:Y:S05]  /*1b50*/  @!P0 EXIT ;  /* 0x000000000000894d */ /* 0x000fea0003800000 */
[----:B------:R-:W-:Y:S01]  /*1b60*/  IADD3 R8, PT, PT, R8, 0x400, RZ ;  /* 0x0000040008087810 */ /* 0x000fe20007ffe0ff */
[----:B------:R-:W-:Y:S02]  /*1b70*/  VIADD R10, R10, 0x400 ;  /* 0x000004000a0a7836 */ /* 0x000fe40000000000 */
[----:B------:R-:W-:Y:S01]  /*1b80*/  VIADD R9, R9, 0x80 ;  /* 0x0000008009097836 */ /* 0x000fe20000000000 */
[----:B------:R-:W-:Y:S06]  /*1b90*/  BRA `(.L_x_413) ;  /* 0xfffffffc00c87947 */ /* 0x000fec000383ffff */
.L_x_412:
[----:B------:R-:W1:Y:S02]  /*1ba0*/  LDC R0, c[0x0][0x384] ;  /* 0x0000e100ff007b82 */ /* 0x000e640000000800 */
[----:B-1----:R-:W-:-:S13]  /*1bb0*/  ISETP.GE.AND P0, PT, R0, 0x1, PT ;  /* 0x000000010000780c */ /* 0x002fda0003f06270 */
[----:B------:R-:W-:Y:S05]  /*1bc0*/  @!P0 EXIT ;  /* 0x000000000000894d */ /* 0x000fea0003800000 */
[----:B------:R-:W1:Y:S01]  /*1bd0*/  S2R R9, SR_TID.X ;  /* 0x0000000000097919 */ /* 0x000e620000002100 */
[----:B------:R-:W2:Y:S01]  /*1be0*/  LDC R3, c[0x0][0x3b0] ;  /* 0x0000ec00ff037b82 */ /* 0x000ea20000000800 */
[----:B------:R-:W3:Y:S01]  /*1bf0*/  LDCU UR6, c[0x0][0x3a0] ;  /* 0x00007400ff0677ac */ /* 0x000ee20008000800 */
[----:B------:R-:W-:Y:S01]  /*1c00*/  MOV R2, 0x400 ;  /* 0x0000040000027802 */ /* 0x000fe20000000f00 */
[----:B------:R-:W4:Y:S01]  /*1c10*/  S2R R5, SR_CgaCtaId ;  /* 0x0000000000057919 */ /* 0x000f220000008800 */
[----:B------:R-:W5:Y:S03]  /*1c20*/  LDCU.64 UR4, c[0x0][0x390] ;  /* 0x00007200ff0477ac */ /* 0x000f660008000a00 */
[----:B------:R-:W-:Y:S01]  /*1c30*/  VIADD R4, R2, 0x80 ;  /* 0x0000008002047836 */ /* 0x000fe20000000000 */
[----:B-----5:R-:W-:Y:S01]  /*1c40*/  UIMAD.WIDE UR4, UR22, 0x8, UR4 ;  /* 0x00000008160478a5 */ /* 0x020fe2000f8e0204 */
[----:B--2---:R-:W-:-:S02]  /*1c50*/  IMAD R2, R0, 0x400, R3 ;  /* 0x0000040000027824 */ /* 0x004fc400078e0203 */
[----:B------:R-:W-:Y:S02]  /*1c60*/  IMAD.MOV R0, RZ, RZ, -R0 ;  /* 0x000000ffff007224 */ /* 0x000fe400078e0a00 */
[C---:B-1----:R-:W-:Y:S01]  /*1c70*/  IMAD R2, R9.reuse, 0x8, R2 ;  /* 0x0000000809027824 */ /* 0x042fe200078e0202 */
[----:B---3--:R-:W-:Y:S02]  /*1c80*/  LEA R10, R9, UR6, 0x3 ;  /* 0x00000006090a7c11 */ /* 0x008fe4000f8e18ff */
[----:B----4-:R-:W-:-:S04]  /*1c90*/  LEA R5, R5, R4, 0x18 ;  /* 0x0000000405057211 */ /* 0x010fc800078ec0ff */
[----:B------:R-:W-:Y:S02]  /*1ca0*/  IADD3 R10, PT, PT, R5, R10, RZ ;  /* 0x0000000a050a7210 */ /* 0x000fe40007ffe0ff */
[----:B------:R-:W-:-:S07]  /*1cb0*/  IADD3 R8, PT, PT, R2, 0x80, R5 ;  /* 0x0000008002087810 */ /* 0x000fce0007ffe005 */
.L_x_414:
[----:B------:R-:W-:Y:S01]  /*1cc0*/  ISETP.GE.AND P0, PT, R9, UR23, PT ;  /* 0x0000001709007c0c */ /* 0x000fe2000bf06270 */
[----:B------:R-:W-:Y:S02]  /*1cd0*/  IMAD.U32 R6, RZ, RZ, UR4 ;  /* 0x00000004ff067e24 */ /* 0x000fe4000f8e00ff */
[----:B------:R-:W-:Y:S02]  /*1ce0*/  IMAD.U32 R7, RZ, RZ, UR5 ;  /* 0x00000005ff077e24 */ /* 0x000fe4000f8e00ff */
[----:B------:R-:W-:-:S08]  /*1cf0*/  VIADD R0, R0, 0x1 ;  /* 0x0000000100007836 */ /* 0x000fd00000000000 */
[----:B------:R1:W-:Y:S04]  /*1d00*/  @!P0 LDS.64 R2, [R10] ;  /* 0x000000000a028984 */ /* 0x0003e80000000a00 */
[----:B------:R2:W3:Y:S01]  /*1d10*/  @!P0 LDS.64 R4, [R8] ;  /* 0x0000000008048984 */ /* 0x0004e20000000a00 */
[----:B-1----:R-:W-:Y:S01]  /*1d20*/  IADD3 R10, PT, PT, R10, 0x400, RZ ;  /* 0x000004000a0a7810 */ /* 0x002fe20007ffe0ff */
        /* <DEDUP_REMOVED lines=8> */
        .weak           $__internal_1_$__cuda_sm20_div_u64
        .type           $__internal_1_$__cuda_sm20_div_u64,@function
        .size           $__internal_1_$__cuda_sm20_div_u64,(.L_x_506 - $__internal_1_$__cuda_sm20_div_u64)
$__internal_1_$__cuda_sm20_div_u64:
[----:B------:R-:W-:Y:S02]  /*1db0*/  IMAD.U32 R15, RZ, RZ, UR4 ;  /* 0x00000004ff0f7e24 */ /* 0x000fe4000f8e00ff */
[----:B------:R-:W-:-:S04]  /*1dc0*/  IMAD.MOV.U32 R14, RZ, RZ, R5 ;  /* 0x000000ffff0e7224 */ /* 0x000fc800078e0005 */
        /* <DEDUP_REMOVED lines=9> */
[----:B------:R-:W-:Y:S01]  /*1e60*/  IMAD.X R19, RZ, RZ, ~R13, P1 ;  /* 0x000000ffff137224 */ /* 0x000fe200008e0e0d */
[----:B------:R-:W-:-:S03]  /*1e70*/  MOV R13, R6 ;  /* 0x00000006000d7202 */ /* 0x000fc60000000f00 */
[-C--:B------:R-:W-:Y:S02]  /*1e80*/  IMAD R15, R7, R19.reuse, RZ ;  /* 0x00000013070f7224 */ /* 0x080fe400078e02ff */
[----:B------:R-:W-:-:S04]  /*1e90*/  IMAD.WIDE.U32 R12, P1, R6, R19, R12 ;  /* 0x00000013060c7225 */ /* 0x000fc8000782000c */
[----:B------:R-:W-:-:S04]  /*1ea0*/  IMAD.HI.U32 R11, R7, R19, RZ ;  /* 0x00000013070b7227 */ /* 0x000fc800078e00ff */
[----:B------:R-:W-:-:S04]  /*1eb0*/  IMAD.HI.U32 R12, P2, R7, R17, R12 ;  /* 0x00000011070c7227 */ /* 0x000fc8000784000c */
[----:B------:R-:W-:Y:S01]  /*1ec0*/  IMAD.X R11, R11, 0x1, R7, P1 ;  /* 0x000000010b0b7824 */ /* 0x000fe200008e0607 */
[----:B------:R-:W-:-:S04]  /*1ed0*/  IADD3 R13, P3, PT, R15, R12, RZ ;  /* 0x0000000c0f0d7210 */ /* 0x000fc80007f7e0ff */
[----:B------:R-:W-:Y:S01]  /*1ee0*/  IADD3.X R11, PT, PT, RZ, RZ, R11, P3, P2 ;  /* 0x000000ffff0b7210 */ /* 0x000fe20001fe440b */
[----:B------:R-:W-:-:S04]  /*1ef0*/  IMAD.WIDE.U32 R6, R13, R5, RZ ;  /* 0x000000050d067225 */ /* 0x000fc800078e00ff */
        /* <DEDUP_REMOVED lines=20> */
[----:B------:R-:W-:-:S03]  /*2040*/  IMAD.WIDE.U32 R6, R12, R5, RZ ;  /* 0x000000050c067225 */ /* 0x000fc600078e00ff */
[----:B------:R-:W-:Y:S01]  /*2050*/  IADD3.X R14, PT, PT, RZ, R11, RZ, P2, !PT ;  /* 0x0000000bff0e7210 */ /* 0x000fe200017fe4ff */
[----:B------:R-:W-:Y:S01]  /*2060*/  IMAD R7, R12, UR4, R7 ;  /* 0x000000040c077c24 */ /* 0x000fe2000f8e0207 */
[----:B------:R-:W-:Y:S02]  /*2070*/  IADD3 R16, P2, PT, -R6, R9, RZ ;  /* 0x0000000906107210 */ /* 0x000fe40007f5e1ff */
[----:B------:R-:W-:Y:S01]  /*2080*/  IADD3 R9, P3, PT, R12, 0x1, RZ ;  /* 0x000000010c097810 */ /* 0x000fe20007f7e0ff */
[-C--:B------:R-:W-:Y:S01]  /*2090*/  IMAD R7, R14, R5.reuse, R7 ;  /* 0x000000050e077224 */ /* 0x080fe200078e0207 */
[----:B------:R-:W-:-:S03]  /*20a0*/  ISETP.GE.U32.AND P1, PT, R16, R5, PT ;  /* 0x000000051000720c */ /* 0x000fc60003f26070 */
[----:B------:R-:W-:Y:S01]  /*20b0*/  IMAD.X R11, R10, 0x1, ~R7, P2 ;  /* 0x000000010a0b7824 */ /* 0x000fe200010e0e07 */
[----:B------:R-:W-:Y:S01]  /*20c0*/  IADD3 R6, P2, PT, -R5, R16, RZ ;  /* 0x0000001005067210 */ /* 0x000fe20007f5e1ff */
[----:B------:R-:W-:-:S03]  /*20d0*/  IMAD.X R7, RZ, RZ, R14, P3 ;  /* 0x000000ffff077224 */ /* 0x000fc600018e060e */
[C---:B------:R-:W-:Y:S02]  /*20e0*/  ISETP.GE.U32.AND.EX P1, PT, R11.reuse, UR4, PT, P1 ;  /* 0x000000040b007c0c */ /* 0x040fe4000bf26110 */
[----:B------:R-:W-:Y:S02]  /*20f0*/  IADD3.X R10, PT, PT, R11, ~UR4, RZ, P2, !PT ;  /* 0x800000040b0a7c10 */ /* 0x000fe400097fe4ff */
[----:B------:R-:W-:Y:S02]  /*2100*/  SEL R6, R6, R16, P1 ;  /* 0x0000001006067207 */ /* 0x000fe40000800000 */
[----:B------:R-:W-:Y:S02]  /*2110*/  SEL R9, R9, R12, P1 ;  /* 0x0000000c09097207 */ /* 0x000fe40000800000 */
[----:B------:R-:W-:Y:S02]  /*2120*/  SEL R10, R10, R11, P1 ;  /* 0x0000000b0a0a7207 */ /* 0x000fe40000800000 */
[----:B------:R-:W-:-:S02]  /*2130*/  SEL R14, R7, R14, P1 ;  /* 0x0000000e070e7207 */ /* 0x000fc40000800000 */
[----:B------:R-:W-:Y:S02]  /*2140*/  ISETP.GE.U32.AND P1, PT, R6, R5, PT ;  /* 0x000000050600720c */ /* 0x000fe40003f26070 */
[----:B------:R-:W-:Y:S02]  /*2150*/  IADD3 R6, P3, PT, R9, 0x1, RZ ;  /* 0x0000000109067810 */ /* 0x000fe40007f7e0ff */
[----:B------:R-:W-:Y:S02]  /*2160*/  ISETP.GE.U32.AND.EX P1, PT, R10, UR4, PT, P1 ;  /* 0x000000040a007c0c */ /* 0x000fe4000bf26110 */
[----:B------:R-:W-:Y:S01]  /*2170*/  ISETP.NE.U32.AND P2, PT, R5, RZ, PT ;  /* 0x000000ff0500720c */ /* 0x000fe20003f45070 */
[----:B------:R-:W-:Y:S01]  /*2180*/  IMAD.X R7, RZ, RZ, R14, P3 ;  /* 0x000000ffff077224 */ /* 0x000fe200018e060e */
[----:B------:R-:W-:Y:S01]  /*2190*/  SEL R6, R6, R9, P1 ;  /* 0x0000000906067207 */ /* 0x000fe20000800000 */
[----:B------:R-:W-:Y:S01]  /*21a0*/  IMAD.MOV.U32 R9, RZ, RZ, 0x0 ;  /* 0x00000000ff097424 */ /* 0x000fe200078e00ff */
[----:B------:R-:W-:-:S02]  /*21b0*/  ISETP.NE.AND.EX P2, PT, RZ, UR4, PT, P2 ;  /* 0x00000004ff007c0c */ /* 0x000fc4000bf45320 */
[----:B------:R-:W-:Y:S02]  /*21c0*/  SEL R7, R7, R14, P1 ;  /* 0x0000000e07077207 */ /* 0x000fe40000800000 */
[----:B------:R-:W-:Y:S02]  /*21d0*/  SEL R6, R6, 0xffffffff, P2 ;  /* 0xffffffff06067807 */ /* 0x000fe40001000000 */
[----:B------:R-:W-:Y:S01]  /*21e0*/  SEL R7, R7, 0xffffffff, P2 ;  /* 0xffffffff07077807 */ /* 0x000fe20001000000 */
[----:B------:R-:W-:Y:S06]  /*21f0*/  RET.REL.NODEC R8 `(_ZN3cub18CUB_300001_SM_10006detail9transform16transform_kernelINS2_10policy_hubILb0EN4cuda3std3__45tupleIJN6thrust24THRUST_300001_SM_1000_NS6detail15normal_iteratorINSA_10device_ptrIdEEEESF_EEEE10policy1000EiNS7_10multipliesIdEESF_JPdSL_EEEvT0_iT1_T2_DpNS2_10kernel_argIT3_EE) ;  /* 0xffffffdc08807950 */ /* 0x000fec0003c3ffff */
.L_x_415:
        /* <DEDUP_REMOVED lines=16> */
.L_x_506:


//--------------------- .text._ZN3cub18CUB_300001_SM_10006detail9transform16transform_kernelINS2_10policy_hubILb0EN4cuda3std3__45tupleIJN6thrust24THRUST_300001_SM_1000_NS6detail15normal_iteratorINSA_10device_ptrIdEEEENSA_17constant_iteratorIdNSA_11use_defaultESH_EEEEEE10policy1000ElNS7_5minusIdEESF_JPdSI_EEEvT0_iT1_T2_DpNS2_10kernel_argIT3_EE --------------------------
	.section	.text._ZN3cub18CUB_300001_SM_10006detail9transform16transform_kernelINS2_10policy_hubILb0EN4cuda3std3__45tupleIJN6thrust24THRUST_300001_SM_1000_NS6detail15normal_iteratorINSA_10device_ptrIdEEEENSA_17constant_iteratorIdNSA_11use_defaultESH_EEEEEE10policy1000ElNS7_5minusIdEESF_JPdSI_EEEvT0_iT1_T2_DpNS2_10kernel_argIT3_EE,"ax",@progbits
	.align	128
        .global         _ZN3cub18CUB_300001_SM_10006detail9transform16transform_kernelINS2_10policy_hubILb0EN4cuda3std3__45tupleIJN6thrust24THRUST_300001_SM_1000_NS6detail15normal_iteratorINSA_10device_ptrIdEEEENSA_17constant_iteratorIdNSA_11use_defaultESH_EEEEEE10policy1000ElNS7_5minusIdEESF_JPdSI_EEEvT0_iT1_T2_DpNS2_10kernel_argIT3_EE
        .type           _ZN3cub18CUB_300001_SM_10006detail9transform16transform_kernelINS2_10policy_hubILb0EN4cuda3std3__45tupleIJN6thrust24THRUST_300001_SM_1000_NS6detail15normal_iteratorINSA_10device_ptrIdEEEENSA_17constant_iteratorIdNSA_11use_defaultESH_EEEEEE10policy1000ElNS7_5minusIdEESF_JPdSI_EEEvT0_iT1_T2_DpNS2_10kernel_argIT3_EE,@function
        .size           _ZN3cub18CUB_300001_SM_10006detail9transform16transform_kernelINS2_10policy_hubILb0EN4cuda3std3__45tupleIJN6thrust24THRUST_300001_SM_1000_NS6detail15normal_iteratorINSA_10device_ptrIdEEEENSA_17constant_iteratorIdNSA_11use_defaultESH_EEEEEE10policy1000ElNS7_5minusIdEESF_JPdSI_EEEvT0_iT1_T2_DpNS2_10kernel_argIT3_EE,(.L_x_523 - _ZN3cub18CUB_300001_SM_10006detail9transform16transform_kernelINS2_10policy_hubILb0EN4cuda3std3__45tupleIJN6thrust24THRUST_300001_SM_1000_NS6detail15normal_iteratorINSA_10device_ptrIdEEEENSA_17constant_iteratorIdNSA_11use_defaultESH_EEEEEE10policy1000ElNS7_5minusIdEESF_JPdSI_EEEvT0_iT1_T2_DpNS2_10kernel_argIT3_EE)
        .other          _ZN3cub18CUB_300001_SM_10006detail9transform16transform_kernelINS2_10policy_hubILb0EN4cuda3std3__45tupleIJN6thrust24THRUST_300001_SM_1000_NS6detail15normal_iteratorINSA_10device_ptrIdEEEENSA_17constant_iteratorIdNSA_11use_defaultESH_EEEEEE10policy1000ElNS7_5minusIdEESF_JPdSI_EEEvT0_iT1_T2_DpNS2_10kernel_argIT3_EE,@"STO_CUDA_ENTRY STV_DEFAULT"
_ZN3cub18CUB_300001_SM_10006detail9transform16transform_kernelINS2_10policy_hubILb0EN4cuda3std3__45tupleIJN6thrust24THRUST_300001_SM_1000_NS6detail15normal_iteratorINSA_10device_ptrIdEEEENSA_17constant_iteratorIdNSA_11use_defaultESH_EEEEEE10policy1000ElNS7_5minusIdEESF_JPdSI_EEEvT0_iT1_T2_DpNS2_10kernel_argIT3_EE:
.text._ZN3cub18CUB_300001_SM_10006detail9transform16transform_kernelINS2_10policy_hubILb0EN4cuda3std3__45tupleIJN6thrust24THRUST_300001_SM_1000_NS6detail15normal_iteratorINSA_10device_ptrIdEEEENSA_17constant_iteratorIdNSA_11use_defaultESH_EEEEEE10policy1000ElNS7_5minusIdEESF_JPdSI_EEEvT0_iT1_T2_DpNS2_10kernel_argIT3_EE:
[----:B------:R-:W-:Y:S08]  /*0000*/  LDC R1, c[0x0][0x37c] ;  /* 0x0000df00ff017b82 */ /* 0x000ff00000000800 */
[----:B------:R-:W0:Y:S01]  /*0010*/  LDC R0, c[0x0][0x388] ;  /* 0x0000e200ff007b82 */ /* 0x000e220000000800 */
[----:B------:R-:W1:Y:S01]  /*0020*/  LDCU.64 UR6, c[0x0][0x380] ;  /* 0x00007000ff0677ac */ /* 0x000e620008000a00 */
[----:B------:R-:W2:Y:S01]  /*0030*/  S2R R7, SR_TID.X ;  /* 0x0000000000077919 */ /* 0x000ea20000002100 */
[----:B------:R-:W-:Y:S05]  /*0040*/  BSSY.RECONVERGENT B0, `(.L_x_416) ;  /* 0x000001a000007945 */ /* 0x000fea0003800200 */
[----:B------:R-:W3:Y:S01]  /*0050*/  S2UR UR4, SR_CTAID.X ;  /* 0x00000000000479c3 */ /* 0x000ee20000002500 */
[----:B0-----:R-:W-:-:S05]  /*0060*/  IMAD.SHL.U32 R5, R0, 0x80, RZ ;  /* 0x0000008000057824 */ /* 0x001fca00078e00ff */
[----:B------:R-:W-:Y:S01]  /*0070*/  SHF.R.S32.HI R4, RZ, 0x1f, R5 ;  /* 0x0000001fff047819 */ /* 0x000fe20000011405 */
[----:B---3--:R-:W-:-:S04]  /*0080*/  IMAD.WIDE.U32 R2, R5, UR4, RZ ;  /* 0x0000000405027c25 */ /* 0x008fc8000f8e00ff */
[----:B------:R-:W-:Y:S01]  /*0090*/  IMAD R13, R4, UR4, RZ ;  /* 0x00000004040d7c24 */ /* 0x000fe2000f8e02ff */
[----:B-1----:R-:W-:Y:S01]  /*00a0*/  IADD3 R6, P1, PT, -R2, UR6, RZ ;  /* 0x0000000602067c10 */ /* 0x002fe2000ff3e1ff */
[----:B--2---:R-:W-:Y:S02]  /*00b0*/  IMAD.SHL.U32 R11, R7, 0x80, RZ ;  /* 0x00000080070b7824 */ /* 0x004fe400078e00ff */
[----:B------:R-:W-:Y:S01]  /*00c0*/  IMAD.IADD R13, R3, 0x1, R13 ;  /* 0x00000001030d7824 */ /* 0x000fe200078e020d */
[----:B------:R-:W-:-:S04]  /*00d0*/  ISETP.LT.U32.AND P0, PT, R6, R5, PT ;  /* 0x000000050600720c */ /* 0x000fc80003f01070 */
[----:B------:R-:W-:-:S04]  /*00e0*/  IADD3.X R9, PT, PT, ~R13, UR7, RZ, P1, !PT ;  /* 0x000000070d097c10 */ /* 0x000fc80008ffe5ff */
[----:B------:R-:W-:-:S04]  /*00f0*/  ISETP.LT.AND.EX P0, PT, R9, R4, PT, P0 ;  /* 0x000000040900720c */ /* 0x000fc80003f01300 */
[----:B------:R-:W-:-:S05]  /*0100*/  SEL R6, R6, R5, P0 ;  /* 0x0000000506067207 */ /* 0x000fca0000000000 */
[----:B------:R-:W-:-:S05]  /*0110*/  IMAD.SHL.U32 R4, R6, 0x8, RZ ;  /* 0x0000000806047824 */ /* 0x000fca00078e00ff */
[----:B------:R-:W-:-:S13]  /*0120*/  ISETP.GE.AND P0, PT, R11, R4, PT ;  /* 0x000000040b00720c */ /* 0x000fda0003f06270 */
[----:B------:R-:W-:Y:S05]  /*0130*/  @P0 BRA `(.L_x_417) ;  /* 0x0000000000280947 */ /* 0x000fea0003800000 */
[----:B------:R-:W0:Y:S02]  /*0140*/  LDC.64 R8, c[0x0][0x398] ;  /* 0x0000e600ff087b82 */ /* 0x000e240000000a00 */
[----:B0-----:R-:W-:-:S04]  /*0150*/  LEA R8, P0, R2, R8, 0x3 ;  /* 0x0000000802087211 */ /* 0x001fc800078018ff */
[----:B------:R-:W-:-:S03]  /*0160*/  LEA.HI.X R9, R2, R9, R13, 0x3, P0 ;  /* 0x0000000902097211 */ /* 0x000fc600000f1c0d */
[----:B------:R-:W-:-:S07]  /*0170*/  IMAD.WIDE.U32 R8, R7, 0x80, R8 ;  /* 0x0000008007087825 */ /* 0x000fce00078e0008 */
.L_x_418:
[----:B------:R-:W-:Y:S01]  /*0180*/  VIADD R11, R11, 0x4000 ;  /* 0x000040000b0b7836 */ /* 0x000fe20000000000 */
[----:B------:R0:W-:Y:S04]  /*0190*/  CCTL.E.PF2 [R8] ;  /* 0x000000000800798f */ /* 0x0001e80000800100 */
[----:B------:R-:W-:Y:S02]  /*01a0*/  ISETP.GE.AND P0, PT, R11, R4, PT ;  /* 0x000000040b00720c */ /* 0x000fe40003f06270 */
[----:B0-----:R-:W-:-:S05]  /*01b0*/  IADD3 R8, P1, PT, R8, 0x4000, RZ ;  /* 0x0000400008087810 */ /* 0x001fca0007f3e0ff */
[----:B------:R-:W-:-:S06]  /*01c0*/  IMAD.X R9, RZ, RZ, R9, P1 ;  /* 0x000000ffff097224 */ /* 0x000fcc00008e0609 */
[----:B------:R-:W-:Y:S05]  /*01d0*/  @!P0 BRA `(.L_x_418) ;  /* 0xfffffffc00e88947 */ /* 0x000fea000383ffff */
.L_x_417:
[----:B------:R-:W-:Y:S05]  /*01e0*/  BSYNC.RECONVERGENT B0 ;  /* 0x0000000000007941 */ /* 0x000fea0003800200 */
.L_x_416:
[----:B------:R-:W0:Y:S01]  /*01f0*/  LDCU.128 UR8, c[0x0][0x390] ;  /* 0x00007200ff0877ac */ /* 0x000e220008000c00 */
[----:B------:R-:W-:Y:S02]  /*0200*/  ISETP.NE.AND P0, PT, R5, R6, PT ;  /* 0x000000060500720c */ /* 0x000fe40003f05270 */
[C---:B------:R-:W-:Y:S01]  /*0210*/  SHF.L.U32 R3, R2.reuse, 0x3, RZ ;  /* 0x0000000302037819 */ /* 0x040fe200000006ff */
[----:B------:R-:W1:Y:S01]  /*0220*/  LDCU.64 UR4, c[0x0][0x358] ;  /* 0x00006b00ff0477ac */ /* 0x000e620008000a00 */
[----:B------:R-:W-:Y:S02]  /*0230*/  SHF.L.U64.HI R8, R2, 0x3, R13 ;  /* 0x0000000302087819 */ /* 0x000fe4000001020d */
[C---:B0-----:R-:W-:Y:S02]  /*0240*/  IADD3 R4, P1, PT, R3.reuse, UR10, RZ ;  /* 0x0000000a03047c10 */ /* 0x041fe4000ff3e0ff */
[----:B------:R-:W-:Y:S02]  /*0250*/  IADD3 R2, P2, PT, R3, UR8, RZ ;  /* 0x0000000803027c10 */ /* 0x000fe4000ff5e0ff */
[----:B------:R-:W-:-:S02]  /*0260*/  IADD3.X R5, PT, PT, R8, UR11, RZ, P1, !PT ;  /* 0x0000000b08057c10 */ /* 0x000fc40008ffe4ff */
[----:B------:R-:W-:Y:S01]  /*0270*/  IADD3.X R3, PT, PT, R8, UR9, RZ, P2, !PT ;  /* 0x0000000908037c10 */ /* 0x000fe200097fe4ff */
[----:B-1----:R-:W-:Y:S08]  /*0280*/  @!P0 BRA `(.L_x_419) ;  /* 0x0000000c00008947 */ /* 0x002ff00003800000 */
[----:B------:R-:W-:-:S13]  /*0290*/  ISETP.GE.AND P0, PT, R0, 0x1, PT ;  /* 0x000000010000780c */ /* 0x000fda0003f06270 */
[----:B------:R-:W-:Y:S05]  /*02a0*/  @!P0 EXIT ;  /* 0x000000000000894d */ /* 0x000fea0003800000 */
[C---:B------:R-:W-:Y:S01]  /*02b0*/  ISETP.GE.U32.AND P0, PT, R0.reuse, 0x8, PT ;  /* 0x000000080000780c */ /* 0x040fe20003f06070 */
[----:B------:R-:W-:Y:S01]  /*02c0*/  IMAD.MOV.U32 R12, RZ, RZ, RZ ;  /* 0x000000ffff0c7224 */ /* 0x000fe200078e00ff */
[----:B------:R-:W-:-:S11]  /*02d0*/  LOP3.LUT R16, R0, 0x7, RZ, 0xc0, !PT ;  /* 0x0000000700107812 */ /* 0x000fd600078ec0ff */
[----:B------:R-:W-:Y:S05]  /*02e0*/  @!P0 BRA `(.L_x_420) ;  /* 0x0000000400c48947 */ /* 0x000fea0003800000 */
[----:B------:R-:W-:-:S13]  /*02f0*/  ISETP.GE.AND P0, PT, R7, R6, PT ;  /* 0x000000060700720c */ /* 0x000fda0003f06270 */
[C---:B------:R-:W-:Y:S01]  /*0300*/  @!P0 IMAD.WIDE.U32 R10, R7.reuse, 0x8, R4 ;  /* 0x00000008070a8825 */ /* 0x040fe200078e0004 */
[----:B------:R-:W0:Y:S05]  /*0310*/  @!P0 LDC.64 R12, c[0x0][0x3b0] ;  /* 0x0000ec00ff0c8b82 */ /* 0x000e2a0000000a00 */
[----:B------:R-:W0:Y:S01]  /*0320*/  @!P0 LDG.E.64 R10, desc[UR4][R10.64] ;  /* 0x000000040a0a8981 */ /* 0x000e22000c1e1b00 */
[C---:B------:R-:W-:Y:S02]  /*0330*/  VIADD R17, R7.reuse, 0x80 ;  /* 0x0000008007117836 */ /* 0x040fe40000000000 */
[----:B------:R-:W-:-:S03]  /*0340*/  @!P0 IMAD.WIDE.U32 R14, R7, 0x8, R2 ;  /* 0x00000008070e8825 */ /* 0x000fc600078e0002 */
[C---:B------:R-:W-:Y:S01]  /*0350*/  ISETP.GE.AND P1, PT, R17.reuse, R6, PT ;  /* 0x000000061100720c */ /* 0x040fe20003f26270 */
[----:B------:R-:W-:-:S12]  /*0360*/  IMAD.WIDE R8, R17, 0x8, R4 ;  /* 0x0000000811087825 */ /* 0x000fd800078e0204 */
[----:B------:R-:W1:Y:S01]  /*0370*/  @!P1 LDC.64 R20, c[0x0][0x3b0] ;  /* 0x0000ec00ff149b82 */ /* 0x000e620000000a00 */
[----:B0-----:R-:W-:-:S07]  /*0380*/  @!P0 DADD R12, R10, -R12 ;  /* 0x000000000a0c8229 */ /* 0x001fce000000080c */
[----:B------:R0:W-:Y:S04]  /*0390*/  @!P0 STG.E.64 desc[UR4][R14.64], R12 ;  /* 0x0000000c0e008986 */ /* 0x0001e8000c101b04 */
[----:B------:R-:W1:Y:S01]  /*03a0*/  @!P1 LDG.E.64 R18, desc[UR4][R8.64] ;  /* 0x0000000408129981 */ /* 0x000e62000c1e1b00 */
[----:B------:R-:W-:Y:S02]  /*03b0*/  VIADD R23, R7, 0x100 ;  /* 0x0000010007177836 */ /* 0x000fe40000000000 */
[----:B------:R-:W-:-:S03]  /*03c0*/  IMAD.WIDE R10, R17, 0x8, R2 ;  /* 0x00000008110a7825 */ /* 0x000fc600078e0202 */
[----:B------:R-:W-:-:S13]  /*03d0*/  ISETP.GE.AND P0, PT, R23, R6, PT ;  /* 0x000000061700720c */ /* 0x000fda0003f06270 */
[----:B------:R-:W2:Y:S01]  /*03e0*/  @!P0 LDC.64 R22, c[0x0][0x3b0] ;  /* 0x0000ec00ff168b82 */ /* 0x000ea20000000a00 */
[----:B-1----:R-:W-:-:S07]  /*03f0*/  @!P1 DADD R18, R18, -R20 ;  /* 0x0000000012129229 */ /* 0x002fce0000000814 */
[----:B------:R1:W-:Y:S04]  /*0400*/  @!P1 STG.E.64 desc[UR4][R10.64], R18 ;  /* 0x000000120a009986 */ /* 0x0003e8000c101b04 */
[----:B------:R-:W2:Y:S01]  /*0410*/  @!P0 LDG.E.64 R20, desc[UR4][R8.64+0x400] ;  /* 0x0004000408148981 */ /* 0x000ea2000c1e1b00 */
[----:B------:R-:W-:-:S05]  /*0420*/  VIADD R17, R7, 0x180 ;  /* 0x0000018007117836 */ /* 0x000fca0000000000 */
[----:B------:R-:W-:-:S13]  /*0430*/  ISETP.GE.AND P1, PT, R17, R6, PT ;  /* 0x000000061100720c */ /* 0x000fda0003f26270 */
[----:B0-----:R-:W0:Y:S01]  /*0440*/  @!P1 LDC.64 R14, c[0x0][0x3b0] ;  /* 0x0000ec00ff0e9b82 */ /* 0x001e220000000a00 */
[----:B--2---:R-:W-:-:S07]  /*0450*/  @!P0 DADD R20, R20, -R22 ;  /* 0x0000000014148229 */ /* 0x004fce0000000816 */
[----:B------:R2:W-:Y:S04]  /*0460*/  @!P0 STG.E.64 desc[UR4][R10.64+0x400], R20 ;  /* 0x000400140a008986 */ /* 0x0005e8000c101b04 */
[----:B------:R-:W0:Y:S01]  /*0470*/  @!P1 LDG.E.64 R12, desc[UR4][R8.64+0x800] ;  /* 0x00080004080c9981 */ /* 0x000e22000c1e1b00 */
[----:B------:R-:W-:-:S05]  /*0480*/  VIADD R17, R7, 0x200 ;  /* 0x0000020007117836 */ /* 0x000fca0000000000 */
[----:B------:R-:W-:-:S13]  /*0490*/  ISETP.GE.AND P0, PT, R17, R6, PT ;  /* 0x000000061100720c */ /* 0x000fda0003f06270 */
[----:B-1----:R-:W1:Y:S01]  /*04a0*/  @!P0 LDC.64 R18, c[0x0][0x3b0] ;  /* 0x0000ec00ff128b82 */ /* 0x002e620000000a00 */
[----:B0-----:R-:W-:-:S07]  /*04b0*/  @!P1 DADD R12, R12, -R14 ;  /* 0x000000000c0c9229 */ /* 0x001fce000000080e */
[----:B------:R0:W-:Y:S04]  /*04c0*/  @!P1 STG.E.64 desc[UR4][R10.64+0x800], R12 ;  /* 0x0008000c0a009986 */ /* 0x0001e8000c101b04 */
[----:B------:R-:W1:Y:S01]  /*04d0*/  @!P0 LDG.E.64 R14, desc[UR4][R8.64+0xc00] ;  /* 0x000c0004080e8981 */ /* 0x000e62000c1e1b00 */
[----:B------:R-:W-:-:S04]  /*04e0*/  IADD3 R17, PT, PT, R7, 0x280, RZ ;  /* 0x0000028007117810 */ /* 0x000fc80007ffe0ff */
[----:B------:R-:W-:-:S13]  /*04f0*/  ISETP.GE.AND P1, PT, R17, R6, PT ;  /* 0x000000061100720c */ /* 0x000fda0003f26270 */
[----:B--2---:R-:W2:Y:S01]  /*0500*/  @!P1 LDC.64 R20, c[0x0][0x3b0] ;  /* 0x0000ec00ff149b82 */ /* 0x004ea20000000a00 */
[----:B-1----:R-:W-:-:S07]  /*0510*/  @!P0 DADD R14, R14, -R18 ;  /* 0x000000000e0e8229 */ /* 0x002fce0000000812 */
[----:B------:R1:W-:Y:S04]  /*0520*/  @!P0 STG.E.64 desc[UR4][R10.64+0xc00], R14 ;  /* 0x000c000e0a008986 */ /* 0x0003e8000c101b04 */
[----:B------:R-:W2:Y:S01]  /*0530*/  @!P1 LDG.E.64 R18, desc[UR4][R8.64+0x1000] ;  /* 0x0010000408129981 */ /* 0x000ea2000c1e1b00 */
[----:B------:R-:W-:-:S05]  /*0540*/  VIADD R17, R7, 0x300 ;  /* 0x0000030007117836 */ /* 0x000fca0000000000 */
[----:B------:R-:W-:Y:S01]  /*0550*/  ISETP.GE.AND P0, PT, R17, R6, PT ;  /* 0x000000061100720c */ /* 0x000fe20003f06270 */
[----:B--2---:R-:W-:-:S12]  /*0560*/  @!P1 DADD R18, R18, -R20 ;  /* 0x0000000012129229 */ /* 0x004fd80000000814 */
[----:B------:R-:W1:Y:S01]  /*0570*/  @!P0 LDC.64 R20, c[0x0][0x3b0] ;  /* 0x0000ec00ff148b82 */ /* 0x000e620000000a00 */
[----:B------:R2:W-:Y:S04]  /*0580*/  @!P1 STG.E.64 desc[UR4][R10.64+0x1000], R18 ;  /* 0x001000120a009986 */ /* 0x0005e8000c101b04 */
[----:B0-----:R-:W1:Y:S01]  /*0590*/  @!P0 LDG.E.64 R12, desc[UR4][R8.64+0x1400] ;  /* 0x00140004080c8981 */ /* 0x001e62000c1e1b00 */
[----:B------:R-:W-:-:S05]  /*05a0*/  VIADD R17, R7, 0x380 ;  /* 0x0000038007117836 */ /* 0x000fca0000000000 */
[----:B------:R-:W-:Y:S01]  /*05b0*/  ISETP.GE.AND P1, PT, R17, R6, PT ;  /* 0x000000061100720c */ /* 0x000fe20003f26270 */
[----:B-1----:R-:W-:-:S12]  /*05c0*/  @!P0 DADD R14, R12, -R20 ;  /* 0x000000000c0e8229 */ /* 0x002fd80000000814 */
[----:B------:R-:W0:Y:S01]  /*05d0*/  @!P1 LDC.64 R20, c[0x0][0x3b0] ;  /* 0x0000ec00ff149b82 */ /* 0x000e220000000a00 */
[----:B------:R2:W-:Y:S04]  /*05e0*/  @!P0 STG.E.64 desc[UR4][R10.64+0x1400], R14 ;  /* 0x0014000e0a008986 */ /* 0x0005e8000c101b04 */
[----:B------:R-:W0:Y:S02]  /*05f0*/  @!P1 LDG.E.64 R12, desc[UR4][R8.64+0x1800] ;  /* 0x00180004080c9981 */ /* 0x000e24000c1e1b00 */
[----:B0-----:R-:W-:Y:S01]  /*0600*/  @!P1 DADD R20, R12, -R20 ;  /* 0x000000000c149229 */ /* 0x001fe20000000814 */
[----:B------:R-:W-:-:S04]  /*0610*/  LOP3.LUT R12, R0, 0x7ffffff8, RZ, 0xc0, !PT ;  /* 0x7ffffff8000c7812 */ /* 0x000fc800078ec0ff */
[----:B------:R-:W-:Y:S02]  /*0620*/  ISETP.NE.AND P0, PT, R12, 0x8, PT ;  /* 0x000000080c00780c */ /* 0x000fe40003f05270 */
[----:B------:R2:W-:Y:S11]  /*0630*/  @!P1 STG.E.64 desc[UR4][R10.64+0x1800], R20 ;  /* 0x001800140a009986 */ /* 0x0005f6000c101b04 */
[----:B------:R-:W-:Y:S05]  /*0640*/  @!P0 BRA `(.L_x_420) ;  /* 0x0000000000ec8947 */ /* 0x000fea0003800000 */
[----:B------:R-:W-:Y:S01]  /*0650*/  IMAD.MOV.U32 R0, RZ, RZ, 0x8 ;  /* 0x00000008ff007424 */ /* 0x000fe200078e00ff */
[----:B------:R-:W0:Y:S06]  /*0660*/  LDCU.64 UR6, c[0x0][0x3b0] ;  /* 0x00007600ff0677ac */ /* 0x000e2c0008000a00 */
.L_x_423:
[----:B------:R-:W-:-:S05]  /*0670*/  IMAD R13, R0, 0x80, R7 ;  /* 0x00000080000d7824 */ /* 0x000fca00078e0207 */
[----:B------:R-:W-:-:S13]  /*0680*/  ISETP.GE.AND P0, PT, R13, R6, PT ;  /* 0x000000060d00720c */ /* 0x000fda0003f06270 */
[C---:B-12---:R-:W-:Y:S01]  /*0690*/  @!P0 IMAD.WIDE.U32 R14, R13.reuse, 0x8, R4 ;  /* 0x000000080d0e8825 */ /* 0x046fe200078e0004 */
[----:B------:R-:W1:Y:S05]  /*06a0*/  @!P0 LDC.64 R20, c[0x0][0x3b0] ;  /* 0x0000ec00ff148b82 */ /* 0x000e6a0000000a00 */
[----:B------:R-:W1:Y:S01]  /*06b0*/  @!P0 LDG.E.64 R14, desc[UR4][R14.64] ;  /* 0x000000040e0e8981 */ /* 0x000e62000c1e1b00 */
[C---:B------:R-:W-:Y:S02]  /*06c0*/  VIADD R25, R13.reuse, 0x80 ;  /* 0x000000800d197836 */ /* 0x040fe40000000000 */
[----:B------:R-:W-:-:S03]  /*06d0*/  @!P0 IMAD.WIDE.U32 R22, R13, 0x8, R2 ;  /* 0x000000080d168825 */ /* 0x000fc600078e0002 */
[C---:B------:R-:W-:Y:S01]  /*06e0*/  ISETP.GE.AND P1, PT, R25.reuse, R6, PT ;  /* 0x000000061900720c */ /* 0x040fe20003f26270 */
[----:B------:R-:W-:-:S12]  /*06f0*/  IMAD.WIDE R10, R25, 0x8, R4 ;  /* 0x00000008190a7825 */ /* 0x000fd800078e0204 */
[----:B------:R-:W2:Y:S01]  /*0700*/  @!P1 LDC.64 R18, c[0x0][0x3b0] ;  /* 0x0000ec00ff129b82 */ /* 0x000ea20000000a00 */
[----:B-1----:R-:W-:-:S07]  /*0710*/  @!P0 DADD R20, R14, -R20 ;  /* 0x000000000e148229 */ /* 0x002fce0000000814 */
[----:B------:R1:W-:Y:S04]  /*0720*/  @!P0 STG.E.64 desc[UR4][R22.64], R20 ;  /* 0x0000001416008986 */ /* 0x0003e8000c101b04 */
[----:B------:R-:W2:Y:S01]  /*0730*/  @!P1 LDG.E.64 R8, desc[UR4][R10.64] ;  /* 0x000000040a089981 */ /* 0x000ea2000c1e1b00 */
[----:B------:R-:W-:-:S04]  /*0740*/  IADD3 R17, PT, PT, R13, 0x100, RZ ;  /* 0x000001000d117810 */ /* 0x000fc80007ffe0ff */
[----:B------:R-:W-:Y:S01]  /*0750*/  ISETP.GE.AND P0, PT, R17, R6, PT ;  /* 0x000000061100720c */ /* 0x000fe20003f06270 */
[----:B--2---:R-:W-:Y:S01]  /*0760*/  @!P1 DADD R18, R8, -R18 ;  /* 0x0000000008129229 */ /* 0x004fe20000000812 */
[----:B------:R-:W-:-:S11]  /*0770*/  IMAD.WIDE R8, R25, 0x8, R2 ;  /* 0x0000000819087825 */ /* 0x000fd600078e0202 */
[----:B------:R-:W2:Y:S01]  /*0780*/  @!P0 LDC.64 R24, c[0x0][0x3b0] ;  /* 0x0000ec00ff188b82 */ /* 0x000ea20000000a00 */
[----:B------:R3:W-:Y:S04]  /*0790*/  @!P1 STG.E.64 desc[UR4][R8.64], R18 ;  /* 0x0000001208009986 */ /* 0x0007e8000c101b04 */
[----:B------:R-:W2:Y:S01]  /*07a0*/  @!P0 LDG.E.64 R14, desc[UR4][R10.64+0x400] ;  /* 0x000400040a0e8981 */ /* 0x000ea2000c1e1b00 */
[----:B------:R-:W-:-:S05]  /*07b0*/  VIADD R17, R13, 0x180 ;  /* 0x000001800d117836 */ /* 0x000fca0000000000 */
[----:B------:R-:W-:-:S13]  /*07c0*/  ISETP.GE.AND P1, PT, R17, R6, PT ;  /* 0x000000061100720c */ /* 0x000fda0003f26270 */
[----:B-1----:R-:W3:Y:S01]  /*07d0*/  @!P1 LDC.64 R22, c[0x0][0x3b0] ;  /* 0x0000ec00ff169b82 */ /* 0x002ee20000000a00 */
[----:B--2---:R-:W-:-:S07]  /*07e0*/  @!P0 DADD R20, R14, -R24 ;  /* 0x000000000e148229 */ /* 0x004fce0000000818 */
[----:B------:R1:W-:Y:S04]  /*07f0*/  @!P0 STG.E.64 desc[UR4][R8.64+0x400], R20 ;  /* 0x0004001408008986 */ /* 0x0003e8000c101b04 */
[----:B------:R-:W3:Y:S01]  /*0800*/  @!P1 LDG.E.64 R14, desc[UR4][R10.64+0x800] ;  /* 0x000800040a0e9981 */ /* 0x000ee2000c1e1b00 */
[----:B------:R-:W-:-:S05]  /*0810*/  VIADD R17, R13, 0x200 ;  /* 0x000002000d117836 */ /* 0x000fca0000000000 */
[----:B------:R-:W-:Y:S01]  /*0820*/  ISETP.GE.AND P0, PT, R17, R6, PT ;  /* 0x000000061100720c */ /* 0x000fe20003f06270 */
[----:B---3--:R-:W-:-:S12]  /*0830*/  @!P1 DADD R18, R14, -R22 ;  /* 0x000000000e129229 */ /* 0x008fd80000000816 */
[----:B------:R-:W1:Y:S01]  /*0840*/  @!P0 LDC.64 R22, c[0x0][0x3b0] ;  /* 0x0000ec00ff168b82 */ /* 0x000e620000000a00 */
[----:B------:R2:W-:Y:S04]  /*0850*/  @!P1 STG.E.64 desc[UR4][R8.64+0x800], R18 ;  /* 0x0008001208009986 */ /* 0x0005e8000c101b04 */
[----:B------:R-:W1:Y:S01]  /*0860*/  @!P0 LDG.E.64 R14, desc[UR4][R10.64+0xc00] ;  /* 0x000c00040a0e8981 */ /* 0x000e62000c1e1b00 */
[----:B------:R-:W-:-:S05]  /*0870*/  VIADD R17, R13, 0x280 ;  /* 0x000002800d117836 */ /* 0x000fca0000000000 */
[----:B------:R-:W-:Y:S01]  /*0880*/  ISETP.GE.AND P1, PT, R17, R6, PT ;  /* 0x000000061100720c */ /* 0x000fe20003f26270 */
[----:B-1----:R-:W-:-:S12]  /*0890*/  @!P0 DADD R20, R14, -R22 ;  /* 0x000000000e148229 */ /* 0x002fd80000000816 */
[----:B------:R-:W2:Y:S01]  /*08a0*/  @!P1 LDC.64 R22, c[0x0][0x3b0] ;  /* 0x0000ec00ff169b82 */ /* 0x000ea20000000a00 */
[----:B------:R1:W-:Y:S04]  /*08b0*/  @!P0 STG.E.64 desc[UR4][R8.64+0xc00], R20 ;  /* 0x000c001408008986 */ /* 0x0003e8000c101b04 */
[----:B------:R-:W2:Y:S01]  /*08c0*/  @!P1 LDG.E.64 R14, desc[UR4][R10.64+0x1000] ;  /* 0x001000040a0e9981 */ /* 0x000ea2000c1e1b00 */
[----:B------:R-:W-:-:S05]  /*08d0*/  VIADD R17, R13, 0x300 ;  /* 0x000003000d117836 */ /* 0x000fca0000000000 */
[----:B------:R-:W-:Y:S01]  /*08e0*/  ISETP.GE.AND P0, PT, R17, R6, PT ;  /* 0x000000061100720c */ /* 0x000fe20003f06270 */
[----:B--2---:R-:W-:-:S12]  /*08f0*/  @!P1 DADD R18, R14, -R22 ;  /* 0x000000000e129229 */ /* 0x004fd80000000816 */
[----:B------:R-:W2:Y:S01]  /*0900*/  @!P0 LDC.64 R22, c[0x0][0x3b0] ;  /* 0x0000ec00ff168b82 */ /* 0x000ea20000000a00 */
[----:B------:R1:W-:Y:S04]  /*0910*/  @!P1 STG.E.64 desc[UR4][R8.64+0x1000], R18 ;  /* 0x0010001208009986 */ /* 0x0003e8000c101b04 */
[----:B------:R-:W2:Y:S01]  /*0920*/  @!P0 LDG.E.64 R14, desc[UR4][R10.64+0x1400] ;  /* 0x001400040a0e8981 */ /* 0x000ea2000c1e1b00 */
[----:B------:R-:W-:Y:S01]  /*0930*/  VIADD R13, R13, 0x380 ;  /* 0x000003800d0d7836 */ /* 0x000fe20000000000 */
[----:B------:R-:W-:Y:S01]  /*0940*/  IADD3 R0, PT, PT, R0, 0x8, RZ ;  /* 0x0000000800007810 */ /* 0x000fe20007ffe0ff */
[----:B------:R-:W-:Y:S03]  /*0950*/  BSSY.RECONVERGENT B0, `(.L_x_421) ;  /* 0x0000009000007945 */ /* 0x000fe60003800200 */
[----:B------:R-:W-:Y:S01]  /*0960*/  ISETP.NE.AND P1, PT, R0, R12, PT ;  /* 0x0000000c0000720c */ /* 0x000fe20003f25270 */
[----:B--2---:R-:W-:-:S07]  /*0970*/  @!P0 DADD R14, R14, -R22 ;  /* 0x000000000e0e8229 */ /* 0x004fce0000000816 */
[----:B------:R1:W-:Y:S01]  /*0980*/  @!P0 STG.E.64 desc[UR4][R8.64+0x1400], R14 ;  /* 0x0014000e08008986 */ /* 0x0003e2000c101b04 */
[----:B------:R-:W-:-:S13]  /*0990*/  ISETP.GE.AND P0, PT, R13, R6, PT ;  /* 0x000000060d00720c */ /* 0x000fda0003f06270 */
[----:B-1----:R-:W-:Y:S05]  /*09a0*/  @P0 BRA `(.L_x_422) ;  /* 0x00000000000c0947 */ /* 0x002fea0003800000 */
[----:B------:R-:W0:Y:S02]  /*09b0*/  LDG.E.64 R10, desc[UR4][R10.64+0x1800] ;  /* 0x001800040a0a7981 */ /* 0x000e24000c1e1b00 */
[----:B0-----:R-:W-:-:S07]  /*09c0*/  DADD R14, R10, -UR6 ;  /* 0x800000060a0e7e29 */ /* 0x001fce0008000000 */
[----:B------:R1:W-:Y:S04]  /*09d0*/  STG.E.64 desc[UR4][R8.64+0x1800], R14 ;  /* 0x0018000e08007986 */ /* 0x0003e8000c101b04 */
.L_x_422:
[----:B0-----:R-:W-:Y:S05]  /*09e0*/  BSYNC.RECONVERGENT B0 ;  /* 0x0000000000007941 */ /* 0x001fea0003800200 */
.L_x_421:
[----:B------:R-:W-:Y:S05]  /*09f0*/  @P1 BRA `(.L_x_423) ;  /* 0xfffffffc001c1947 */ /* 0x000fea000383ffff */
.L_x_420:
[----:B------:R-:W-:-:S13]  /*0a00*/  ISETP.NE.AND P0, PT, R16, RZ, PT ;  /* 0x000000ff1000720c */ /* 0x000fda0003f05270 */
[----:B------:R-:W-:Y:S05]  /*0a10*/  @!P0 EXIT ;  /* 0x000000000000894d */ /* 0x000fea0003800000 */
[----:B------:R-:W1:Y:S01]  /*0a20*/  LDC R0, c[0x0][0x388] ;  /* 0x0000e200ff007b82 */ /* 0x000e620000000800 */
[----:B------:R-:W-:Y:S02]  /*0a30*/  ISETP.GE.U32.AND P1, PT, R16, 0x4, PT ;  /* 0x000000041000780c */ /* 0x000fe40003f26070 */
[----:B-1----:R-:W-:-:S04]  /*0a40*/  LOP3.LUT R8, R0, 0x3, RZ, 0xc0, !PT ;  /* 0x0000000300087812 */ /* 0x002fc800078ec0ff */
[----:B------:R-:W-:-:S07]  /*0a50*/  ISETP.NE.AND P0, PT, R8, RZ, PT ;  /* 0x000000ff0800720c */ /* 0x000fce0003f05270 */
[----:B------:R-:W-:Y:S06]  /*0a60*/  @!P1 BRA `(.L_x_424) ;  /* 0x0000000000849947 */ /* 0x000fec0003800000 */
[----:B------:R-:W-:-:S05]  /*0a70*/  IMAD R9, R12, 0x80, R7 ;  /* 0x000000800c097824 */ /* 0x000fca00078e0207 */
[----:B------:R-:W-:-:S13]  /*0a80*/  ISETP.GE.AND P2, PT, R9, R6, PT ;  /* 0x000000060900720c */ /* 0x000fda0003f46270 */
[C---:B--2---:R-:W-:Y:S01]  /*0a90*/  @!P2 IMAD.WIDE R10, R9.reuse, 0x8, R4 ;  /* 0x00000008090aa825 */ /* 0x044fe200078e0204 */
[----:B------:R-:W0:Y:S05]  /*0aa0*/  @!P2 LDC.64 R14, c[0x0][0x3b0] ;  /* 0x0000ec00ff0eab82 */ /* 0x000e2a0000000a00 */
[----:B------:R-:W0:Y:S01]  /*0ab0*/  @!P2 LDG.E.64 R10, desc[UR4][R10.64] ;  /* 0x000000040a0aa981 */ /* 0x000e22000c1e1b00 */
[C---:B------:R-:W-:Y:S02]  /*0ac0*/  VIADD R13, R9.reuse, 0x80 ;  /* 0x00000080090d7836 */ /* 0x040fe40000000000 */
[----:B------:R-:W-:-:S03]  /*0ad0*/  @!P2 IMAD.WIDE R16, R9, 0x8, R2 ;  /* 0x000000080910a825 */ /* 0x000fc600078e0202 */
[----:B------:R-:W-:-:S13]  /*0ae0*/  ISETP.GE.AND P1, PT, R13, R6, PT ;  /* 0x000000060d00720c */ /* 0x000fda0003f26270 */
[----:B------:R-:W-:Y:S01]  /*0af0*/  @!P1 IMAD.WIDE R18, R13, 0x8, R4 ;  /* 0x000000080d129825 */ /* 0x000fe200078e0204 */
[----:B------:R-:W1:Y:S01]  /*0b00*/  @!P1 LDC.64 R20, c[0x0][0x3b0] ;  /* 0x0000ec00ff149b82 */ /* 0x000e620000000a00 */
[----:B0-----:R-:W-:-:S07]  /*0b10*/  @!P2 DADD R14, R10, -R14 ;  /* 0x000000000a0ea229 */ /* 0x001fce000000080e */
[----:B------:R0:W-:Y:S04]  /*0b20*/  @!P2 STG.E.64 desc[UR4][R16.64], R14 ;  /* 0x0000000e1000a986 */ /* 0x0001e8000c101b04 */
[----:B------:R-:W1:Y:S01]  /*0b30*/  @!P1 LDG.E.64 R18, desc[UR4][R18.64] ;  /* 0x0000000412129981 */ /* 0x000e62000c1e1b00 */
[----:B------:R-:W-:-:S05]  /*0b40*/  VIADD R27, R9, 0x100 ;  /* 0x00000100091b7836 */ /* 0x000fca0000000000 */
[----:B------:R-:W-:-:S13]  /*0b50*/  ISETP.GE.AND P2, PT, R27, R6, PT ;  /* 0x000000061b00720c */ /* 0x000fda0003f46270 */
[----:B------:R-:W-:Y:S01]  /*0b60*/  @!P2 IMAD.WIDE R22, R27, 0x8, R4 ;  /* 0x000000081b16a825 */ /* 0x000fe200078e0204 */
[----:B------:R-:W2:Y:S01]  /*0b70*/  @!P2 LDC.64 R24, c[0x0][0x3b0] ;  /* 0x0000ec00ff18ab82 */ /* 0x000ea20000000a00 */
[----:B-1----:R-:W-:Y:S02]  /*0b80*/  @!P1 DADD R10, R18, -R20 ;  /* 0x00000000120a9229 */ /* 0x002fe40000000814 */
[----:B------:R-:W-:-:S05]  /*0b90*/  @!P1 IMAD.WIDE R20, R13, 0x8, R2 ;  /* 0x000000080d149825 */ /* 0x000fca00078e0202 */
[----:B------:R1:W-:Y:S04]  /*0ba0*/  @!P1 STG.E.64 desc[UR4][R20.64], R10 ;  /* 0x0000000a14009986 */ /* 0x0003e8000c101b04 */
[----:B------:R-:W2:Y:S01]  /*0bb0*/  @!P2 LDG.E.64 R22, desc[UR4][R22.64] ;  /* 0x000000041616a981 */ /* 0x000ea2000c1e1b00 */
[----:B------:R-:W-:Y:S02]  /*0bc0*/  VIADD R9, R9, 0x180 ;  /* 0x0000018009097836 */ /* 0x000fe40000000000 */
[----:B0-----:R-:W-:-:S03]  /*0bd0*/  @!P2 IMAD.WIDE R16, R27, 0x8, R2 ;  /* 0x000000081b10a825 */ /* 0x001fc600078e0202 */
[----:B------:R-:W-:-:S13]  /*0be0*/  ISETP.GE.AND P1, PT, R9, R6, PT ;  /* 0x000000060900720c */ /* 0x000fda0003f26270 */
[C---:B------:R-:W-:Y:S01]  /*0bf0*/  @!P1 IMAD.WIDE R18, R9.reuse, 0x8, R4 ;  /* 0x0000000809129825 */ /* 0x040fe200078e0204 */
[----:B--2---:R-:W-:Y:S01]  /*0c00*/  @!P2 DADD R14, R22, -R24 ;  /* 0x00000000160ea229 */ /* 0x004fe20000000818 */
[----:B------:R-:W0:Y:S06]  /*0c10*/  @!P1 LDC.64 R24, c[0x0][0x3b0] ;  /* 0x0000ec00ff189b82 */ /* 0x000e2c0000000a00 */
[----:B------:R3:W-:Y:S04]  /*0c20*/  @!P2 STG.E.64 desc[UR4][R16.64], R14 ;  /* 0x0000000e1000a986 */ /* 0x0007e8000c101b04 */
[----:B------:R-:W0:Y:S01]  /*0c30*/  @!P1 LDG.E.64 R18, desc[UR4][R18.64] ;  /* 0x0000000412129981 */ /* 0x000e22000c1e1b00 */
[----:B-1----:R-:W-:-:S04]  /*0c40*/  @!P1 IMAD.WIDE R20, R9, 0x8, R2 ;  /* 0x0000000809149825 */ /* 0x002fc800078e0202 */
[----:B------:R-:W-:Y:S01]  /*0c50*/  VIADD R12, R12, 0x4 ;  /* 0x000000040c0c7836 */ /* 0x000fe20000000000 */
[----:B0-----:R-:W-:-:S07]  /*0c60*/  @!P1 DADD R10, R18, -R24 ;  /* 0x00000000120a9229 */ /* 0x001fce0000000818 */
[----:B------:R3:W-:Y:S04]  /*0c70*/  @!P1 STG.E.64 desc[UR4][R20.64], R10 ;  /* 0x0000000a14009986 */ /* 0x0007e8000c101b04 */
.L_x_424:
[----:B------:R-:W-:Y:S05]  /*0c80*/  @!P0 EXIT ;  /* 0x000000000000894d */ /* 0x000fea0003800000 */
[----:B------:R-:W-:Y:S02]  /*0c90*/  ISETP.NE.AND P1, PT, R8, 0x1, PT ;  /* 0x000000010800780c */ /* 0x000fe40003f25270 */
[----:B------:R-:W-:-:S04]  /*0ca0*/  LOP3.LUT R0, R0, 0x1, RZ, 0xc0, !PT ;  /* 0x0000000100007812 */ /* 0x000fc800078ec0ff */
[----:B------:R-:W-:-:S07]  /*0cb0*/  ISETP.NE.U32.AND P0, PT, R0, 0x1, PT ;  /* 0x000000010000780c */ /* 0x000fce0003f05070 */
[----:B------:R-:W-:Y:S06]  /*0cc0*/  @!P1 BRA `(.L_x_425) ;  /* 0x0000000000449947 */ /* 0x000fec0003800000 */
[----:B--23--:R-:W-:-:S04]  /*0cd0*/  LEA R15, R12, R7, 0x7 ;  /* 0x000000070c0f7211 */ /* 0x00cfc800078e38ff */
[----:B------:R-:W-:-:S13]  /*0ce0*/  ISETP.GE.AND P1, PT, R15, R6, PT ;  /* 0x000000060f00720c */ /* 0x000fda0003f26270 */
[C---:B------:R-:W-:Y:S01]  /*0cf0*/  @!P1 IMAD.WIDE R8, R15.reuse, 0x8, R4 ;  /* 0x000000080f089825 */ /* 0x040fe200078e0204 */
        /* <DEDUP_REMOVED lines=10> */
[----:B------:R-:W-:-:S04]  /*0da0*/  @!P2 IMAD.WIDE R8, R13, 0x8, R2 ;  /* 0x000000080d08a825 */ /* 0x000fc800078e0202 */
[----:B------:R-:W-:Y:S01]  /*0db0*/  VIADD R12, R12, 0x2 ;  /* 0x000000020c0c7836 */ /* 0x000fe20000000000 */
[----:B-1----:R-:W-:-:S07]  /*0dc0*/  @!P2 DADD R18, R16, -R18 ;  /* 0x000000001012a229 */ /* 0x002fce0000000812 */
[----:B------:R0:W-:Y:S04]  /*0dd0*/  @!P2 STG.E.64 desc[UR4][R8.64], R18 ;  /* 0x000000120800a986 */ /* 0x0001e8000c101b04 */
.L_x_425:
[----:B------:R-:W-:Y:S05]  /*0de0*/  @P0 EXIT ;  /* 0x000000000000094d */ /* 0x000fea0003800000 */
[----:B0-----:R-:W-:-:S05]  /*0df0*/  IMAD R9, R12, 0x80, R7 ;  /* 0x000000800c097824 */ /* 0x001fca00078e0207 */
[----:B------:R-:W-:-:S13]  /*0e00*/  ISETP.GE.AND P0, PT, R9, R6, PT ;  /* 0x000000060900720c */ /* 0x000fda0003f06270 */
[----:B------:R-:W-:Y:S05]  /*0e10*/  @P0 EXIT ;  /* 0x000000000000094d */ /* 0x000fea0003800000 */
[C---:B------:R-:W-:Y:S01]  /*0e20*/  IMAD.WIDE R4, R9.reuse, 0x8, R4 ;  /* 0x0000000809047825 */ /* 0x040fe200078e0204 */
[----:B------:R-:W0:Y:S05]  /*0e30*/  LDCU.64 UR6, c[0x0][0x3b0] ;  /* 0x00007600ff0677ac */ /* 0x000e2a0008000a00 */
[----:B------:R-:W0:Y:S01]  /*0e40*/  LDG.E.64 R4, desc[UR4][R4.64] ;  /* 0x0000000404047981 */ /* 0x000e22000c1e1b00 */
[----:B------:R-:W-:Y:S01]  /*0e50*/  IMAD.WIDE R2, R9, 0x8, R2 ;  /* 0x0000000809027825 */ /* 0x000fe200078e0202 */
[----:B0-----:R-:W-:-:S07]  /*0e60*/  DADD R6, R4, -UR6 ;  /* 0x8000000604067e29 */ /* 0x001fce0008000000 */
[----:B------:R-:W-:Y:S01]  /*0e70*/  STG.E.64 desc[UR4][R2.64], R6 ;  /* 0x0000000602007986 */ /* 0x000fe2000c101b04 */
[----:B------:R-:W-:Y:S05]  /*0e80*/  EXIT ;  /* 0x000000000000794d */ /* 0x000fea0003800000 */
.L_x_419:
[----:B------:R-:W-:-:S13]  /*0e90*/  ISETP.GE.AND P0, PT, R0, 0x1, PT ;  /* 0x000000010000780c */ /* 0x000fda0003f06270 */
[----:B------:R-:W-:Y:S05]  /*0ea0*/  @!P0 EXIT ;  /* 0x000000000000894d */ /* 0x000fea0003800000 */
[C---:B------:R-:W-:Y:S01]  /*0eb0*/  ISETP.GE.U32.AND P1, PT, R0.reuse, 0x10, PT ;  /* 0x000000100000780c */ /* 0x040fe20003f26070 */
[----:B------:R-:W-:Y:S01]  /*0ec0*/  IMAD.MOV.U32 R6, RZ, RZ, RZ ;  /* 0x000000ffff067224 */ /* 0x000fe200078e00ff */
[----:B------:R-:W-:-:S04]  /*0ed0*/  LOP3.LUT R22, R0, 0xf, RZ, 0xc0, !PT ;  /* 0x0000000f00167812 */ /* 0x000fc800078ec0ff */
[----:B------:R-:W-:-:S07]  /*0ee0*/  ISETP.NE.AND P0, PT, R22, RZ, PT ;  /* 0x000000ff1600720c */ /* 0x000fce0003f05270 */
[----:B------:R-:W-:Y:S06]  /*0ef0*/  @!P1 BRA `(.L_x_426) ;  /* 0x00000004001c9947 */ /* 0x000fec0003800000 */
[C---:B------:R-:W-:Y:S01]  /*0f00*/  IMAD.WIDE.U32 R14, R7.reuse, 0x8, RZ ;  /* 0x00000008070e7825 */ /* 0x040fe200078e00ff */
[----:B------:R-:W-:Y:S01]  /*0f10*/  LOP3.LUT R6, R0, 0x7ffffff0, RZ, 0xc0, !PT ;  /* 0x7ffffff000067812 */ /* 0x000fe200078ec0ff */
[----:B------:R-:W0:Y:S01]  /*0f20*/  LDCU.64 UR6, c[0x0][0x3b0] ;  /* 0x00007600ff0677ac */ /* 0x000e220008000a00 */
[----:B------:R-:W-:Y:S02]  /*0f30*/  IADD3 R12, PT, PT, R7, 0x480, RZ ;  /* 0x00000480070c7810 */ /* 0x000fe40007ffe0ff */
[----:B------:R-:W-:Y:S01]  /*0f40*/  LOP3.LUT R13, R14, 0x2000, RZ, 0xfc, !PT ;  /* 0x000020000e0d7812 */ /* 0x000fe200078efcff */
[----:B------:R-:W-:-:S07]  /*0f50*/  IMAD.MOV R14, RZ, RZ, -R6 ;  /* 0x000000ffff0e7224 */ /* 0x000fce00078e0a06 */
.L_x_427:
[----:B-1----:R-:W-:-:S05]  /*0f60*/  IADD3 R16, P1, PT, R13, R4, RZ ;  /* 0x000000040d107210 */ /* 0x002fca0007f3e0ff */
[----:B------:R-:W-:-:S05]  /*0f70*/  IMAD.X R17, R15, 0x1, R5, P1 ;  /* 0x000000010f117824 */ /* 0x000fca00008e0605 */
[----:B------:R-:W0:Y:S01]  /*0f80*/  LDG.E.64 R10, desc[UR4][R16.64+-0x2000] ;  /* 0xffe00004100a7981 */ /* 0x000e22000c1e1b00 */
[----:B------:R-:W-:-:S05]  /*0f90*/  IADD3 R8, P1, PT, R13, R2, RZ ;  /* 0x000000020d087210 */ /* 0x000fca0007f3e0ff */
[----:B------:R-:W-:Y:S01]  /*0fa0*/  IMAD.X R9, R15, 0x1, R3, P1 ;  /* 0x000000010f097824 */ /* 0x000fe200008e0603 */
[----:B0-----:R-:W-:-:S07]  /*0fb0*/  DADD R10, R10, -UR6 ;  /* 0x800000060a0a7e29 */ /* 0x001fce0008000000 */
[----:B------:R0:W-:Y:S04]  /*0fc0*/  STG.E.64 desc[UR4][R8.64+-0x2000], R10 ;  /* 0xffe0000a08007986 */ /* 0x0001e8000c101b04 */
[----:B------:R-:W2:Y:S02]  /*0fd0*/  LDG.E.64 R18, desc[UR4][R16.64+-0x1c00] ;  /* 0xffe4000410127981 */ /* 0x000ea4000c1e1b00 */
[----:B--2---:R-:W-:-:S07]  /*0fe0*/  DADD R18, R18, -UR6 ;  /* 0x8000000612127e29 */ /* 0x004fce0008000000 */
[----:B------:R1:W-:Y:S04]  /*0ff0*/  STG.E.64 desc[UR4][R8.64+-0x1c00], R18 ;  /* 0xffe4001208007986 */ /* 0x0003e8000c101b04 */
[----:B------:R-:W2:Y:S02]  /*1000*/  LDG.E.64 R20, desc[UR4][R16.64+-0x1800] ;  /* 0xffe8000410147981 */ /* 0x000ea4000c1e1b00 */
[----:B--2---:R-:W-:-:S07]  /*1010*/  DADD R20, R20, -UR6 ;  /* 0x8000000614147e29 */ /* 0x004fce0008000000 */
[----:B------:R-:W-:Y:S04]  /*1020*/  STG.E.64 desc[UR4][R8.64+-0x1800], R20 ;  /* 0xffe8001408007986 */ /* 0x000fe8000c101b04 */
[----:B------:R-:W2:Y:S02]  /*1030*/  LDG.E.64 R24, desc[UR4][R16.64+-0x1400] ;  /* 0xffec000410187981 */ /* 0x000ea4000c1e1b00 */
[----:B--2---:R-:W-:-:S07]  /*1040*/  DADD R24, R24, -UR6 ;  /* 0x8000000618187e29 */ /* 0x004fce0008000000 */
[----:B------:R2:W-:Y:S04]  /*1050*/  STG.E.64 desc[UR4][R8.64+-0x1400], R24 ;  /* 0xffec001808007986 */ /* 0x0005e8000c101b04 */
[----:B------:R-:W3:Y:S02]  /*1060*/  LDG.E.64 R26, desc[UR4][R16.64+-0x1000] ;  /* 0xfff00004101a7981 */ /* 0x000ee4000c1e1b00 */
[----:B---3--:R-:W-:-:S07]  /*1070*/  DADD R26, R26, -UR6 ;  /* 0x800000061a1a7e29 */ /* 0x008fce0008000000 */
[----:B------:R-:W-:Y:S04]  /*1080*/  STG.E.64 desc[UR4][R8.64+-0x1000], R26 ;  /* 0xfff0001a08007986 */ /* 0x000fe8000c101b04 */
[----:B0-----:R-:W3:Y:S02]  /*1090*/  LDG.E.64 R10, desc[UR4][R16.64+-0xc00] ;  /* 0xfff40004100a7981 */ /* 0x001ee4000c1e1b00 */
[----:B---3--:R-:W-:-:S07]  /*10a0*/  DADD R28, R10, -UR6 ;  /* 0x800000060a1c7e29 */ /* 0x008fce0008000000 */
[----:B------:R-:W-:Y:S04]  /*10b0*/  STG.E.64 desc[UR4][R8.64+-0xc00], R28 ;  /* 0xfff4001c08007986 */ /* 0x000fe8000c101b04 */
[----:B------:R-:W1:Y:S02]  /*10c0*/  LDG.E.64 R10, desc[UR4][R16.64+-0x800] ;  /* 0xfff80004100a7981 */ /* 0x000e64000c1e1b00 */
[----:B-1----:R-:W-:-:S07]  /*10d0*/  DADD R18, R10, -UR6 ;  /* 0x800000060a127e29 */ /* 0x002fce0008000000 */
[----:B------:R0:W-:Y:S04]  /*10e0*/  STG.E.64 desc[UR4][R8.64+-0x800], R18 ;  /* 0xfff8001208007986 */ /* 0x0001e8000c101b04 */
[----:B------:R-:W2:Y:S02]  /*10f0*/  LDG.E.64 R10, desc[UR4][R16.64+-0x400] ;  /* 0xfffc0004100a7981 */ /* 0x000ea4000c1e1b00 */
[----:B--2---:R-:W-:-:S07]  /*1100*/  DADD R24, R10, -UR6 ;  /* 0x800000060a187e29 */ /* 0x004fce0008000000 */
[----:B------:R1:W-:Y:S04]  /*1110*/  STG.E.64 desc[UR4][R8.64+-0x400], R24 ;  /* 0xfffc001808007986 */ /* 0x0003e8000c101b04 */
[----:B------:R-:W2:Y:S01]  /*1120*/  LDG.E.64 R20, desc[UR4][R16.64] ;  /* 0x0000000410147981 */ /* 0x000ea2000c1e1b00 */
[----:B------:R-:W-:Y:S01]  /*1130*/  MOV R11, 0x0 ;  /* 0x00000000000b7802 */ /* 0x000fe20000000f00 */
[----:B------:R-:W-:-:S04]  /*1140*/  IMAD.MOV.U32 R10, RZ, RZ, 0xc00 ;  /* 0x00000c00ff0a7424 */ /* 0x000fc800078e00ff */
[----:B0-----:R-:W-:-:S03]  /*1150*/  IMAD.WIDE R18, R12, 0x8, R10 ;  /* 0x000000080c127825 */ /* 0x001fc600078e020a */
[----:B------:R-:W-:-:S05]  /*1160*/  IADD3 R10, P1, PT, R18, R4, RZ ;  /* 0x00000004120a7210 */ /* 0x000fca0007f3e0ff */
[----:B------:R-:W-:Y:S01]  /*1170*/  IMAD.X R11, R19, 0x1, R5, P1 ;  /* 0x00000001130b7824 */ /* 0x000fe200008e0605 */
[----:B--2---:R-:W-:-:S07]  /*1180*/  DADD R20, R20, -UR6 ;  /* 0x8000000614147e29 */ /* 0x004fce0008000000 */
[----:B------:R0:W-:Y:S04]  /*1190*/  STG.E.64 desc[UR4][R8.64], R20 ;  /* 0x0000001408007986 */ /* 0x0001e8000c101b04 */
[----:B------:R-:W2:Y:S01]  /*11a0*/  LDG.E.64 R26, desc[UR4][R10.64+-0xc00] ;  /* 0xfff400040a1a7981 */ /* 0x000ea2000c1e1b00 */
[----:B------:R-:W-:-:S05]  /*11b0*/  IADD3 R18, P1, PT, R18, R2, RZ ;  /* 0x0000000212127210 */ /* 0x000fca0007f3e0ff */
[----:B------:R-:W-:Y:S01]  /*11c0*/  IMAD.X R19, R19, 0x1, R3, P1 ;  /* 0x0000000113137824 */ /* 0x000fe200008e0603 */
[----:B--2---:R-:W-:-:S07]  /*11d0*/  DADD R26, R26, -UR6 ;  /* 0x800000061a1a7e29 */ /* 0x004fce0008000000 */
[----:B------:R2:W-:Y:S04]  /*11e0*/  STG.E.64 desc[UR4][R18.64+-0xc00], R26 ;  /* 0xfff4001a12007986 */ /* 0x0005e8000c101b04 */
[----:B------:R-:W3:Y:S02]  /*11f0*/  LDG.E.64 R16, desc[UR4][R10.64+-0x800] ;  /* 0xfff800040a107981 */ /* 0x000ee4000c1e1b00 */
[----:B---3--:R-:W-:-:S07]  /*1200*/  DADD R16, R16, -UR6 ;  /* 0x8000000610107e29 */ /* 0x008fce0008000000 */
[----:B------:R3:W-:Y:S04]  /*1210*/  STG.E.64 desc[UR4][R18.64+-0x800], R16 ;  /* 0xfff8001012007986 */ /* 0x0007e8000c101b04 */
[----:B-1----:R-:W4:Y:S02]  /*1220*/  LDG.E.64 R24, desc[UR4][R10.64+-0x400] ;  /* 0xfffc00040a187981 */ /* 0x002f24000c1e1b00 */
[----:B----4-:R-:W-:-:S07]  /*1230*/  DADD R24, R24, -UR6 ;  /* 0x8000000618187e29 */ /* 0x010fce0008000000 */
[----:B------:R1:W-:Y:S04]  /*1240*/  STG.E.64 desc[UR4][R18.64+-0x400], R24 ;  /* 0xfffc001812007986 */ /* 0x0003e8000c101b04 */
[----:B0-----:R-:W4:Y:S02]  /*1250*/  LDG.E.64 R8, desc[UR4][R10.64] ;  /* 0x000000040a087981 */ /* 0x001f24000c1e1b00 */
[----:B----4-:R-:W-:-:S07]  /*1260*/  DADD R8, R8, -UR6 ;  /* 0x8000000608087e29 */ /* 0x010fce0008000000 */
[----:B------:R1:W-:Y:S04]  /*1270*/  STG.E.64 desc[UR4][R18.64], R8 ;  /* 0x0000000812007986 */ /* 0x0003e8000c101b04 */
[----:B------:R-:W4:Y:S02]  /*1280*/  LDG.E.64 R20, desc[UR4][R10.64+0x400] ;  /* 0x000400040a147981 */ /* 0x000f24000c1e1b00 */
[----:B----4-:R-:W-:-:S07]  /*1290*/  DADD R20, R20, -UR6 ;  /* 0x8000000614147e29 */ /* 0x010fce0008000000 */
[----:B------:R1:W-:Y:S04]  /*12a0*/  STG.E.64 desc[UR4][R18.64+0x400], R20 ;  /* 0x0004001412007986 */ /* 0x0003e8000c101b04 */
[----:B--2---:R-:W2:Y:S02]  /*12b0*/  LDG.E.64 R26, desc[UR4][R10.64+0x800] ;  /* 0x000800040a1a7981 */ /* 0x004ea4000c1e1b00 */
[----:B--2---:R-:W-:-:S07]  /*12c0*/  DADD R26, R26, -UR6 ;  /* 0x800000061a1a7e29 */ /* 0x004fce0008000000 */
[----:B------:R1:W-:Y:S04]  /*12d0*/  STG.E.64 desc[UR4][R18.64+0x800], R26 ;  /* 0x0008001a12007986 */ /* 0x0003e8000c101b04 */
[----:B---3--:R-:W2:Y:S01]  /*12e0*/  LDG.E.64 R16, desc[UR4][R10.64+0xc00] ;  /* 0x000c00040a107981 */ /* 0x008ea2000c1e1b00 */
[----:B------:R-:W-:Y:S01]  /*12f0*/  VIADD R14, R14, 0x10 ;  /* 0x000000100e0e7836 */ /* 0x000fe20000000000 */
[----:B------:R-:W-:Y:S02]  /*1300*/  IADD3 R13, P2, PT, R13, 0x4000, RZ ;  /* 0x000040000d0d7810 */ /* 0x000fe40007f5e0ff */
[----:B------:R-:W-:Y:S02]  /*1310*/  IADD3 R12, PT, PT, R12, 0x800, RZ ;  /* 0x000008000c0c7810 */ /* 0x000fe40007ffe0ff */
[----:B------:R-:W-:Y:S01]  /*1320*/  ISETP.NE.AND P1, PT, R14, RZ, PT ;  /* 0x000000ff0e00720c */ /* 0x000fe20003f25270 */
[----:B------:R-:W-:Y:S01]  /*1330*/  IMAD.X R15, RZ, RZ, R15, P2 ;  /* 0x000000ffff0f7224 */ /* 0x000fe200010e060f */
[----:B--2---:R-:W-:-:S07]  /*1340*/  DADD R16, R16, -UR6 ;  /* 0x8000000610107e29 */ /* 0x004fce0008000000 */
[----:B------:R1:W-:Y:S04]  /*1350*/  STG.E.64 desc[UR4][R18.64+0xc00], R16 ;  /* 0x000c001012007986 */ /* 0x0003e8000c101b04 */
[----:B------:R-:W-:Y:S05]  /*1360*/  @P1 BRA `(.L_x_427) ;  /* 0xfffffff800fc1947 */ /* 0x000fea000383ffff */
.L_x_426:
[----:B------:R-:W-:Y:S05]  /*1370*/  @!P0 EXIT ;  /* 0x000000000000894d */ /* 0x000fea0003800000 */
[----:B------:R-:W-:Y:S02]  /*1380*/  ISETP.GE.U32.AND P0, PT, R22, 0x8, PT ;  /* 0x000000081600780c */ /* 0x000fe40003f06070 */
[----:B-1----:R-:W-:-:S04]  /*1390*/  LOP3.LUT R20, R0, 0x7, RZ, 0xc0, !PT ;  /* 0x0000000700147812 */ /* 0x002fc800078ec0ff */
[----:B------:R-:W-:-:S07]  /*13a0*/  ISETP.NE.AND P1, PT, R20, RZ, PT ;  /* 0x000000ff1400720c */ /* 0x000fce0003f25270 */
[----:B------:R-:W-:Y:S06]  /*13b0*/  @!P0 BRA `(.L_x_428) ;  /* 0x0000000000748947 */ /* 0x000fec0003800000 */
[----:B------:R-:W-:Y:S01]  /*13c0*/  IMAD R15, R6, 0x80, R7 ;  /* 0x00000080060f7824 */ /* 0x000fe200078e0207 */
[----:B------:R-:W0:Y:S03]  /*13d0*/  LDCU.64 UR6, c[0x0][0x3b0] ;  /* 0x00007600ff0677ac */ /* 0x000e260008000a00 */
[----:B------:R-:W-:-:S05]  /*13e0*/  IMAD.WIDE R8, R15, 0x8, R4 ;  /* 0x000000080f087825 */ /* 0x000fca00078e0204 */
[----:B------:R-:W0:Y:S02]  /*13f0*/  LDG.E.64 R10, desc[UR4][R8.64] ;  /* 0x00000004080a7981 */ /* 0x000e24000c1e1b00 */
[----:B0-----:R-:W-:Y:S01]  /*1400*/  DADD R12, R10, -UR6 ;  /* 0x800000060a0c7e29 */ /* 0x001fe20008000000 */
[----:B------:R-:W-:-:S06]  /*1410*/  IMAD.WIDE R10, R15, 0x8, R2 ;  /* 0x000000080f0a7825 */ /* 0x000fcc00078e0202 */
[----:B------:R0:W-:Y:S04]  /*1420*/  STG.E.64 desc[UR4][R10.64], R12 ;  /* 0x0000000c0a007986 */ /* 0x0001e8000c101b04 */
[----:B------:R-:W2:Y:S02]  /*1430*/  LDG.E.64 R14, desc[UR4][R8.64+0x400] ;  /* 0x00040004080e7981 */ /* 0x000ea4000c1e1b00 */
[----:B--2---:R-:W-:-:S07]  /*1440*/  DADD R14, R14, -UR6 ;  /* 0x800000060e0e7e29 */ /* 0x004fce0008000000 */
[----:B------:R1:W-:Y:S04]  /*1450*/  STG.E.64 desc[UR4][R10.64+0x400], R14 ;  /* 0x0004000e0a007986 */ /* 0x0003e8000c101b04 */
[----:B------:R-:W2:Y:S02]  /*1460*/  LDG.E.64 R16, desc[UR4][R8.64+0x800] ;  /* 0x0008000408107981 */ /* 0x000ea4000c1e1b00 */
[----:B--2---:R-:W-:-:S07]  /*1470*/  DADD R16, R16, -UR6 ;  /* 0x8000000610107e29 */ /* 0x004fce0008000000 */
[----:B------:R2:W-:Y:S04]  /*1480*/  STG.E.64 desc[UR4][R10.64+0x800], R16 ;  /* 0x000800100a007986 */ /* 0x0005e8000c101b04 */
[----:B------:R-:W3:Y:S02]  /*1490*/  LDG.E.64 R18, desc[UR4][R8.64+0xc00] ;  /* 0x000c000408127981 */ /* 0x000ee4000c1e1b00 */
[----:B---3--:R-:W-:-:S07]  /*14a0*/  DADD R18, R18, -UR6 ;  /* 0x8000000612127e29 */ /* 0x008fce0008000000 */
[----:B------:R3:W-:Y:S04]  /*14b0*/  STG.E.64 desc[UR4][R10.64+0xc00], R18 ;  /* 0x000c00120a007986 */ /* 0x0007e8000c101b04 */
[----:B------:R-:W4:Y:S02]  /*14c0*/  LDG.E.64 R22, desc[UR4][R8.64+0x1000] ;  /* 0x0010000408167981 */ /* 0x000f24000c1e1b00 */
[----:B----4-:R-:W-:-:S07]  /*14d0*/  DADD R22, R22, -UR6 ;  /* 0x8000000616167e29 */ /* 0x010fce0008000000 */
[----:B------:R3:W-:Y:S04]  /*14e0*/  STG.E.64 desc[UR4][R10.64+0x1000], R22 ;  /* 0x001000160a007986 */ /* 0x0007e8000c101b04 */
[----:B0-----:R-:W4:Y:S02]  /*14f0*/  LDG.E.64 R12, desc[UR4][R8.64+0x1400] ;  /* 0x00140004080c7981 */ /* 0x001f24000c1e1b00 */
[----:B----4-:R-:W-:-:S07]  /*1500*/  DADD R12, R12, -UR6 ;  /* 0x800000060c0c7e29 */ /* 0x010fce0008000000 */
[----:B------:R3:W-:Y:S04]  /*1510*/  STG.E.64 desc[UR4][R10.64+0x1400], R12 ;  /* 0x0014000c0a007986 */ /* 0x0007e8000c101b04 */
[----:B-1----:R-:W4:Y:S02]  /*1520*/  LDG.E.64 R14, desc[UR4][R8.64+0x1800] ;  /* 0x00180004080e7981 */ /* 0x002f24000c1e1b00 */
[----:B----4-:R-:W-:-:S07]  /*1530*/  DADD R14, R14, -UR6 ;  /* 0x800000060e0e7e29 */ /* 0x010fce0008000000 */
[----:B------:R3:W-:Y:S04]  /*1540*/  STG.E.64 desc[UR4][R10.64+0x1800], R14 ;  /* 0x0018000e0a007986 */ /* 0x0007e8000c101b04 */
[----:B--2---:R-:W2:Y:S01]  /*1550*/  LDG.E.64 R16, desc[UR4][R8.64+0x1c00] ;  /* 0x001c000408107981 */ /* 0x004ea2000c1e1b00 */
[----:B------:R-:W-:Y:S01]  /*1560*/  VIADD R6, R6, 0x8 ;  /* 0x0000000806067836 */ /* 0x000fe20000000000 */
[----:B--2---:R-:W-:-:S07]  /*1570*/  DADD R16, R16, -UR6 ;  /* 0x8000000610107e29 */ /* 0x004fce0008000000 */
[----:B------:R3:W-:Y:S04]  /*1580*/  STG.E.64 desc[UR4][R10.64+0x1c00], R16 ;  /* 0x001c00100a007986 */ /* 0x0007e8000c101b04 */
.L_x_428:
[----:B------:R-:W-:Y:S05]  /*1590*/  @!P1 EXIT ;  /* 0x000000000000994d */ /* 0x000fea0003800000 */
[----:B------:R-:W-:Y:S02]  /*15a0*/  ISETP.GE.U32.AND P0, PT, R20, 0x4, PT ;  /* 0x000000041400780c */ /* 0x000fe40003f06070 */
[----:B------:R-:W-:-:S04]  /*15b0*/  LOP3.LUT R0, R0, 0x3, RZ, 0xc0, !PT ;  /* 0x0000000300007812 */ /* 0x000fc800078ec0ff */
[----:B------:R-:W-:-:S07]  /*15c0*/  ISETP.NE.AND P1, PT, R0, RZ, PT ;  /* 0x000000ff0000720c */ /* 0x000fce0003f25270 */
[----:B------:R-:W-:Y:S06]  /*15d0*/  @!P0 BRA `(.L_x_429) ;  /* 0x0000000000448947 */ /* 0x000fec0003800000 */
[----:B---3--:R-:W-:Y:S01]  /*15e0*/  IMAD R19, R6, 0x80, R7 ;  /* 0x0000008006137824 */ /* 0x008fe200078e0207 */
[----:B------:R-:W0:Y:S03]  /*15f0*/  LDCU.64 UR6, c[0x0][0x3b0] ;  /* 0x00007600ff0677ac */ /* 0x000e260008000a00 */
[----:B------:R-:W-:-:S05]  /*1600*/  IMAD.WIDE R16, R19, 0x8, R4 ;  /* 0x0000000813107825 */ /* 0x000fca00078e0204 */
[----:B------:R-:W0:Y:S01]  /*1610*/  LDG.E.64 R8, desc[UR4][R16.64] ;  /* 0x0000000410087981 */ /* 0x000e22000c1e1b00 */
[----:B------:R-:W-:Y:S01]  /*1620*/  IMAD.WIDE R18, R19, 0x8, R2 ;  /* 0x0000000813127825 */ /* 0x000fe200078e0202 */
[----:B0-----:R-:W-:-:S07]  /*1630*/  DADD R8, R8, -UR6 ;  /* 0x8000000608087e29 */ /* 0x001fce0008000000 */
[----:B------:R0:W-:Y:S04]  /*1640*/  STG.E.64 desc[UR4][R18.64], R8 ;  /* 0x0000000812007986 */ /* 0x0001e8000c101b04 */
[----:B------:R-:W2:Y:S02]  /*1650*/  LDG.E.64 R10, desc[UR4][R16.64+0x400] ;  /* 0x00040004100a7981 */ /* 0x000ea4000c1e1b00 */
[----:B--2---:R-:W-:-:S07]  /*1660*/  DADD R10, R10, -UR6 ;  /* 0x800000060a0a7e29 */ /* 0x004fce0008000000 */
[----:B------:R0:W-:Y:S04]  /*1670*/  STG.E.64 desc[UR4][R18.64+0x400], R10 ;  /* 0x0004000a12007986 */ /* 0x0001e8000c101b04 */
[----:B------:R-:W2:Y:S02]  /*1680*/  LDG.E.64 R12, desc[UR4][R16.64+0x800] ;  /* 0x00080004100c7981 */ /* 0x000ea4000c1e1b00 */
[----:B--2---:R-:W-:-:S07]  /*1690*/  DADD R12, R12, -UR6 ;  /* 0x800000060c0c7e29 */ /* 0x004fce0008000000 */
[----:B------:R0:W-:Y:S04]  /*16a0*/  STG.E.64 desc[UR4][R18.64+0x800], R12 ;  /* 0x0008000c12007986 */ /* 0x0001e8000c101b04 */
[----:B------:R-:W2:Y:S01]  /*16b0*/  LDG.E.64 R14, desc[UR4][R16.64+0xc00] ;  /* 0x000c0004100e7981 */ /* 0x000ea2000c1e1b00 */
[----:B------:R-:W-:Y:S01]  /*16c0*/  VIADD R6, R6, 0x4 ;  /* 0x0000000406067836 */ /* 0x000fe20000000000 */
[----:B--2---:R-:W-:-:S07]  /*16d0*/  DADD R14, R14, -UR6 ;  /* 0x800000060e0e7e29 */ /* 0x004fce0008000000 */
[----:B------:R0:W-:Y:S04]  /*16e0*/  STG.E.64 desc[UR4][R18.64+0xc00], R14 ;  /* 0x000c000e12007986 */ /* 0x0001e8000c101b04 */
.L_x_429:
[----:B------:R-:W-:Y:S05]  /*16f0*/  @!P1 EXIT ;  /* 0x000000000000994d */ /* 0x000fea0003800000 */
[----:B0--3--:R-:W-:Y:S01]  /*1700*/  LEA R13, R6, R7, 0x7 ;  /* 0x00000007060d7211 */ /* 0x009fe200078e38ff */
[----:B------:R-:W-:Y:S01]  /*1710*/  IMAD.MOV R0, RZ, RZ, -R0 ;  /* 0x000000ffff007224 */ /* 0x000fe200078e0a00 */
[----:B------:R-:W0:Y:S06]  /*1720*/  LDCU.64 UR6, c[0x0][0x3b0] ;  /* 0x00007600ff0677ac */ /* 0x000e2c0008000a00 */
.L_x_430:
[----:B------:R-:W-:-:S06]  /*1730*/  IMAD.WIDE R8, R13, 0x8, R4 ;  /* 0x000000080d087825 */ /* 0x000fcc00078e0204 */
[----:B0-----:R-:W0:Y:S01]  /*1740*/  LDG.E.64 R8, desc[UR4][R8.64] ;  /* 0x0000000408087981 */ /* 0x001e22000c1e1b00 */
[----:B------:R-:W-:Y:S02]  /*1750*/  VIADD R0, R0, 0x1 ;  /* 0x0000000100007836 */ /* 0x000fe40000000000 */
[----:B------:R-:W-:-:S03]  /*1760*/  IMAD.WIDE R6, R13, 0x8, R2 ;  /* 0x000000080d067825 */ /* 0x000fc600078e0202 */
[----:B------:R-:W-:Y:S01]  /*1770*/  ISETP.NE.AND P0, PT, R0, RZ, PT ;  /* 0x000000ff0000720c */ /* 0x000fe20003f05270 */
[----:B0-----:R-:W-:-:S07]  /*1780*/  DADD R10, R8, -UR6 ;  /* 0x80000006080a7e29 */ /* 0x001fce0008000000 */
[----:B------:R0:W-:Y:S05]  /*1790*/  STG.E.64 desc[UR4][R6.64], R10 ;  /* 0x0000000a06007986 */ /* 0x0001ea000c101b04 */
[----:B------:R-:W-:Y:S05]  /*17a0*/  @!P0 EXIT ;  /* 0x000000000000894d */ /* 0x000fea0003800000 */
[----:B------:R-:W-:Y:S01]  /*17b0*/  VIADD R13, R13, 0x80 ;  /* 0x000000800d0d7836 */ /* 0x000fe20000000000 */
[----:B------:R-:W-:Y:S06]  /*17c0*/  BRA `(.L_x_430) ;  /* 0xfffffffc00d87947 */ /* 0x000fec000383ffff */
.L_x_431:
        /* <DEDUP_REMOVED lines=11> */
.L_x_523:


//--------------------- .text._ZN3cub18CUB_300001_SM_10006detail9transform16transform_kernelINS2_10policy_hubILb0EN4cuda3std3__45tupleIJN6thrust24THRUST_300001_SM_1000_NS6detail15normal_iteratorINSA_10device_ptrIdEEEENSA_17constant_iteratorIdNSA_11use_defaultESH_EEEEEE10policy1000EiNS7_5minusIdEESF_JPdSI_EEEvT0_iT1_T2_DpNS2_10kernel_argIT3_EE --------------------------
	.section	.text._ZN3cub18CUB_300001_SM_10006detail9transform16transform_kernelINS2_10policy_hubILb0EN4cuda3std3__45tupleIJN6thrust24THRUST_300001_SM_1000_NS6detail15normal_iteratorINSA_10device_ptrIdEEEENSA_17constant_iteratorIdNSA_11use_defaultESH_EEEEEE10policy1000EiNS7_5minusIdEESF_JPdSI_EEEvT0_iT1_T2_DpNS2_10kernel_argIT3_EE,"ax",@progbits
	.align	128
        .global         _ZN3cub18CUB_300001_SM_10006detail9transform16transform_kernelINS2_10policy_hubILb0EN4cuda3std3__45tupleIJN6thrust24THRUST_300001_SM_1000_NS6detail15normal_iteratorINSA_10device_ptrIdEEEENSA_17constant_iteratorIdNSA_11use_defaultESH_EEEEEE10policy1000EiNS7_5minusIdEESF_JPdSI_EEEvT0_iT1_T2_DpNS2_10kernel_argIT3_EE
        .type           _ZN3cub18CUB_300001_SM_10006detail9transform16transform_kernelINS2_10policy_hubILb0EN4cuda3std3__45tupleIJN6thrust24THRUST_300001_SM_1000_NS6detail15normal_iteratorINSA_10device_ptrIdEEEENSA_17constant_iteratorIdNSA_11use_defaultESH_EEEEEE10policy1000EiNS7_5minusIdEESF_JPdSI_EEEvT0_iT1_T2_DpNS2_10kernel_argIT3_EE,@function
        .size           _ZN3cub18CUB_300001_SM_10006detail9transform16transform_kernelINS2_10policy_hubILb0EN4cuda3std3__45tupleIJN6thrust24THRUST_300001_SM_1000_NS6detail15normal_iteratorINSA_10device_ptrIdEEEENSA_17constant_iteratorIdNSA_11use_defaultESH_EEEEEE10policy1000EiNS7_5minusIdEESF_JPdSI_EEEvT0_iT1_T2_DpNS2_10kernel_argIT3_EE,(.L_x_524 - _ZN3cub18CUB_300001_SM_10006detail9transform16transform_kernelINS2_10policy_hubILb0EN4cuda3std3__45tupleIJN6thrust24THRUST_300001_SM_1000_NS6detail15normal_iteratorINSA_10device_ptrIdEEEENSA_17constant_iteratorIdNSA_11use_defaultESH_EEEEEE10policy1000EiNS7_5minusIdEESF_JPdSI_EEEvT0_iT1_T2_DpNS2_10kernel_argIT3_EE)
        .other          _ZN3cub18CUB_300001_SM_10006detail9transform16transform_kernelINS2_10policy_hubILb0EN4cuda3std3__45tupleIJN6thrust24THRUST_300001_SM_1000_NS6detail15normal_iteratorINSA_10device_ptrIdEEEENSA_17constant_iteratorIdNSA_11use_defaultESH_EEEEEE10policy1000EiNS7_5minusIdEESF_JPdSI_EEEvT0_iT1_T2_DpNS2_10kernel_argIT3_EE,@"STO_CUDA_ENTRY STV_DEFAULT"
_ZN3cub18CUB_300001_SM_10006detail9transform16transform_kernelINS2_10policy_hubILb0EN4cuda3std3__45tupleIJN6thrust24THRUST_300001_SM_1000_NS6detail15normal_iteratorINSA_10device_ptrIdEEEENSA_17constant_iteratorIdNSA_11use_defaultESH_EEEEEE10policy1000EiNS7_5minusIdEESF_JPdSI_EEEvT0_iT1_T2_DpNS2_10kernel_argIT3_EE:
.text._ZN3cub18CUB_300001_SM_10006detail9transform16transform_kernelINS2_10policy_hubILb0EN4cuda3std3__45tupleIJN6thrust24THRUST_300001_SM_1000_NS6detail15normal_iteratorINSA_10device_ptrIdEEEENSA_17constant_iteratorIdNSA_11use_defaultESH_EEEEEE10policy1000EiNS7_5minusIdEESF_JPdSI_EEEvT0_iT1_T2_DpNS2_10kernel_argIT3_EE:
[----:B------:R-:W-:Y:S08]  /*0000*/  LDC R1, c[0x0][0x37c] ;  /* 0x0000df00ff017b82 */ /* 0x000ff00000000800 */
[----:B------:R-:W0:Y:S01]  /*0010*/  LDC.64 R8, c[0x0][0x380] ;  /* 0x0000e000ff087b82 */ /* 0x000e220000000a00 */
[----:B------:R-:W1:Y:S01]  /*0020*/  S2R R0, SR_TID.X ;  /* 0x0000000000007919 */ /* 0x000e620000002100 */
[----:B------:R-:W2:Y:S01]  /*0030*/  LDCU.64 UR6, c[0x0][0x358] ;  /* 0x00006b00ff0677ac */ /* 0x000ea20008000a00 */
[----:B------:R-:W-:Y:S05]  /*0040*/  BSSY.RECONVERGENT B0, `(.L_x_432) ;  /* 0x0000016000007945 */ /* 0x000fea0003800200 */
[----:B------:R-:W3:Y:S08]  /*0050*/  S2UR UR4, SR_CTAID.X ;  /* 0x00000000000479c3 */ /* 0x000ef00000002500 */
[----:B------:R-:W4:Y:S01]  /*0060*/  LDC.64 R2, c[0x0][0x398] ;  /* 0x0000e600ff027b82 */ /* 0x000f220000000a00 */
[----:B0-----:R-:W-:-:S07]  /*0070*/  IMAD.SHL.U32 R7, R9, 0x80, RZ ;  /* 0x0000008009077824 */ /* 0x001fce00078e00ff */
[----:B------:R-:W0:Y:S01]  /*0080*/  LDC.64 R4, c[0x0][0x390] ;  /* 0x0000e400ff047b82 */ /* 0x000e220000000a00 */
[----:B---3--:R-:W-:Y:S01]  /*0090*/  IMAD R13, R7, UR4, RZ ;  /* 0x00000004070d7c24 */ /* 0x008fe2000f8e02ff */
[----:B-1----:R-:W-:-:S03]  /*00a0*/  SHF.L.U32 R15, R0, 0x7, RZ ;  /* 0x00000007000f7819 */ /* 0x002fc600000006ff */
[----:B------:R-:W-:-:S05]  /*00b0*/  IMAD.IADD R8, R8, 0x1, -R13 ;  /* 0x0000000108087824 */ /* 0x000fca00078e0a0d */
[CC--:B------:R-:W-:Y:S02]  /*00c0*/  VIMNMX R6, PT, PT, R7.reuse, R8.reuse, PT ;  /* 0x0000000807067248 */ /* 0x0c0fe40003fe0100 */
[----:B------:R-:W-:-:S03]  /*00d0*/  ISETP.GT.AND P0, PT, R7, R8, PT ;  /* 0x000000080700720c */ /* 0x000fc60003f04270 */
[----:B------:R-:W-:-:S05]  /*00e0*/  IMAD.SHL.U32 R12, R6, 0x8, RZ ;  /* 0x00000008060c7824 */ /* 0x000fca00078e00ff */
[----:B------:R-:W-:-:S13]  /*00f0*/  ISETP.GE.AND P1, PT, R15, R12, PT ;  /* 0x0000000c0f00720c */ /* 0x000fda0003f26270 */
[----:B--2-4-:R-:W-:Y:S05]  /*0100*/  @P1 BRA `(.L_x_433) ;  /* 0x0000000000241947 */ /* 0x014fea0003800000 */
[----:B------:R-:W1:Y:S02]  /*0110*/  LDC.64 R10, c[0x0][0x398] ;  /* 0x0000e600ff0a7b82 */ /* 0x000e640000000a00 */
[----:B-1----:R-:W-:-:S04]  /*0120*/  IMAD.WIDE.U32 R10, R0, 0x80, R10 ;  /* 0x00000080000a7825 */ /* 0x002fc800078e000a */
[----:B------:R-:W-:-:S07]  /*0130*/  IMAD.WIDE R10, R13, 0x8, R10 ;  /* 0x000000080d0a7825 */ /* 0x000fce00078e020a */
.L_x_434:
[----:B------:R-:W-:Y:S01]  /*0140*/  VIADD R15, R15, 0x4000 ;  /* 0x000040000f0f7836 */ /* 0x000fe20000000000 */
[----:B------:R1:W-:Y:S04]  /*0150*/  CCTL.E.PF2 [R10] ;  /* 0x000000000a00798f */ /* 0x0003e80000800100 */
[----:B------:R-:W-:Y:S02]  /*0160*/  ISETP.GE.AND P1, PT, R15, R12, PT ;  /* 0x0000000c0f00720c */ /* 0x000fe40003f26270 */
[----:B-1----:R-:W-:-:S04]  /*0170*/  IADD3 R10, P2, PT, R10, 0x4000, RZ ;  /* 0x000040000a0a7810 */ /* 0x002fc80007f5e0ff */
[----:B------:R-:W-:-:S07]  /*0180*/  IADD3.X R11, PT, PT, RZ, R11, RZ, P2, !PT ;  /* 0x0000000bff0b7210 */ /* 0x000fce00017fe4ff */
[----:B------:R-:W-:Y:S05]  /*0190*/  @!P1 BRA `(.L_x_434) ;  /* 0xfffffffc00e89947 */ /* 0x000fea000383ffff */
.L_x_433:
[----:B------:R-:W-:Y:S05]  /*01a0*/  BSYNC.RECONVERGENT B0 ;  /* 0x0000000000007941 */ /* 0x000fea0003800200 */
.L_x_432:
[----:B------:R-:W-:-:S04]  /*01b0*/  IMAD.WIDE R2, R13, 0x8, R2 ;  /* 0x000000080d027825 */ /* 0x000fc800078e0202 */
[----:B0-----:R-:W-:Y:S01]  /*01c0*/  IMAD.WIDE R4, R13, 0x8, R4 ;  /* 0x000000080d047825 */ /* 0x001fe200078e0204 */
[----:B------:R-:W-:Y:S06]  /*01d0*/  @P0 BRA `(.L_x_435) ;  /* 0x0000000800540947 */ /* 0x000fec0003800000 */
        /* <DEDUP_REMOVED lines=9> */
[----:B------:R-:W0:Y:S02]  /*0270*/  LDCU.64 UR4, c[0x0][0x3b0] ;  /* 0x00007600ff0477ac */ /* 0x000e240008000a00 */
[----:B------:R-:W-:Y:S01]  /*0280*/  VIADD R6, R0, 0x480 ;  /* 0x0000048000067836 */ /* 0x000fe20000000000 */
[----:B------:R-:W-:Y:S02]  /*0290*/  LOP3.LUT R11, R14, 0x2000, RZ, 0xfc, !PT ;  /* 0x000020000e0b7812 */ /* 0x000fe400078efcff */
[----:B------:R-:W-:-:S07]  /*02a0*/  IADD3 R10, PT, PT, -R7, RZ, RZ ;  /* 0x000000ff070a7210 */ /* 0x000fce0007ffe1ff */
.L_x_437:
        /* <DEDUP_REMOVED lines=9> */
[----:B------:R-:W-:Y:S04]  /*0340*/  STG.E.64 desc[UR6][R8.64+-0x1c00], R18 ;  /* 0xffe4001208007986 */ /* 0x000fe8000c101b06 */
        /* <DEDUP_REMOVED lines=15> */
[----:B------:R-:W2:Y:S01]  /*0440*/  LDG.E.64 R16, desc[UR6][R12.64+-0x400] ;  /* 0xfffc00060c107981 */ /* 0x000ea2000c1e1b00 */
[----:B------:R-:W-:Y:S01]  /*0450*/  MOV R18, 0xc00 ;  /* 0x00000c0000127802 */ /* 0x000fe20000000f00 */
[----:B------:R-:W-:Y:S01]  /*0460*/  IMAD.MOV.U32 R19, RZ, RZ, 0x0 ;  /* 0x00000000ff137424 */ /* 0x000fe200078e00ff */
[----:B--2---:R-:W-:-:S07]  /*0470*/  DADD R24, R16, -UR4 ;  /* 0x8000000410187e29 */ /* 0x004fce0008000000 */
[----:B------:R1:W-:Y:S04]  /*0480*/  STG.E.64 desc[UR6][R8.64+-0x400], R24 ;  /* 0xfffc001808007986 */ /* 0x0003e8000c101b06 */
[----:B0-----:R-:W2:Y:S01]  /*0490*/  LDG.E.64 R22, desc[UR6][R12.64] ;  /* 0x000000060c167981 */ /* 0x001ea2000c1e1b00 */
[----:B------:R-:W-:-:S03]  /*04a0*/  IMAD.WIDE R18, R6, 0x8, R18 ;  /* 0x0000000806127825 */ /* 0x000fc600078e0212 */
[----:B------:R-:W-:-:S05]  /*04b0*/  IADD3 R16, P1, PT, R2, R18, RZ ;  /* 0x0000001202107210 */ /* 0x000fca0007f3e0ff */
[----:B------:R-:W-:Y:S01]  /*04c0*/  IMAD.X R17, R3, 0x1, R19, P1 ;  /* 0x0000000103117824 */ /* 0x000fe200008e0613 */
[----:B--2---:R-:W-:-:S07]  /*04d0*/  DADD R26, R22, -UR4 ;  /* 0x80000004161a7e29 */ /* 0x004fce0008000000 */
[----:B------:R0:W-:Y:S04]  /*04e0*/  STG.E.64 desc[UR6][R8.64], R26 ;  /* 0x0000001a08007986 */ /* 0x0001e8000c101b06 */
[----:B------:R-:W2:Y:S01]  /*04f0*/  LDG.E.64 R22, desc[UR6][R16.64+-0xc00] ;  /* 0xfff4000610167981 */ /* 0x000ea2000c1e1b00 */
[----:B------:R-:W-:-:S04]  /*0500*/  IADD3 R18, P1, PT, R4, R18, RZ ;  /* 0x0000001204127210 */ /* 0x000fc80007f3e0ff */
[----:B------:R-:W-:Y:S01]  /*0510*/  IADD3.X R19, PT, PT, R5, R19, RZ, P1, !PT ;  /* 0x0000001305137210 */ /* 0x000fe20000ffe4ff */
        /* <DEDUP_REMOVED lines=26> */
.L_x_436:
[----:B------:R-:W-:Y:S05]  /*06c0*/  @!P0 EXIT ;  /* 0x000000000000894d */ /* 0x000fea0003800000 */
[----:B------:R-:W0:Y:S01]  /*06d0*/  LDCU UR4, c[0x0][0x384] ;  /* 0x00007080ff0477ac */ /* 0x000e220008000800 */
[----:B------:R-:W-:Y:S01]  /*06e0*/  ISETP.GE.U32.AND P0, PT, R20, 0x8, PT ;  /* 0x000000081400780c */ /* 0x000fe20003f06070 */
[----:B0-----:R-:W-:-:S06]  /*06f0*/  ULOP3.LUT UR5, UR4, 0x7, URZ, 0xc0, !UPT ;  /* 0x0000000704057892 */ /* 0x001fcc000f8ec0ff */
[----:B------:R-:W-:-:S06]  /*0700*/  ISETP.NE.AND P1, PT, RZ, UR5, PT ;  /* 0x00000005ff007c0c */ /* 0x000fcc000bf25270 */
[----:B------:R-:W-:Y:S07]  /*0710*/  @!P0 BRA `(.L_x_438) ;  /* 0x0000000000748947 */ /* 0x000fee0003800000 */
[----:B------:R-:W-:Y:S01]  /*0720*/  IMAD R15, R7, 0x80, R0 ;  /* 0x00000080070f7824 */ /* 0x000fe200078e0200 */
[----:B------:R-:W0:Y:S03]  /*0730*/  LDCU.64 UR8, c[0x0][0x3b0] ;  /* 0x00007600ff0877ac */ /* 0x000e260008000a00 */
[----:B-1----:R-:W-:-:S05]  /*0740*/  IMAD.WIDE R8, R15, 0x8, R2 ;  /* 0x000000080f087825 */ /* 0x002fca00078e0202 */
        /* <DEDUP_REMOVED lines=26> */
.L_x_438:
[----:B------:R-:W-:Y:S05]  /*08f0*/  @!P1 EXIT ;  /* 0x000000000000994d */ /* 0x000fea0003800000 */
[----:B------:R-:W-:Y:S02]  /*0900*/  UISETP.GE.U32.AND UP0, UPT, UR5, 0x4, UPT ;  /* 0x000000040500788c */ /* 0x000fe4000bf06070 */
[----:B------:R-:W-:-:S06]  /*0910*/  ULOP3.LUT UR4, UR4, 0x3, URZ, 0xc0, !UPT ;  /* 0x0000000304047892 */ /* 0x000fcc000f8ec0ff */
[----:B------:R-:W-:Y:S01]  /*0920*/  ISETP.NE.AND P0, PT, RZ, UR4, PT ;  /* 0x00000004ff007c0c */ /* 0x000fe2000bf05270 */
[----:B------:R-:W-:-:S12]  /*0930*/  BRA.U !UP0, `(.L_x_439) ;  /* 0x0000000108447547 */ /* 0x000fd8000b800000 */
[----:B-1-3--:R-:W-:Y:S01]  /*0940*/  LEA R19, R7, R0, 0x7 ;  /* 0x0000000007137211 */ /* 0x00afe200078e38ff */
[----:B------:R-:W0:Y:S04]  /*0950*/  LDCU.64 UR8, c[0x0][0x3b0] ;  /* 0x00007600ff0877ac */ /* 0x000e280008000a00 */
        /* <DEDUP_REMOVED lines=15> */
.L_x_439:
[----:B------:R-:W-:Y:S05]  /*0a50*/  @!P0 EXIT ;  /* 0x000000000000894d */ /* 0x000fea0003800000 */
[----:B01-3--:R-:W-:Y:S01]  /*0a60*/  IMAD R13, R7, 0x80, R0 ;  /* 0x00000080070d7824 */ /* 0x00bfe200078e0200 */
[----:B------:R-:W0:Y:S01]  /*0a70*/  LDCU.64 UR8, c[0x0][0x3b0] ;  /* 0x00007600ff0877ac */ /* 0x000e220008000a00 */
[----:B------:R-:W-:-:S12]  /*0a80*/  UIADD3 UR4, UPT, UPT, -UR4, URZ, URZ ;  /* 0x000000ff04047290 */ /* 0x000fd8000fffe1ff */
.L_x_440:
[----:B------:R-:W-:-:S06]  /*0a90*/  IMAD.WIDE R8, R13, 0x8, R2 ;  /* 0x000000080d087825 */ /* 0x000fcc00078e0202 */
[----:B------:R-:W0:Y:S01]  /*0aa0*/  LDG.E.64 R8, desc[UR6][R8.64] ;  /* 0x0000000608087981 */ /* 0x000e22000c1e1b00 */
[C---:B-1----:R-:W-:Y:S01]  /*0ab0*/  IMAD.WIDE R6, R13.reuse, 0x8, R4 ;  /* 0x000000080d067825 */ /* 0x042fe200078e0204 */
[----:B------:R-:W-:Y:S01]  /*0ac0*/  UIADD3 UR4, UPT, UPT, UR4, 0x1, URZ ;  /* 0x0000000104047890 */ /* 0x000fe2000fffe0ff */
[----:B------:R-:W-:-:S03]  /*0ad0*/  IADD3 R13, PT, PT, R13, 0x80, RZ ;  /* 0x000000800d0d7810 */ /* 0x000fc60007ffe0ff */
[----:B------:R-:W-:Y:S01]  /*0ae0*/  UISETP.NE.AND UP0, UPT, UR4, URZ, UPT ;  /* 0x000000ff0400728c */ /* 0x000fe2000bf05270 */
[----:B0-----:R-:W-:-:S07]  /*0af0*/  DADD R10, R8, -UR8 ;  /* 0x80000008080a7e29 */ /* 0x001fce0008000000 */
[----:B------:R1:W-:Y:S01]  /*0b00*/  STG.E.64 desc[UR6][R6.64], R10 ;  /* 0x0000000a06007986 */ /* 0x0003e2000c101b06 */
[----:B------:R-:W-:Y:S05]  /*0b10*/  BRA.U UP0, `(.L_x_440) ;  /* 0xfffffffd00dc7547 */ /* 0x000fea000b83ffff */
[----:B------:R-:W-:Y:S05]  /*0b20*/  EXIT ;  /* 0x000000000000794d */ /* 0x000fea0003800000 */
.L_x_435:
[----:B------:R-:W-:-:S13]  /*0b30*/  ISETP.GE.AND P0, PT, R9, 0x1, PT ;  /* 0x000000010900780c */ /* 0x000fda0003f06270 */
[----:B------:R-:W-:Y:S05]  /*0b40*/  @!P0 EXIT ;  /* 0x000000000000894d */ /* 0x000fea0003800000 */
[C---:B------:R-:W-:Y:S01]  /*0b50*/  ISETP.GE.U32.AND P0, PT, R9.reuse, 0x8, PT ;  /* 0x000000080900780c */ /* 0x040fe20003f06070 */
[----:B------:R-:W-:Y:S01]  /*0b60*/  IMAD.MOV.U32 R7, RZ, RZ, RZ ;  /* 0x000000ffff077224 */ /* 0x000fe200078e00ff */
[----:B------:R-:W-:-:S11]  /*0b70*/  LOP3.LUT R20, R9, 0x7, RZ, 0xc0, !PT ;  /* 0x0000000709147812 */ /* 0x000fd600078ec0ff */
[----:B------:R-:W-:Y:S05]  /*0b80*/  @!P0 BRA `(.L_x_441) ;  /* 0x0000000000f08947 */ /* 0x000fea0003800000 */
[----:B------:R-:W-:Y:S01]  /*0b90*/  LOP3.LUT R7, R9, 0x7ffffff8, RZ, 0xc0, !PT ;  /* 0x7ffffff809077812 */ /* 0x000fe200078ec0ff */
[----:B------:R-:W-:Y:S01]  /*0ba0*/  IMAD.MOV.U32 R10, RZ, RZ, RZ ;  /* 0x000000ffff0a7224 */ /* 0x000fe200078e00ff */
[----:B------:R-:W0:Y:S06]  /*0bb0*/  LDCU.64 UR4, c[0x0][0x3b0] ;  /* 0x00007600ff0477ac */ /* 0x000e2c0008000a00 */
.L_x_444:
[----:B------:R-:W-:-:S04]  /*0bc0*/  LEA R11, R10, R0, 0x7 ;  /* 0x000000000a0b7211 */ /* 0x000fc800078e38ff */
[----:B------:R-:W-:-:S13]  /*0bd0*/  ISETP.GE.AND P0, PT, R11, R6, PT ;  /* 0x000000060b00720c */ /* 0x000fda0003f06270 */
[C---:B-1----:R-:W-:Y:S01]  /*0be0*/  @!P0 IMAD.WIDE.U32 R12, R11.reuse, 0x8, R2 ;  /* 0x000000080b0c8825 */ /* 0x042fe200078e0002 */
        /* <DEDUP_REMOVED lines=10> */
[----:B------:R-:W-:Y:S02]  /*0c90*/  VIADD R25, R11, 0x100 ;  /* 0x000001000b197836 */ /* 0x000fe40000000000 */
[----:B------:R-:W-:-:S03]  /*0ca0*/  IMAD.WIDE R12, R21, 0x8, R4 ;  /* 0x00000008150c7825 */ /* 0x000fc600078e0204 */
[----:B------:R-:W-:-:S13]  /*0cb0*/  ISETP.GE.AND P0, PT, R25, R6, PT ;  /* 0x000000061900720c */ /* 0x000fda0003f06270 */
[----:B------:R-:W3:Y:S01]  /*0cc0*/  @!P0 LDC.64 R24, c[0x0][0x3b0] ;  /* 0x0000ec00ff188b82 */ /* 0x000ee20000000a00 */
[----:B--2---:R-:W-:-:S07]  /*0cd0*/  @!P1 DADD R18, R18, -R22 ;  /* 0x0000000012129229 */ /* 0x004fce0000000816 */
[----:B------:R2:W-:Y:S04]  /*0ce0*/  @!P1 STG.E.64 desc[UR6][R12.64], R18 ;  /* 0x000000120c009986 */ /* 0x0005e8000c101b06 */
[----:B------:R-:W3:Y:S01]  /*0cf0*/  @!P0 LDG.E.64 R22, desc[UR6][R8.64+0x400] ;  /* 0x0004000608168981 */ /* 0x000ee2000c1e1b00 */
[----:B------:R-:W-:-:S04]  /*0d00*/  IADD3 R21, PT, PT, R11, 0x180, RZ ;  /* 0x000001800b157810 */ /* 0x000fc80007ffe0ff */
[----:B------:R-:W-:-:S13]  /*0d10*/  ISETP.GE.AND P1, PT, R21, R6, PT ;  /* 0x000000061500720c */ /* 0x000fda0003f26270 */
[----:B-1----:R-:W1:Y:S01]  /*0d20*/  @!P1 LDC.64 R16, c[0x0][0x3b0] ;  /* 0x0000ec00ff109b82 */ /* 0x002e620000000a00 */
[----:B---3--:R-:W-:-:S07]  /*0d30*/  @!P0 DADD R22, R22, -R24 ;  /* 0x0000000016168229 */ /* 0x008fce0000000818 */
[----:B------:R3:W-:Y:S04]  /*0d40*/  @!P0 STG.E.64 desc[UR6][R12.64+0x400], R22 ;  /* 0x000400160c008986 */ /* 0x0007e8000c101b06 */
[----:B------:R-:W1:Y:S01]  /*0d50*/  @!P1 LDG.E.64 R14, desc[UR6][R8.64+0x800] ;  /* 0x00080006080e9981 */ /* 0x000e62000c1e1b00 */
[----:B------:R-:W-:-:S05]  /*0d60*/  VIADD R21, R11, 0x200 ;  /* 0x000002000b157836 */ /* 0x000fca0000000000 */
[----:B------:R-:W-:-:S13]  /*0d70*/  ISETP.GE.AND P0, PT, R21, R6, PT ;  /* 0x000000061500720c */ /* 0x000fda0003f06270 */
[----:B--2---:R-:W2:Y:S01]  /*0d80*/  @!P0 LDC.64 R18, c[0x0][0x3b0] ;  /* 0x0000ec00ff128b82 */ /* 0x004ea20000000a00 */
[----:B-1----:R-:W-:-:S07]  /*0d90*/  @!P1 DADD R14, R14, -R16 ;  /* 0x000000000e0e9229 */ /* 0x002fce0000000810 */
[----:B------:R1:W-:Y:S04]  /*0da0*/  @!P1 STG.E.64 desc[UR6][R12.64+0x800], R14 ;  /* 0x0008000e0c009986 */ /* 0x0003e8000c101b06 */
[----:B------:R-:W2:Y:S01]  /*0db0*/  @!P0 LDG.E.64 R16, desc[UR6][R8.64+0xc00] ;  /* 0x000c000608108981 */ /* 0x000ea2000c1e1b00 */
[----:B------:R-:W-:-:S05]  /*0dc0*/  VIADD R21, R11, 0x280 ;  /* 0x000002800b157836 */ /* 0x000fca0000000000 */
[----:B------:R-:W-:-:S13]  /*0dd0*/  ISETP.GE.AND P1, PT, R21, R6, PT ;  /* 0x000000061500720c */ /* 0x000fda0003f26270 */
[----:B---3--:R-:W3:Y:S01]  /*0de0*/  @!P1 LDC.64 R22, c[0x0][0x3b0] ;  /* 0x0000ec00ff169b82 */ /* 0x008ee20000000a00 */
[----:B--2---:R-:W-:-:S07]  /*0df0*/  @!P0 DADD R16, R16, -R18 ;  /* 0x0000000010108229 */ /* 0x004fce0000000812 */
[----:B------:R2:W-:Y:S04]  /*0e00*/  @!P0 STG.E.64 desc[UR6][R12.64+0xc00], R16 ;  /* 0x000c00100c008986 */ /* 0x0005e8000c101b06 */
[----:B------:R-:W3:Y:S01]  /*0e10*/  @!P1 LDG.E.64 R18, desc[UR6][R8.64+0x1000] ;  /* 0x0010000608129981 */ /* 0x000ee2000c1e1b00 */
[----:B------:R-:W-:-:S04]  /*0e20*/  IADD3 R21, PT, PT, R11, 0x300, RZ ;  /* 0x000003000b157810 */ /* 0x000fc80007ffe0ff */
[----:B------:R-:W-:Y:S01]  /*0e30*/  ISETP.GE.AND P0, PT, R21, R6, PT ;  /* 0x000000061500720c */ /* 0x000fe20003f06270 */
[----:B---3--:R-:W-:-:S12]  /*0e40*/  @!P1 DADD R18, R18, -R22 ;  /* 0x0000000012129229 */ /* 0x008fd80000000816 */
[----:B------:R-:W3:Y:S01]  /*0e50*/  @!P0 LDC.64 R22, c[0x0][0x3b0] ;  /* 0x0000ec00ff168b82 */ /* 0x000ee20000000a00 */
[----:B------:R2:W-:Y:S04]  /*0e60*/  @!P1 STG.E.64 desc[UR6][R12.64+0x1000], R18 ;  /* 0x001000120c009986 */ /* 0x0005e8000c101b06 */
[----:B-1----:R-:W3:Y:S01]  /*0e70*/  @!P0 LDG.E.64 R14, desc[UR6][R8.64+0x1400] ;  /* 0x00140006080e8981 */ /* 0x002ee2000c1e1b00 */
[----:B------:R-:W-:Y:S01]  /*0e80*/  VIADD R11, R11, 0x380 ;  /* 0x000003800b0b7836 */ /* 0x000fe20000000000 */
[----:B------:R-:W-:Y:S01]  /*0e90*/  BSSY.RECONVERGENT B0, `(.L_x_442) ;  /* 0x000000a000007945 */ /* 0x000fe20003800200 */
[----:B------:R-:W-:-:S05]  /*0ea0*/  VIADD R10, R10, 0x8 ;  /* 0x000000080a0a7836 */ /* 0x000fca0000000000 */
[----:B------:R-:W-:Y:S01]  /*0eb0*/  ISETP.NE.AND P1, PT, R10, R7, PT ;  /* 0x000000070a00720c */ /* 0x000fe20003f25270 */
[----:B---3--:R-:W-:-:S07]  /*0ec0*/  @!P0 DADD R14, R14, -R22 ;  /* 0x000000000e0e8229 */ /* 0x008fce0000000816 */
[----:B------:R2:W-:Y:S01]  /*0ed0*/  @!P0 STG.E.64 desc[UR6][R12.64+0x1400], R14 ;  /* 0x0014000e0c008986 */ /* 0x0005e2000c101b06 */
[----:B------:R-:W-:-:S13]  /*0ee0*/  ISETP.GE.AND P0, PT, R11, R6, PT ;  /* 0x000000060b00720c */ /* 0x000fda0003f06270 */
[----:B--2---:R-:W-:Y:S05]  /*0ef0*/  @P0 BRA `(.L_x_443) ;  /* 0x00000000000c0947 */ /* 0x004fea0003800000 */
[----:B------:R-:W0:Y:S02]  /*0f00*/  LDG.E.64 R8, desc[UR6][R8.64+0x1800] ;  /* 0x0018000608087981 */ /* 0x000e24000c1e1b00 */
[----:B0-----:R-:W-:-:S07]  /*0f10*/  DADD R14, R8, -UR4 ;  /* 0x80000004080e7e29 */ /* 0x001fce0008000000 */
[----:B------:R1:W-:Y:S04]  /*0f20*/  STG.E.64 desc[UR6][R12.64+0x1800], R14 ;  /* 0x0018000e0c007986 */ /* 0x0003e8000c101b06 */
.L_x_443:
[----:B0-----:R-:W-:Y:S05]  /*0f30*/  BSYNC.RECONVERGENT B0 ;  /* 0x0000000000007941 */ /* 0x001fea0003800200 */
.L_x_442:
[----:B------:R-:W-:Y:S05]  /*0f40*/  @P1 BRA `(.L_x_444) ;  /* 0xfffffffc001c1947 */ /* 0x000fea000383ffff */
.L_x_441:
[----:B------:R-:W-:-:S13]  /*0f50*/  ISETP.NE.AND P0, PT, R20, RZ, PT ;  /* 0x000000ff1400720c */ /* 0x000fda0003f05270 */
[----:B------:R-:W-:Y:S05]  /*0f60*/  @!P0 EXIT ;  /* 0x000000000000894d */ /* 0x000fea0003800000 */
[----:B------:R-:W0:Y:S01]  /*0f70*/  LDC R8, c[0x0][0x384] ;  /* 0x0000e100ff087b82 */ /* 0x000e220000000800 */
[----:B------:R-:W-:Y:S02]  /*0f80*/  ISETP.GE.U32.AND P1, PT, R20, 0x4, PT ;  /* 0x000000041400780c */ /* 0x000fe40003f26070 */
[----:B0-----:R-:W-:-:S04]  /*0f90*/  LOP3.LUT R22, R8, 0x3, RZ, 0xc0, !PT ;  /* 0x0000000308167812 */ /* 0x001fc800078ec0ff */
[----:B------:R-:W-:-:S07]  /*0fa0*/  ISETP.NE.AND P0, PT, R22, RZ, PT ;  /* 0x000000ff1600720c */ /* 0x000fce0003f05270 */
[----:B------:R-:W-:Y:S06]  /*0fb0*/  @!P1 BRA `(.L_x_445) ;  /* 0x0000000000849947 */ /* 0x000fec0003800000 */
[----:B------:R-:W-:-:S04]  /*0fc0*/  LEA R9, R7, R0, 0x7 ;  /* 0x0000000007097211 */ /* 0x000fc800078e38ff */
[----:B------:R-:W-:-:S13]  /*0fd0*/  ISETP.GE.AND P2, PT, R9, R6, PT ;  /* 0x000000060900720c */ /* 0x000fda0003f46270 */
[C---:B------:R-:W-:Y:S01]  /*0fe0*/  @!P2 IMAD.WIDE R10, R9.reuse, 0x8, R2 ;  /* 0x00000008090aa825 */ /* 0x040fe200078e0202 */
[----:B-1----:R-:W0:Y:S05]  /*0ff0*/  @!P2 LDC.64 R12, c[0x0][0x3b0] ;  /* 0x0000ec00ff0cab82 */ /* 0x002e2a0000000a00 */
        /* <DEDUP_REMOVED lines=10> */
[----:B------:R-:W-:Y:S01]  /*10a0*/  ISETP.GE.AND P2, PT, R23, R6, PT ;  /* 0x000000061700720c */ /* 0x000fe20003f46270 */
[----:B-1----:R-:W-:-:S12]  /*10b0*/  @!P1 DADD R10, R16, -R18 ;  /* 0x00000000100a9229 */ /* 0x002fd80000000812 */
[----:B------:R-:W1:Y:S01]  /*10c0*/  @!P2 LDC.64 R24, c[0x0][0x3b0] ;  /* 0x0000ec00ff18ab82 */ /* 0x000e620000000a00 */
[----:B------:R-:W-:-:S04]  /*10d0*/  @!P1 IMAD.WIDE R18, R21, 0x8, R4 ;  /* 0x0000000815129825 */ /* 0x000fc800078e0204 */
[----:B------:R-:W-:Y:S01]  /*10e0*/  @!P2 IMAD.WIDE R20, R23, 0x8, R2 ;  /* 0x000000081714a825 */ /* 0x000fe200078e0202 */
[----:B------:R2:W-:Y:S05]  /*10f0*/  @!P1 STG.E.64 desc[UR6][R18.64], R10 ;  /* 0x0000000a12009986 */ /* 0x0005ea000c101b06 */
[----:B------:R-:W1:Y:S01]  /*1100*/  @!P2 LDG.E.64 R20, desc[UR6][R20.64] ;  /* 0x000000061414a981 */ /* 0x000e62000c1e1b00 */
[----:B------:R-:W-:Y:S01]  /*1110*/  IADD3 R9, PT, PT, R9, 0x180, RZ ;  /* 0x0000018009097810 */ /* 0x000fe20007ffe0ff */
[----:B0-----:R-:W-:-:S03]  /*1120*/  @!P2 IMAD.WIDE R14, R23, 0x8, R4 ;  /* 0x00000008170ea825 */ /* 0x001fc600078e0204 */
[----:B------:R-:W-:-:S13]  /*1130*/  ISETP.GE.AND P1, PT, R9, R6, PT ;  /* 0x000000060900720c */ /* 0x000fda0003f26270 */
[C---:B------:R-:W-:Y:S01]  /*1140*/  @!P1 IMAD.WIDE R16, R9.reuse, 0x8, R2 ;  /* 0x0000000809109825 */ /* 0x040fe200078e0202 */
[----:B-1----:R-:W-:Y:S01]  /*1150*/  @!P2 DADD R12, R20, -R24 ;  /* 0x00000000140ca229 */ /* 0x002fe20000000818 */
[----:B------:R-:W0:Y:S06]  /*1160*/  @!P1 LDC.64 R24, c[0x0][0x3b0] ;  /* 0x0000ec00ff189b82 */ /* 0x000e2c0000000a00 */
[----:B------:R3:W-:Y:S04]  /*1170*/  @!P2 STG.E.64 desc[UR6][R14.64], R12 ;  /* 0x0000000c0e00a986 */ /* 0x0007e8000c101b06 */
[----:B------:R-:W0:Y:S01]  /*1180*/  @!P1 LDG.E.64 R16, desc[UR6][R16.64] ;  /* 0x0000000610109981 */ /* 0x000e22000c1e1b00 */
[----:B--2---:R-:W-:-:S04]  /*1190*/  @!P1 IMAD.WIDE R18, R9, 0x8, R4 ;  /* 0x0000000809129825 */ /* 0x004fc800078e0204 */
[----:B------:R-:W-:Y:S01]  /*11a0*/  VIADD R7, R7, 0x4 ;  /* 0x0000000407077836 */ /* 0x000fe20000000000 */
[----:B0-----:R-:W-:-:S07]  /*11b0*/  @!P1 DADD R10, R16, -R24 ;  /* 0x00000000100a9229 */ /* 0x001fce0000000818 */
[----:B------:R3:W-:Y:S04]  /*11c0*/  @!P1 STG.E.64 desc[UR6][R18.64], R10 ;  /* 0x0000000a12009986 */ /* 0x0007e8000c101b06 */
.L_x_445:
[----:B------:R-:W-:Y:S05]  /*11d0*/  @!P0 EXIT ;  /* 0x000000000000894d */ /* 0x000fea0003800000 */
[----:B------:R-:W-:Y:S02]  /*11e0*/  ISETP.NE.AND P1, PT, R22, 0x1, PT ;  /* 0x000000011600780c */ /* 0x000fe40003f25270 */
[----:B------:R-:W-:-:S04]  /*11f0*/  LOP3.LUT R8, R8, 0x1, RZ, 0xc0, !PT ;  /* 0x0000000108087812 */ /* 0x000fc800078ec0ff */
[----:B------:R-:W-:-:S07]  /*1200*/  ISETP.NE.U32.AND P0, PT, R8, 0x1, PT ;  /* 0x000000010800780c */ /* 0x000fce0003f05070 */
[----:B------:R-:W-:Y:S06]  /*1210*/  @!P1 BRA `(.L_x_446) ;  /* 0x0000000000449947 */ /* 0x000fec0003800000 */
[----:B-1-3--:R-:W-:-:S05]  /*1220*/  IMAD R13, R7, 0x80, R0 ;  /* 0x00000080070d7824 */ /* 0x00afca00078e0200 */
[----:B------:R-:W-:-:S13]  /*1230*/  ISETP.GE.AND P1, PT, R13, R6, PT ;  /* 0x000000060d00720c */ /* 0x000fda0003f26270 */
[C---:B------:R-:W-:Y:S01]  /*1240*/  @!P1 IMAD.WIDE R8, R13.reuse, 0x8, R2 ;  /* 0x000000080d089825 */ /* 0x040fe200078e0202 */
[----:B------:R-:W0:Y:S05]  /*1250*/  @!P1 LDC.64 R10, c[0x0][0x3b0] ;  /* 0x0000ec00ff0a9b82 */ /* 0x000e2a0000000a00 */
[----:B------:R-:W0:Y:S01]  /*1260*/  @!P1 LDG.E.64 R8, desc[UR6][R8.64] ;  /* 0x0000000608089981 */ /* 0x000e22000c1e1b00 */
[C---:B------:R-:W-:Y:S01]  /*1270*/  IADD3 R19, PT, PT, R13.reuse, 0x80, RZ ;  /* 0x000000800d137810 */ /* 0x040fe20007ffe0ff */
        /* <DEDUP_REMOVED lines=11> */
.L_x_446:
[----:B------:R-:W-:Y:S05]  /*1330*/  @P0 EXIT ;  /* 0x000000000000094d */ /* 0x000fea0003800000 */
[----:B0-----:R-:W-:-:S04]  /*1340*/  LEA R9, R7, R0, 0x7 ;  /* 0x0000000007097211 */ /* 0x001fc800078e38ff */
        /* <DEDUP_REMOVED lines=9> */
.L_x_447:
        /* <DEDUP_REMOVED lines=10> */
.L_x_524:


//--------------------- .text._ZN3cub18CUB_300001_SM_10006detail9transform16transform_kernelINS2_10policy_hubILb0EN4cuda3std3__45tupleIJN6thrust24THRUST_300001_SM_1000_NS6detail15normal_iteratorINSA_10device_ptrIdEEEESF_EEEE10policy1000ElNS7_5minusIdEESF_JPdSL_EEEvT0_iT1_T2_DpNS2_10kernel_argIT3_EE --------------------------
	.section	.text._ZN3cub18CUB_300001_SM_10006detail9transform16transform_kernelINS2_10policy_hubILb0EN4cuda3std3__45tupleIJN6thrust24THRUST_300001_SM_1000_NS6detail15normal_iteratorINSA_10device_ptrIdEEEESF_EEEE10policy1000ElNS7_5minusIdEESF_JPdSL_EEEvT0_iT1_T2_DpNS2_10kernel_argIT3_EE,"ax",@progbits
	.align	128
        .global         _ZN3cub18CUB_300001_SM_10006detail9transform16transform_kernelINS2_10policy_hubILb0EN4cuda3std3__45tupleIJN6thrust24THRUST_300001_SM_1000_NS6detail15normal_iteratorINSA_10device_ptrIdEEEESF_EEEE10policy1000ElNS7_5minusIdEESF_JPdSL_EEEvT0_iT1_T2_DpNS2_10kernel_argIT3_EE
        .type           _ZN3cub18CUB_300001_SM_10006detail9transform16transform_kernelINS2_10policy_hubILb0EN4cuda3std3__45tupleIJN6thrust24THRUST_300001_SM_1000_NS6detail15normal_iteratorINSA_10device_ptrIdEEEESF_EEEE10policy1000ElNS7_5minusIdEESF_JPdSL_EEEvT0_iT1_T2_DpNS2_10kernel_argIT3_EE,@function
        .size           _ZN3cub18CUB_300001_SM_10006detail9transform16transform_kernelINS2_10policy_hubILb0EN4cuda3std3__45tupleIJN6thrust24THRUST_300001_SM_1000_NS6detail15normal_iteratorINSA_10device_ptrIdEEEESF_EEEE10policy1000ElNS7_5minusIdEESF_JPdSL_EEEvT0_iT1_T2_DpNS2_10kernel_argIT3_EE,(.L_x_507 - _ZN3cub18CUB_300001_SM_10006detail9transform16transform_kernelINS2_10policy_hubILb0EN4cuda3std3__45tupleIJN6thrust24THRUST_300001_SM_1000_NS6detail15normal_iteratorINSA_10device_ptrIdEEEESF_EEEE10policy1000ElNS7_5minusIdEESF_JPdSL_EEEvT0_iT1_T2_DpNS2_10kernel_argIT3_EE)
        .other          _ZN3cub18CUB_300001_SM_10006detail9transform16transform_kernelINS2_10policy_hubILb0EN4cuda3std3__45tupleIJN6thrust24THRUST_300001_SM_1000_NS6detail15normal_iteratorINSA_10device_ptrIdEEEESF_EEEE10policy1000ElNS7_5minusIdEESF_JPdSL_EEEvT0_iT1_T2_DpNS2_10kernel_argIT3_EE,@"STO_CUDA_ENTRY STV_DEFAULT"
_ZN3cub18CUB_300001_SM_10006detail9transform16transform_kernelINS2_10policy_hubILb0EN4cuda3std3__45tupleIJN6thrust24THRUST_300001_SM_1000_NS6detail15normal_iteratorINSA_10device_ptrIdEEEESF_EEEE10policy1000ElNS7_5minusIdEESF_JPdSL_EEEvT0_iT1_T2_DpNS2_10kernel_argIT3_EE:
.text._ZN3cub18CUB_300001_SM_10006detail9transform16transform_kernelINS2_10policy_hubILb0EN4cuda3std3__45tupleIJN6thrust24THRUST_300001_SM_1000_NS6detail15normal_iteratorINSA_10device_ptrIdEEEESF_EEEE10policy1000ElNS7_5minusIdEESF_JPdSL_EEEvT0_iT1_T2_DpNS2_10kernel_argIT3_EE:
        /* <DEDUP_REMOVED lines=68> */
.L_x_450:
[----:B-1----:R-:W-:Y:S05]  /*0440*/  BSYNC.RECONVERGENT B0 ;  /* 0x0000000000007941 */ /* 0x002fea0003800200 */
.L_x_449:
[----:B------:R-:W1:Y:S08]  /*0450*/  S2UR UR5, SR_CgaCtaId ;  /* 0x00000000000579c3 */ /* 0x000e700000008800 */
[----:B------:R-:W-:Y:S01]  /*0460*/  BAR.SYNC.DEFER_BLOCKING 0x0 ;  /* 0x0000000000007b1d */ /* 0x000fe20000010000 */
[----:B------:R-:W-:-:S05]  /*0470*/  SHF.L.U32 R2, RZ, 0x1f, RZ ;  /* 0x0000001fff027819 */ /* 0x000fca00000006ff */
[----:B------:R-:W-:Y:S02]  /*0480*/  UMOV UR4, 0x400 ;  /* 0x0000040000047882 */ /* 0x000fe40000000000 */
[----:B-1----:R-:W-:-:S12]  /*0490*/  ULEA UR4, UR5, UR4, 0x18 ;  /* 0x0000000405047291 */ /* 0x002fd8000f8ec0ff */
.L_x_451:
[----:B------:R-:W1:Y:S02]  /*04a0*/  SYNCS.PHASECHK.TRANS64.TRYWAIT P0, [UR4], R2 ;  /* 0x00000002ff0075a7 */ /* 0x000e640008001104 */
[----:B-1----:R-:W-:Y:S05]  /*04b0*/  @!P0 BRA `(.L_x_451) ;  /* 0xfffffffc00f88947 */ /* 0x002fea000383ffff */
[----:B------:R-:W-:Y:S05]  /*04c0*/  BRA `(.L_x_452) ;  /* 0x00000014003c7947 */ /* 0x000fea0003800000 */
.L_x_448:
        /* <DEDUP_REMOVED lines=54> */
.L_x_456:
[----:B------:R-:W-:Y:S01]  /*0830*/  IMAD.MOV.U32 R9, RZ, RZ, R14 ;  /* 0x000000ffff097224 */ /* 0x000fe200078e000e */
[----:B------:R-:W-:-:S07]  /*0840*/  MOV R14, 0x860 ;  /* 0x00000860000e7802 */ /* 0x000fce0000000f00 */
[----:B------:R-:W-:Y:S05]  /*0850*/  CALL.REL.NOINC `($__internal_2_$__cuda_sm20_div_u64) ;  /* 0x00000014006c7944 */ /* 0x000fea0003c00000 */
.L_x_457:
[----:B------:R-:W-:Y:S05]  /*0860*/  BSYNC.RECONVERGENT B1 ;  /* 0x0000000000017941 */ /* 0x000fea0003800200 */
.L_x_455:
        /* <DEDUP_REMOVED lines=37> */
.L_x_460:
        /* <DEDUP_REMOVED lines=16> */
.L_x_459:
[----:B------:R-:W-:Y:S05]  /*0bc0*/  BSYNC.RECONVERGENT B1 ;  /* 0x0000000000017941 */ /* 0x000fea0003800200 */
.L_x_458:
        /* <DEDUP_REMOVED lines=33> */
.L_x_461:
        /* <DEDUP_REMOVED lines=29> */
.L_x_454:
[----:B------:R-:W-:Y:S05]  /*0fb0*/  BSYNC.RECONVERGENT B0 ;  /* 0x0000000000007941 */ /* 0x000fea0003800200 */
.L_x_453:
        /* <DEDUP_REMOVED lines=39> */
.L_x_465:
[----:B------:R-:W-:Y:S01]  /*1230*/  IMAD.MOV.U32 R9, RZ, RZ, R12 ;  /* 0x000000ffff097224 */ /* 0x000fe200078e000c */
[----:B------:R-:W-:-:S07]  /*1240*/  MOV R14, 0x1260 ;  /* 0x00001260000e7802 */ /* 0x000fce0000000f00 */
[----:B------:R-:W-:Y:S05]  /*1250*/  CALL.REL.NOINC `($__internal_2_$__cuda_sm20_div_u64) ;  /* 0x0000000800ec7944 */ /* 0x000fea0003c00000 */
.L_x_466:
[----:B------:R-:W-:Y:S05]  /*1260*/  BSYNC.RECONVERGENT B1 ;  /* 0x0000000000017941 */ /* 0x000fea0003800200 */
.L_x_464:
        /* <DEDUP_REMOVED lines=35> */
.L_x_469:
        /* <DEDUP_REMOVED lines=16> */
.L_x_468:
[----:B------:R-:W-:Y:S05]  /*15a0*/  BSYNC.RECONVERGENT B1 ;  /* 0x0000000000017941 */ /* 0x000fea0003800200 */
.L_x_467:
        /* <DEDUP_REMOVED lines=35> */
.L_x_470:
        /* <DEDUP_REMOVED lines=26> */
.L_x_463:
[----:B------:R-:W-:Y:S05]  /*1980*/  BSYNC.RECONVERGENT B0 ;  /* 0x0000000000007941 */ /* 0x000fea0003800200 */
.L_x_462:
[----:B------:R-:W0:Y:S01]  /*1990*/  LDGDEPBAR ;  /* 0x00000000000079af */ /* 0x000e220000000000 */
[----:B------:R-:W-:-:S04]  /*19a0*/  DEPBAR.LE SB0, 0x0 ;  /* 0x000080000000791a */ /* 0x000fc80000000000 */
[----:B------:R-:W-:Y:S06]  /*19b0*/  BAR.SYNC.DEFER_BLOCKING 0x0 ;  /* 0x0000000000007b1d */ /* 0x000fec0000010000 */
.L_x_452:
        /* <DEDUP_REMOVED lines=21> */
.L_x_472:
        /* <DEDUP_REMOVED lines=8> */
[----:B---3--:R-:W-:Y:S01]  /*1b90*/  @!P0 DADD R2, R2, -R4 ;  /* 0x0000000002028229 */ /* 0x008fe20000000804 */
[----:B------:R-:W-:-:S04]  /*1ba0*/  @!P0 IMAD.WIDE R4, R9, 0x8, R6 ;  /* 0x0000000809048825 */ /* 0x000fc800078e0206 */
[----:B------:R-:W-:Y:S02]  /*1bb0*/  VIADD R9, R9, 0x80 ;  /* 0x0000008009097836 */ /* 0x000fe40000000000 */
[----:B------:R1:W-:Y:S01]  /*1bc0*/  @!P0 STG.E.64 desc[UR22][R4.64], R2 ;  /* 0x0000000204008986 */ /* 0x0003e2000c101b16 */
[----:B------:R-:W-:-:S13]  /*1bd0*/  ISETP.NE.AND P0, PT, R8, RZ, PT ;  /* 0x000000ff0800720c */ /* 0x000fda0003f05270 */
[----:B-1----:R-:W-:Y:S05]  /*1be0*/  @P0 BRA `(.L_x_472) ;  /* 0xfffffffc00c80947 */ /* 0x002fea000383ffff */
[----:B------:R-:W-:Y:S05]  /*1bf0*/  EXIT ;  /* 0x000000000000794d */ /* 0x000fea0003800000 */
.L_x_471:
        /* <DEDUP_REMOVED lines=19> */
.L_x_473:
[----:B-1----:R-:W-:Y:S01]  /*1d30*/  LDS.64 R2, [R10] ;  /* 0x000000000a027984 */ /* 0x002fe20000000a00 */
[----:B------:R-:W-:Y:S01]  /*1d40*/  VIADD R0, R0, 0x1 ;  /* 0x0000000100007836 */ /* 0x000fe20000000000 */
[----:B------:R-:W-:Y:S01]  /*1d50*/  MOV R6, UR4 ;  /* 0x0000000400067c02 */ /* 0x000fe20008000f00 */
[----:B------:R-:W-:Y:S01]  /*1d60*/  IMAD.U32 R7, RZ, RZ, UR5 ;  /* 0x00000005ff077e24 */ /* 0x000fe2000f8e00ff */
[----:B------:R-:W1:Y:S02]  /*1d70*/  LDS.64 R4, [R8] ;  /* 0x0000000008047984 */ /* 0x000e640000000a00 */
[----:B------:R-:W-:Y:S01]  /*1d80*/  ISETP.NE.AND P0, PT, R0, RZ, PT ;  /* 0x000000ff0000720c */ /* 0x000fe20003f05270 */
[----:B-1----:R-:W-:Y:S01]  /*1d90*/  DADD R4, R2, -R4 ;  /* 0x0000000002047229 */ /* 0x002fe20000000804 */
[----:B------:R-:W-:-:S06]  /*1da0*/  IMAD.WIDE R2, R9, 0x8, R6 ;  /* 0x0000000809027825 */ /* 0x000fcc00078e0206 */
[----:B------:R1:W-:Y:S05]  /*1db0*/  STG.E.64 desc[UR22][R2.64], R4 ;  /* 0x0000000402007986 */ /* 0x0003ea000c101b16 */
[----:B------:R-:W-:Y:S05]  /*1dc0*/  @!P0 EXIT ;  /* 0x000000000000894d */ /* 0x000fea0003800000 */
[----:B------:R-:W-:Y:S02]  /*1dd0*/  VIADD R8, R8, 0x400 ;  /* 0x0000040008087836 */ /* 0x000fe40000000000 */
[----:B------:R-:W-:Y:S02]  /*1de0*/  VIADD R10, R10, 0x400 ;  /* 0x000004000a0a7836 */ /* 0x000fe40000000000 */
[----:B------:R-:W-:Y:S01]  /*1df0*/  VIADD R9, R9, 0x80 ;  /* 0x0000008009097836 */ /* 0x000fe20000000000 */
[----:B------:R-:W-:Y:S06]  /*1e00*/  BRA `(.L_x_473) ;  /* 0xfffffffc00c87947 */ /* 0x000fec000383ffff */
        .weak           $__internal_2_$__cuda_sm20_div_u64
        .type           $__internal_2_$__cuda_sm20_div_u64,@function
        .size           $__internal_2_$__cuda_sm20_div_u64,(.L_x_507 - $__internal_2_$__cuda_sm20_div_u64)
$__internal_2_$__cuda_sm20_div_u64:
        /* <DEDUP_REMOVED lines=68> */
[----:B------:R-:W-:Y:S06]  /*2250*/  RET.REL.NODEC R14 `(_ZN3cub18CUB_300001_SM_10006detail9transform16transform_kernelINS2_10policy_hubILb0EN4cuda3std3__45tupleIJN6thrust24THRUST_300001_SM_1000_NS6detail15normal_iteratorINSA_10device_ptrIdEEEESF_EEEE10policy1000ElNS7_5minusIdEESF_JPdSL_EEEvT0_iT1_T2_DpNS2_10kernel_argIT3_EE) ;  /* 0xffffffdc0e687950 */ /* 0x000fec0003c3ffff */
.L_x_474:
        /* <DEDUP_REMOVED lines=10> */
.L_x_507:


//--------------------- .text._ZN3cub18CUB_300001_SM_10006detail9transform16transform_kernelINS2_10policy_hubILb0EN4cuda3std3__45tupleIJN6thrust24THRUST_300001_SM_1000_NS6detail15normal_iteratorINSA_10device_ptrIdEEEESF_EEEE10policy1000EiNS7_5minusIdEESF_JPdSL_EEEvT0_iT1_T2_DpNS2_10kernel_argIT3_EE --------------------------
	.section	.text._ZN3cub18CUB_300001_SM_10006detail9transform16transform_kernelINS2_10policy_hubILb0EN4cuda3std3__45tupleIJN6thrust24THRUST_300001_SM_1000_NS6detail15normal_iteratorINSA_10device_ptrIdEEEESF_EEEE10policy1000EiNS7_5minusIdEESF_JPdSL_EEEvT0_iT1_T2_DpNS2_10kernel_argIT3_EE,"ax",@progbits
	.align	128
        .global         _ZN3cub18CUB_300001_SM_10006detail9transform16transform_kernelINS2_10policy_hubILb0EN4cuda3std3__45tupleIJN6thrust24THRUST_300001_SM_1000_NS6detail15normal_iteratorINSA_10device_ptrIdEEEESF_EEEE10policy1000EiNS7_5minusIdEESF_JPdSL_EEEvT0_iT1_T2_DpNS2_10kernel_argIT3_EE
        .type           _ZN3cub18CUB_300001_SM_10006detail9transform16transform_kernelINS2_10policy_hubILb0EN4cuda3std3__45tupleIJN6thrust24THRUST_300001_SM_1000_NS6detail15normal_iteratorINSA_10device_ptrIdEEEESF_EEEE10policy1000EiNS7_5minusIdEESF_JPdSL_EEEvT0_iT1_T2_DpNS2_10kernel_argIT3_EE,@function
        .size           _ZN3cub18CUB_300001_SM_10006detail9transform16transform_kernelINS2_10policy_hubILb0EN4cuda3std3__45tupleIJN6thrust24THRUST_300001_SM_1000_NS6detail15normal_iteratorINSA_10device_ptrIdEEEESF_EEEE10policy1000EiNS7_5minusIdEESF_JPdSL_EEEvT0_iT1_T2_DpNS2_10kernel_argIT3_EE,(.L_x_508 - _ZN3cub18CUB_300001_SM_10006detail9transform16transform_kernelINS2_10policy_hubILb0EN4cuda3std3__45tupleIJN6thrust24THRUST_300001_SM_1000_NS6detail15normal_iteratorINSA_10device_ptrIdEEEESF_EEEE10policy1000EiNS7_5minusIdEESF_JPdSL_EEEvT0_iT1_T2_DpNS2_10kernel_argIT3_EE)
        .other          _ZN3cub18CUB_300001_SM_10006detail9transform16transform_kernelINS2_10policy_hubILb0EN4cuda3std3__45tupleIJN6thrust24THRUST_300001_SM_1000_NS6detail15normal_iteratorINSA_10device_ptrIdEEEESF_EEEE10policy1000EiNS7_5minusIdEESF_JPdSL_EEEvT0_iT1_T2_DpNS2_10kernel_argIT3_EE,@"STO_CUDA_ENTRY STV_DEFAULT"
_ZN3cub18CUB_300001_SM_10006detail9transform16transform_kernelINS2_10policy_hubILb0EN4cuda3std3__45tupleIJN6thrust24THRUST_300001_SM_1000_NS6detail15normal_iteratorINSA_10device_ptrIdEEEESF_EEEE10policy1000EiNS7_5minusIdEESF_JPdSL_EEEvT0_iT1_T2_DpNS2_10kernel_argIT3_EE:
.text._ZN3cub18CUB_300001_SM_10006detail9transform16transform_kernelINS2_10policy_hubILb0EN4cuda3std3__45tupleIJN6thrust24THRUST_300001_SM_1000_NS6detail15normal_iteratorINSA_10device_ptrIdEEEESF_EEEE10policy1000EiNS7_5minusIdEESF_JPdSL_EEEvT0_iT1_T2_DpNS2_10kernel_argIT3_EE:
        /* <DEDUP_REMOVED lines=60> */
.L_x_477:
[----:B-1----:R-:W-:Y:S05]  /*03c0*/  BSYNC.RECONVERGENT B0 ;  /* 0x0000000000007941 */ /* 0x002fea0003800200 */
.L_x_476:
[----:B------:R-:W1:Y:S08]  /*03d0*/  S2UR UR5, SR_CgaCtaId ;  /* 0x00000000000579c3 */ /* 0x000e700000008800 */
[----:B------:R-:W-:Y:S01]  /*03e0*/  BAR.SYNC.DEFER_BLOCKING 0x0 ;  /* 0x0000000000007b1d */ /* 0x000fe20000010000 */
[----:B------:R-:W-:-:S05]  /*03f0*/  SHF.L.U32 R0, RZ, 0x1f, RZ ;  /* 0x0000001fff007819 */ /* 0x000fca00000006ff */
[----:B------:R-:W-:Y:S02]  /*0400*/  UMOV UR4, 0x400 ;  /* 0x0000040000047882 */ /* 0x000fe40000000000 */
[----:B-1----:R-:W-:-:S12]  /*0410*/  ULEA UR4, UR5, UR4, 0x18 ;  /* 0x0000000405047291 */ /* 0x002fd8000f8ec0ff */
.L_x_478:
[----:B------:R-:W1:Y:S02]  /*0420*/  SYNCS.PHASECHK.TRANS64.TRYWAIT P0, [UR4], R0 ;  /* 0x00000000ff0075a7 */ /* 0x000e640008001104 */
[----:B-1----:R-:W-:Y:S05]  /*0430*/  @!P0 BRA `(.L_x_478) ;  /* 0xfffffffc00f88947 */ /* 0x002fea000383ffff */
[----:B------:R-:W-:Y:S05]  /*0440*/  BRA `(.L_x_479) ;  /* 0x00000014004c7947 */ /* 0x000fea0003800000 */
.L_x_475:
        /* <DEDUP_REMOVED lines=61> */
.L_x_483:
[----:B------:R-:W-:Y:S01]  /*0820*/  IMAD.MOV.U32 R9, RZ, RZ, R12 ;  /* 0x000000ffff097224 */ /* 0x000fe200078e000c */
[----:B------:R-:W-:-:S07]  /*0830*/  MOV R8, 0x850 ;  /* 0x0000085000087802 */ /* 0x000fce0000000f00 */
[----:B------:R-:W-:Y:S05]  /*0840*/  CALL.REL.NOINC `($__internal_3_$__cuda_sm20_div_u64) ;  /* 0x0000001400587944 */ /* 0x000fea0003c00000 */
[----:B------:R-:W-:Y:S01]  /*0850*/  IMAD.MOV.U32 R8, RZ, RZ, R6 ;  /* 0x000000ffff087224 */ /* 0x000fe200078e0006 */
[----:B------:R-:W-:-:S07]  /*0860*/  MOV R9, R7 ;  /* 0x0000000700097202 */ /* 0x000fce0000000f00 */
.L_x_484:
[----:B------:R-:W-:Y:S05]  /*0870*/  BSYNC.RECONVERGENT B1 ;  /* 0x0000000000017941 */ /* 0x000fea0003800200 */
.L_x_482:
        /* <DEDUP_REMOVED lines=34> */
.L_x_487:
        /* <DEDUP_REMOVED lines=16> */
.L_x_486:
[----:B------:R-:W-:Y:S05]  /*0ba0*/  BSYNC.RECONVERGENT B1 ;  /* 0x0000000000017941 */ /* 0x000fea0003800200 */
.L_x_485:
        /* <DEDUP_REMOVED lines=29> */
.L_x_488:
        /* <DEDUP_REMOVED lines=30> */
.L_x_481:
[----:B------:R-:W-:Y:S05]  /*0f60*/  BSYNC.RECONVERGENT B0 ;  /* 0x0000000000007941 */ /* 0x000fea0003800200 */
.L_x_480:
        /* <DEDUP_REMOVED lines=41> */
.L_x_492:
[----:B------:R-:W-:-:S07]  /*1200*/  MOV R8, 0x1220 ;  /* 0x0000122000087802 */ /* 0x000fce0000000f00 */
[----:B------:R-:W-:Y:S05]  /*1210*/  CALL.REL.NOINC `($__internal_3_$__cuda_sm20_div_u64) ;  /* 0x0000000800e47944 */ /* 0x000fea0003c00000 */
[----:B------:R-:W-:Y:S02]  /*1220*/  IMAD.MOV.U32 R8, RZ, RZ, R6 ;  /* 0x000000ffff087224 */ /* 0x000fe400078e0006 */
[----:B------:R-:W-:-:S07]  /*1230*/  IMAD.MOV.U32 R9, RZ, RZ, R7 ;  /* 0x000000ffff097224 */ /* 0x000fce00078e0007 */
.L_x_493:
[----:B------:R-:W-:Y:S05]  /*1240*/  BSYNC.RECONVERGENT B1 ;  /* 0x0000000000017941 */ /* 0x000fea0003800200 */
.L_x_491:
        /* <DEDUP_REMOVED lines=35> */
.L_x_496:
        /* <DEDUP_REMOVED lines=16> */
.L_x_495:
[----:B------:R-:W-:Y:S05]  /*1580*/  BSYNC.RECONVERGENT B1 ;  /* 0x0000000000017941 */ /* 0x000fea0003800200 */
.L_x_494:
        /* <DEDUP_REMOVED lines=33> */
.L_x_497:
        /* <DEDUP_REMOVED lines=26> */
.L_x_490:
[----:B------:R-:W-:Y:S05]  /*1940*/  BSYNC.RECONVERGENT B0 ;  /* 0x0000000000007941 */ /* 0x000fea0003800200 */
.L_x_489:
[----:B------:R-:W0:Y:S01]  /*1950*/  LDGDEPBAR ;  /* 0x00000000000079af */ /* 0x000e220000000000 */
[----:B------:R-:W-:-:S04]  /*1960*/  DEPBAR.LE SB0, 0x0 ;  /* 0x000080000000791a */ /* 0x000fc80000000000 */
[----:B------:R-:W-:Y:S06]  /*1970*/  BAR.SYNC.DEFER_BLOCKING 0x0 ;  /* 0x0000000000007b1d */ /* 0x000fec0000010000 */
.L_x_479:
        /* <DEDUP_REMOVED lines=20> */
.L_x_499:
[----:B-1----:R-:W-:Y:S01]  /*1ac0*/  LDS.64 R2, [R10] ;  /* 0x000000000a027984 */ /* 0x002fe20000000a00 */
[----:B------:R-:W-:Y:S02]  /*1ad0*/  VIADD R0, R0, 0x1 ;  /* 0x0000000100007836 */ /* 0x000fe40000000000 */
[----:B------:R-:W-:Y:S01]  /*1ae0*/  IMAD.U32 R6, RZ, RZ, UR4 ;  /* 0x00000004ff067e24 */ /* 0x000fe2000f8e00ff */
[----:B------:R-:W1:Y:S01]  /*1af0*/  LDS.64 R4, [R8] ;  /* 0x0000000008047984 */ /* 0x000e620000000a00 */
[----:B------:R-:W-:Y:S01]  /*1b00*/  IMAD.U32 R7, RZ, RZ, UR5 ;  /* 0x00000005ff077e24 */ /* 0x000fe2000f8e00ff */
[----:B------:R-:W-:Y:S01]  /*1b10*/  ISETP.NE.AND P0, PT, R0, RZ, PT ;  /* 0x000000ff0000720c */ /* 0x000fe20003f05270 */
[----:B-1----:R-:W-:Y:S01]  /*1b20*/  DADD R4, R2, -R4 ;  /* 0x0000000002047229 */ /* 0x002fe20000000804 */
[----:B------:R-:W-:-:S06]  /*1b30*/  IMAD.WIDE R2, R9, 0x8, R6 ;  /* 0x0000000809027825 */ /* 0x000fcc00078e0206 */
[----:B------:R1:W-:Y:S05]  /*1b40*/  STG.E.64 desc[UR20][R2.64], R4 ;  /* 0x0000000402007986 */ /* 0x0003ea000c101b14 */
[----:B------:R-:W-:Y:S05]  /*1b50*/  @!P0 EXIT ;  /* 0x000000000000894d */ /* 0x000fea0003800000 */
[----:B------:R-:W-:Y:S01]  /*1b60*/  IADD3 R8, PT, PT, R8, 0x400, RZ ;  /* 0x0000040008087810 */ /* 0x000fe20007ffe0ff */
[----:B------:R-:W-:Y:S02]  /*1b70*/  VIADD R10, R10, 0x400 ;  /* 0x000004000a0a7836 */ /* 0x000fe40000000000 */
[----:B------:R-:W-:Y:S01]  /*1b80*/  VIADD R9, R9, 0x80 ;  /* 0x0000008009097836 */ /* 0x000fe20000000000 */
[----:B------:R-:W-:Y:S06]  /*1b90*/  BRA `(.L_x_499) ;  /* 0xfffffffc00c87947 */ /* 0x000fec000383ffff */
.L_x_498:
        /* <DEDUP_REMOVED lines=18> */
.L_x_500:
        /* <DEDUP_REMOVED lines=15> */
        .weak           $__internal_3_$__cuda_sm20_div_u64
        .type           $__internal_3_$__cuda_sm20_div_u64,@function
        .size           $__internal_3_$__cuda_sm20_div_u64,(.L_x_508 - $__internal_3_$__cuda_sm20_div_u64)
$__internal_3_$__cuda_sm20_div_u64:
        /* <DEDUP_REMOVED lines=68> */
[----:B------:R-:W-:Y:S06]  /*21f0*/  RET.REL.NODEC R8 `(_ZN3cub18CUB_300001_SM_10006detail9transform16transform_kernelINS2_10policy_hubILb0EN4cuda3std3__45tupleIJN6thrust24THRUST_300001_SM_1000_NS6detail15normal_iteratorINSA_10device_ptrIdEEEESF_EEEE10policy1000EiNS7_5minusIdEESF_JPdSL_EEEvT0_iT1_T2_DpNS2_10kernel_argIT3_EE) ;  /* 0xffffffdc08807950 */ /* 0x000fec0003c3ffff */
.L_x_501:
        /* <DEDUP_REMOVED lines=16> */
.L_x_508:


//--------------------- .text._ZN3cub18CUB_300001_SM_10006detail8for_each13static_kernelINS2_12policy_hub_t12policy_500_tEmN6thrust24THRUST_300001_SM_1000_NS8cuda_cub20__uninitialized_fill7functorINS7_10device_ptrIdEEdEEEEvT0_T1_ --------------------------
	.section	.text._ZN3cub18CUB_300001_SM_10006detail8for_each13static_kernelINS2_12policy_hub_t12policy_500_tEmN6thrust24THRUST_300001_SM_1000_NS8cuda_cub20__uninitialized_fill7functorINS7_10device_ptrIdEEdEEEEvT0_T1_,"ax",@progbits
	.align	128
        .global         _ZN3cub18CUB_300001_SM_10006detail8for_each13static_kernelINS2_12policy_hub_t12policy_500_tEmN6thrust24THRUST_300001_SM_1000_NS8cuda_cub20__uninitialized_fill7functorINS7_10device_ptrIdEEdEEEEvT0_T1_
        .type           _ZN3cub18CUB_300001_SM_10006detail8for_each13static_kernelINS2_12policy_hub_t12policy_500_tEmN6thrust24THRUST_300001_SM_1000_NS8cuda_cub20__uninitialized_fill7functorINS7_10device_ptrIdEEdEEEEvT0_T1_,@function
        .size           _ZN3cub18CUB_300001_SM_10006detail8for_each13static_kernelINS2_12policy_hub_t12policy_500_tEmN6thrust24THRUST_300001_SM_1000_NS8cuda_cub20__uninitialized_fill7functorINS7_10device_ptrIdEEdEEEEvT0_T1_,(.L_x_527 - _ZN3cub18CUB_300001_SM_10006detail8for_each13static_kernelINS2_12policy_hub_t12policy_500_tEmN6thrust24THRUST_300001_SM_1000_NS8cuda_cub20__uninitialized_fill7functorINS7_10device_ptrIdEEdEEEEvT0_T1_)
        .other          _ZN3cub18CUB_300001_SM_10006detail8for_each13static_kernelINS2_12policy_hub_t12policy_500_tEmN6thrust24THRUST_300001_SM_1000_NS8cuda_cub20__uninitialized_fill7functorINS7_10device_ptrIdEEdEEEEvT0_T1_,@"STO_CUDA_ENTRY STV_DEFAULT"
_ZN3cub18CUB_300001_SM_10006detail8for_each13static_kernelINS2_12policy_hub_t12policy_500_tEmN6thrust24THRUST_300001_SM_1000_NS8cuda_cub20__uninitialized_fill7functorINS7_10device_ptrIdEEdEEEEvT0_T1_:
.text._ZN3cub18CUB_300001_SM_10006detail8for_each13static_kernelINS2_12policy_hub_t12policy_500_tEmN6thrust24THRUST_300001_SM_1000_NS8cuda_cub20__uninitialized_fill7functorINS7_10device_ptrIdEEdEEEEvT0_T1_:
[----:B------:R-:W-:Y:S08]  /*0000*/  LDC R1, c[0x0][0x37c] ;  /* 0x0000df00ff017b82 */ /* 0x000ff00000000800 */
[----:B------:R-:W0:Y:S01]  /*0010*/  S2UR UR4, SR_CTAID.X ;  /* 0x00000000000479c3 */ /* 0x000e220000002500 */
[----:B------:R-:W1:Y:S01]  /*0020*/  LDCU.64 UR6, c[0x0][0x380] ;  /* 0x00007000ff0677ac */ /* 0x000e620008000a00 */
[----:B------:R-:W2:Y:S01]  /*0030*/  LDCU.64 UR8, c[0x0][0x358] ;  /* 0x00006b00ff0877ac */ /* 0x000ea20008000a00 */
[----:B0-----:R-:W-:-:S04]  /*0040*/  UIMAD.WIDE.U32 UR4, UR4, 0x200, URZ ;  /* 0x00000200040478a5 */ /* 0x001fc8000f8e00ff */
[----:B-1----:R-:W-:-:S04]  /*0050*/  UIADD3 UR6, UP0, UPT, -UR4, UR6, URZ ;  /* 0x0000000604067290 */ /* 0x002fc8000ff1e1ff */
[----:B------:R-:W-:Y:S02]  /*0060*/  UIADD3.X UR7, UPT, UPT, ~UR5, UR7, URZ, UP0, !UPT ;  /* 0x0000000705077290 */ /* 0x000fe400087fe5ff */
[----:B------:R-:W-:-:S04]  /*0070*/  UISETP.GE.U32.AND UP0, UPT, UR6, 0x200, UPT ;  /* 0x000002000600788c */ /* 0x000fc8000bf06070 */
[----:B------:R-:W-:-:S09]  /*0080*/  UISETP.GE.U32.AND.EX UP0, UPT, UR7, URZ, UPT, UP0 ;  /* 0x000000ff0700728c */ /* 0x000fd2000bf06100 */
[----:B--2---:R-:W-:Y:S05]  /*0090*/  BRA.U !UP0, `(.L_x_502) ;  /* 0x0000000108287547 */ /* 0x004fea000b800000 */
[----:B------:R-:W0:Y:S01]  /*00a0*/  S2R R0, SR_TID.X ;  /* 0x0000000000007919 */ /* 0x000e220000002100 */
[----:B------:R-:W1:Y:S01]  /*00b0*/  LDCU.64 UR6, c[0x0][0x388] ;  /* 0x00007100ff0677ac */ /* 0x000e620008000a00 */
[----:B------:R-:W2:Y:S01]  /*00c0*/  LDC.64 R4, c[0x0][0x390] ;  /* 0x0000e400ff047b82 */ /* 0x000ea20000000a00 */
[----:B0-----:R-:W-:-:S05]  /*00d0*/  IADD3 R0, P0, PT, R0, UR4, RZ ;  /* 0x0000000400007c10 */ /* 0x001fca000ff1e0ff */
[----:B------:R-:W-:Y:S01]  /*00e0*/  IMAD.X R3, RZ, RZ, UR5, P0 ;  /* 0x00000005ff037e24 */ /* 0x000fe200080e06ff */
[----:B-1----:R-:W-:-:S04]  /*00f0*/  LEA R2, P0, R0, UR6, 0x3 ;  /* 0x0000000600027c11 */ /* 0x002fc8000f8018ff */
[----:B------:R-:W-:-:S05]  /*0100*/  LEA.HI.X R3, R0, UR7, R3, 0x3, P0 ;  /* 0x0000000700037c11 */ /* 0x000fca00080f1c03 */
[----:B--2---:R-:W-:Y:S04]  /*0110*/  STG.E.64 desc[UR8][R2.64], R4 ;  /* 0x0000000402007986 */ /* 0x004fe8000c101b08 */
[----:B------:R-:W-:Y:S01]  /*0120*/  STG.E.64 desc[UR8][R2.64+0x800], R4 ;  /* 0x0008000402007986 */ /* 0x000fe2000c101b08 */
[----:B------:R-:W-:Y:S05]  /*0130*/  EXIT ;  /* 0x000000000000794d */ /* 0x000fea0003800000 */
.L_x_502:
[----:B------:R-:W0:Y:S01]  /*0140*/  S2R R0, SR_TID.X ;  /* 0x0000000000007919 */ /* 0x000e220000002100 */
[----:B------:R-:W-:Y:S01]  /*0150*/  IMAD.U32 R2, RZ, RZ, UR7 ;  /* 0x00000007ff027e24 */ /* 0x000fe2000f8e00ff */
[----:B------:R-:W1:Y:S01]  /*0160*/  LDCU.64 UR10, c[0x0][0x388] ;  /* 0x00007100ff0a77ac */ /* 0x000e620008000a00 */
[----:B------:R-:W-:Y:S01]  /*0170*/  IMAD.U32 R6, RZ, RZ, UR7 ;  /* 0x00000007ff067e24 */ /* 0x000fe2000f8e00ff */
[----:B0-----:R-:W-:-:S04]  /*0180*/  ISETP.LT.U32.AND P0, PT, R0, UR6, PT ;  /* 0x0000000600007c0c */ /* 0x001fc8000bf01070 */
[----:B------:R-:W-:Y:S01]  /*0190*/  ISETP.GT.U32.AND.EX P0, PT, R2, RZ, PT, P0 ;  /* 0x000000ff0200720c */ /* 0x000fe20003f04100 */
[C---:B------:R-:W-:Y:S01]  /*01a0*/  VIADD R2, R0.reuse, 0x100 ;  /* 0x0000010000027836 */ /* 0x040fe20000000000 */
[----:B------:R-:W-:-:S04]  /*01b0*/  IADD3 R0, P2, PT, R0, UR4, RZ ;  /* 0x0000000400007c10 */ /* 0x000fc8000ff5e0ff */
[----:B------:R-:W-:Y:S01]  /*01c0*/  ISETP.LT.U32.AND P1, PT, R2, UR6, PT ;  /* 0x0000000602007c0c */ /* 0x000fe2000bf21070 */
[----:B------:R-:W-:Y:S01]  /*01d0*/  IMAD.X R3, RZ, RZ, UR5, P2 ;  /* 0x00000005ff037e24 */ /* 0x000fe200090e06ff */
[----:B-1----:R-:W-:Y:S02]  /*01e0*/  LEA R2, P2, R0, UR10, 0x3 ;  /* 0x0000000a00027c11 */ /* 0x002fe4000f8418ff */
[----:B------:R-:W-:Y:S02]  /*01f0*/  ISETP.GT.U32.AND.EX P1, PT, R6, RZ, PT, P1 ;  /* 0x000000ff0600720c */ /* 0x000fe40003f24110 */
[----:B------:R-:W-:Y:S01]  /*0200*/  LEA.HI.X R3, R0, UR11, R3, 0x3, P2 ;  /* 0x0000000b00037c11 */ /* 0x000fe200090f1c03 */
[----:B------:R-:W0:Y:S04]  /*0210*/  @P0 LDC.64 R4, c[0x0][0x390] ;  /* 0x0000e400ff040b82 */ /* 0x000e280000000a00 */
[----:B0-----:R0:W-:Y:S06]  /*0220*/  @P0 STG.E.64 desc[UR8][R2.64], R4 ;  /* 0x0000000402000986 */ /* 0x0011ec000c101b08 */
[----:B------:R-:W-:Y:S05]  /*0230*/  @!P1 EXIT ;  /* 0x000000000000994d */ /* 0x000fea0003800000 */
[----:B0-----:R-:W0:Y:S02]  /*0240*/  LDC.64 R4, c[0x0][0x390] ;  /* 0x0000e400ff047b82 */ /* 0x001e240000000a00 */
[----:B0-----:R-:W-:Y:S01]  /*0250*/  STG.E.64 desc[UR8][R2.64+0x800], R4 ;  /* 0x0008000402007986 */ /* 0x001fe2000c101b08 */
[----:B------:R-:W-:Y:S05]  /*0260*/  EXIT ;  /* 0x000000000000794d */ /* 0x000fea0003800000 */
.L_x_503:
        /* <DEDUP_REMOVED lines=9> */
.L_x_527:


//--------------------- .text._ZN3cub18CUB_300001_SM_10006detail11EmptyKernelIvEEvv --------------------------
	.section	.text._ZN3cub18CUB_300001_SM_10006detail11EmptyKernelIvEEvv,"ax",@progbits
	.align	128
        .global         _ZN3cub18CUB_300001_SM_10006detail11EmptyKernelIvEEvv
        .type           _ZN3cub18CUB_300001_SM_10006detail11EmptyKernelIvEEvv,@function
        .size           _ZN3cub18CUB_300001_SM_10006detail11EmptyKernelIvEEvv,(.L_x_528 - _ZN3cub18CUB_300001_SM_10006detail11EmptyKernelIvEEvv)
        .other          _ZN3cub18CUB_300001_SM_10006detail11EmptyKernelIvEEvv,@"STO_CUDA_ENTRY STV_DEFAULT"
_ZN3cub18CUB_300001_SM_10006detail11EmptyKernelIvEEvv:
.text._ZN3cub18CUB_300001_SM_10006detail11EmptyKernelIvEEvv:
[----:B------:R-:W-:Y:S01]  /*0000*/  LDC R1, c[0x0][0x37c] ;  /* 0x0000df00ff017b82 */ /* 0x000fe20000000800 */
[----:B------:R-:W-:Y:S05]  /*0010*/  EXIT ;  /* 0x000000000000794d */ /* 0x000fea0003800000 */
.L_x_504:
        /* <DEDUP_REMOVED lines=14> */
.L_x_528:


//--------------------- .nv.shared._ZN3cub18CUB_300001_SM_10006detail6reduce28DeviceReduceSingleTileKernelINS2_10policy_hubIlyN4cuda3std3__44plusIlEEE10Policy1000EPlSC_iS9_llNS7_10__identityEEEvT0_T1_T2_T3_T4_T6_ --------------------------
	.section	.nv.shared._ZN3cub18CUB_300001_SM_10006detail6reduce28DeviceReduceSingleTileKernelINS2_10policy_hubIlyN4cuda3std3__44plusIlEEE10Policy1000EPlSC_iS9_llNS7_10__identityEEEvT0_T1_T2_T3_T4_T6_,"aw",@nobits
	.sectionflags	@""
	.align	128
.nv.shared._ZN3cub18CUB_300001_SM_10006detail6reduce28DeviceReduceSingleTileKernelINS2_10policy_hubIlyN4cuda3std3__44plusIlEEE10Policy1000EPlSC_iS9_llNS7_10__identityEEEvT0_T1_T2_T3_T4_T6_:
	.zero		1280


//--------------------- .nv.shared.reserved.0     --------------------------
	.section	.nv.shared.reserved.0,"aw",@nobits
	.weak		__nv_reservedSMEM_offset_0_alias
	.size		__nv_reservedSMEM_offset_0_alias, 0, 64
	.other		__nv_reservedSMEM_offset_0_alias,@"STO_CUDA_RESERVED_SHARED STV_DEFAULT"
__nv_reservedSMEM_offset_0_alias:
	.zero		0
	.zero		64


//--------------------- .nv.global                --------------------------
	.section	.nv.global,"aw",@nobits
.nv.global:
	.type		_ZN30_INTERNAL_24efecc4_4_k_cu_main6thrust24THRUST_300001_SM_1000_NS3seqE,@object
	.size		_ZN30_INTERNAL_24efecc4_4_k_cu_main6thrust24THRUST_300001_SM_1000_NS3seqE,(_ZN30_INTERNAL_24efecc4_4_k_cu_main4cuda3std3__48in_placeE - _ZN30_INTERNAL_24efecc4_4_k_cu_main6thrust24THRUST_300001_SM_1000_NS3seqE)
_ZN30_INTERNAL_24efecc4_4_k_cu_main6thrust24THRUST_300001_SM_1000_NS3seqE:
	.zero		1
	.type		_ZN30_INTERNAL_24efecc4_4_k_cu_main4cuda3std3__48in_placeE,@object
	.size		_ZN30_INTERNAL_24efecc4_4_k_cu_main4cuda3std3__48in_placeE,(_ZN30_INTERNAL_24efecc4_4_k_cu_main4cuda3std6ranges3__45__cpo4sizeE - _ZN30_INTERNAL_24efecc4_4_k_cu_main4cuda3std3__48in_placeE)
_ZN30_INTERNAL_24efecc4_4_k_cu_main4cuda3std3__48in_placeE:
	.zero		1
	.type		_ZN30_INTERNAL_24efecc4_4_k_cu_main4cuda3std6ranges3__45__cpo4sizeE,@object
	.size		_ZN30_INTERNAL_24efecc4_4_k_cu_main4cuda3std6ranges3__45__cpo4sizeE,(_ZN30_INTERNAL_24efecc4_4_k_cu_main6thrust24THRUST_300001_SM_1000_NS12placeholders2_3E - _ZN30_INTERNAL_24efecc4_4_k_cu_main4cuda3std6ranges3__45__cpo4sizeE)
_ZN30_INTERNAL_24efecc4_4_k_cu_main4cuda3std6ranges3__45__cpo4sizeE:
	.zero		1
	.type		_ZN30_INTERNAL_24efecc4_4_k_cu_main6thrust24THRUST_300001_SM_1000_NS12placeholders2_3E,@object
	.size		_ZN30_INTERNAL_24efecc4_4_k_cu_main6thrust24THRUST_300001_SM_1000_NS12placeholders2_3E,(_ZN30_INTERNAL_24efecc4_4_k_cu_main4cuda3std3__45__cpo6cbeginE - _ZN30_INTERNAL_24efecc4_4_k_cu_main6thrust24THRUST_300001_SM_1000_NS12placeholders2_3E)
_ZN30_INTERNAL_24efecc4_4_k_cu_main6thrust24THRUST_300001_SM_1000_NS12placeholders2_3E:
	.zero		1
	.type		_ZN30_INTERNAL_24efecc4_4_k_cu_main4cuda3std3__45__cpo6cbeginE,@object
	.size		_ZN30_INTERNAL_24efecc4_4_k_cu_main4cuda3std3__45__cpo6cbeginE,(_ZN30_INTERNAL_24efecc4_4_k_cu_main4cuda3std6ranges3__45__cpo6cbeginE - _ZN30_INTERNAL_24efecc4_4_k_cu_main4cuda3std3__45__cpo6cbeginE)
_ZN30_INTERNAL_24efecc4_4_k_cu_main4cuda3std3__45__cpo6cbeginE:
	.zero		1
	.type		_ZN30_INTERNAL_24efecc4_4_k_cu_main4cuda3std6ranges3__45__cpo6cbeginE,@object
	.size		_ZN30_INTERNAL_24efecc4_4_k_cu_main4cuda3std6ranges3__45__cpo6cbeginE,(_ZN30_INTERNAL_24efecc4_4_k_cu_main6thrust24THRUST_300001_SM_1000_NS12placeholders2_7E - _ZN30_INTERNAL_24efecc4_4_k_cu_main4cuda3std6ranges3__45__cpo6cbeginE)
_ZN30_INTERNAL_24efecc4_4_k_cu_main4cuda3std6ranges3__45__cpo6cbeginE:
	.zero		1
	.type		_ZN30_INTERNAL_24efecc4_4_k_cu_main6thrust24THRUST_300001_SM_1000_NS12placeholders2_7E,@object
	.size		_ZN30_INTERNAL_24efecc4_4_k_cu_main6thrust24THRUST_300001_SM_1000_NS12placeholders2_7E,(_ZN30_INTERNAL_24efecc4_4_k_cu_main4cuda3std3__45__cpo7crbeginE - _ZN30_INTERNAL_24efecc4_4_k_cu_main6thrust24THRUST_300001_SM_1000_NS12placeholders2_7E)
_ZN30_INTERNAL_24efecc4_4_k_cu_main6thrust24THRUST_300001_SM_1000_NS12placeholders2_7E:
	.zero		1
	.type		_ZN30_INTERNAL_24efecc4_4_k_cu_main4cuda3std3__45__cpo7crbeginE,@object
	.size		_ZN30_INTERNAL_24efecc4_4_k_cu_main4cuda3std3__45__cpo7crbeginE,(_ZN30_INTERNAL_24efecc4_4_k_cu_main4cuda3std6ranges3__45__cpo4nextE - _ZN30_INTERNAL_24efecc4_4_k_cu_main4cuda3std3__45__cpo7crbeginE)
_ZN30_INTERNAL_24efecc4_4_k_cu_main4cuda3std3__45__cpo7crbeginE:
	.zero		1
	.type		_ZN30_INTERNAL_24efecc4_4_k_cu_main4cuda3std6ranges3__45__cpo4nextE,@object
	.size		_ZN30_INTERNAL_24efecc4_4_k_cu_main4cuda3std6ranges3__45__cpo4nextE,(_ZN30_INTERNAL_24efecc4_4_k_cu_main4cuda3std6ranges3__45__cpo4swapE - _ZN30_INTERNAL_24efecc4_4_k_cu_main4cuda3std6ranges3__45__cpo4nextE)
_ZN30_INTERNAL_24efecc4_4_k_cu_main4cuda3std6ranges3__45__cpo4nextE:
	.zero		1
	.type		_ZN30_INTERNAL_24efecc4_4_k_cu_main4cuda3std6ranges3__45__cpo4swapE,@object
	.size		_ZN30_INTERNAL_24efecc4_4_k_cu_main4cuda3std6ranges3__45__cpo4swapE,(_ZN30_INTERNAL_24efecc4_4_k_cu_main6thrust24THRUST_300001_SM_1000_NS8cuda_cub10par_nosyncE - _ZN30_INTERNAL_24efecc4_4_k_cu_main4cuda3std6ranges3__45__cpo4swapE)
_ZN30_INTERNAL_24efecc4_4_k_cu_main4cuda3std6ranges3__45__cpo4swapE:
	.zero		1
	.type		_ZN30_INTERNAL_24efecc4_4_k_cu_main6thrust24THRUST_300001_SM_1000_NS8cuda_cub10par_nosyncE,@object
	.size		_ZN30_INTERNAL_24efecc4_4_k_cu_main6thrust24THRUST_300001_SM_1000_NS8cuda_cub10par_nosyncE,(_ZN30_INTERNAL_24efecc4_4_k_cu_main6thrust24THRUST_300001_SM_1000_NS12placeholders2_9E - _ZN30_INTERNAL_24efecc4_4_k_cu_main6thrust24THRUST_300001_SM_1000_NS8cuda_cub10par_nosyncE)
_ZN30_INTERNAL_24efecc4_4_k_cu_main6thrust24THRUST_300001_SM_1000_NS8cuda_cub10par_nosyncE:
	.zero		1
	.type		_ZN30_INTERNAL_24efecc4_4_k_cu_main6thrust24THRUST_300001_SM_1000_NS12placeholders2_9E,@object
	.size		_ZN30_INTERNAL_24efecc4_4_k_cu_main6thrust24THRUST_300001_SM_1000_NS12placeholders2_9E,(_ZN30_INTERNAL_24efecc4_4_k_cu_main4cuda3std3__432_GLOBAL__N__24efecc4_4_k_cu_main6ignoreE - _ZN30_INTERNAL_24efecc4_4_k_cu_main6thrust24THRUST_300001_SM_1000_NS12placeholders2_9E)
_ZN30_INTERNAL_24efecc4_4_k_cu_main6thrust24THRUST_300001_SM_1000_NS12placeholders2_9E:
	.zero		1
	.type		_ZN30_INTERNAL_24efecc4_4_k_cu_main4cuda3std3__432_GLOBAL__N__24efecc4_4_k_cu_main6ignoreE,@object
	.size		_ZN30_INTERNAL_24efecc4_4_k_cu_main4cuda3std3__432_GLOBAL__N__24efecc4_4_k_cu_main6ignoreE,(_ZN30_INTERNAL_24efecc4_4_k_cu_main4cuda3std6ranges3__45__cpo4dataE - _ZN30_INTERNAL_24efecc4_4_k_cu_main4cuda3std3__432_GLOBAL__N__24efecc4_4_k_cu_main6ignoreE)
_ZN30_INTERNAL_24efecc4_4_k_cu_main4cuda3std3__432_GLOBAL__N__24efecc4_4_k_cu_main6ignoreE:
	.zero		1
	.type		_ZN30_INTERNAL_24efecc4_4_k_cu_main4cuda3std6ranges3__45__cpo4dataE,@object
	.size		_ZN30_INTERNAL_24efecc4_4_k_cu_main4cuda3std6ranges3__45__cpo4dataE,(_ZN30_INTERNAL_24efecc4_4_k_cu_main6thrust24THRUST_300001_SM_1000_NS12placeholders2_1E - _ZN30_INTERNAL_24efecc4_4_k_cu_main4cuda3std6ranges3__45__cpo4dataE)
_ZN30_INTERNAL_24efecc4_4_k_cu_main4cuda3std6ranges3__45__cpo4dataE:
	.zero		1
	.type		_ZN30_INTERNAL_24efecc4_4_k_cu_main6thrust24THRUST_300001_SM_1000_NS12placeholders2_1E,@object
	.size		_ZN30_INTERNAL_24efecc4_4_k_cu_main6thrust24THRUST_300001_SM_1000_NS12placeholders2_1E,(_ZN30_INTERNAL_24efecc4_4_k_cu_main4cuda3std3__45__cpo5beginE - _ZN30_INTERNAL_24efecc4_4_k_cu_main6thrust24THRUST_300001_SM_1000_NS12placeholders2_1E)
_ZN30_INTERNAL_24efecc4_4_k_cu_main6thrust24THRUST_300001_SM_1000_NS12placeholders2_1E:
	.zero		1
	.type		_ZN30_INTERNAL_24efecc4_4_k_cu_main4cuda3std3__45__cpo5beginE,@object
	.size		_ZN30_INTERNAL_24efecc4_4_k_cu_main4cuda3std3__45__cpo5beginE,(_ZN30_INTERNAL_24efecc4_4_k_cu_main4cuda3std6ranges3__45__cpo5beginE - _ZN30_INTERNAL_24efecc4_4_k_cu_main4cuda3std3__45__cpo5beginE)
_ZN30_INTERNAL_24efecc4_4_k_cu_main4cuda3std3__45__cpo5beginE:
	.zero		1
	.type		_ZN30_INTERNAL_24efecc4_4_k_cu_main4cuda3std6ranges3__45__cpo5beginE,@object
	.size		_ZN30_INTERNAL_24efecc4_4_k_cu_main4cuda3std6ranges3__45__cpo5beginE,(_ZN30_INTERNAL_24efecc4_4_k_cu_main6thrust24THRUST_300001_SM_1000_NS12placeholders2_5E - _ZN30_INTERNAL_24efecc4_4_k_cu_main4cuda3std6ranges3__45__cpo5beginE)
_ZN30_INTERNAL_24efecc4_4_k_cu_main4cuda3std6ranges3__45__cpo5beginE:
	.zero		1
	.type		_ZN30_INTERNAL_24efecc4_4_k_cu_main6thrust24THRUST_300001_SM_1000_NS12placeholders2_5E,@object
	.size		_ZN30_INTERNAL_24efecc4_4_k_cu_main6thrust24THRUST_300001_SM_1000_NS12placeholders2_5E,(_ZN30_INTERNAL_24efecc4_4_k_cu_main4cuda3std3__45__cpo6rbeginE - _ZN30_INTERNAL_24efecc4_4_k_cu_main6thrust24THRUST_300001_SM_1000_NS12placeholders2_5E)
_ZN30_INTERNAL_24efecc4_4_k_cu_main6thrust24THRUST_300001_SM_1000_NS12placeholders2_5E:
	.zero		1
	.type		_ZN30_INTERNAL_24efecc4_4_k_cu_main4cuda3std3__45__cpo6rbeginE,@object
	.size		_ZN30_INTERNAL_24efecc4_4_k_cu_main4cuda3std3__45__cpo6rbeginE,(_ZN30_INTERNAL_24efecc4_4_k_cu_main4cuda3std6ranges3__45__cpo7advanceE - _ZN30_INTERNAL_24efecc4_4_k_cu_main4cuda3std3__45__cpo6rbeginE)
_ZN30_INTERNAL_24efecc4_4_k_cu_main4cuda3std3__45__cpo6rbeginE:
	.zero		1
	.type		_ZN30_INTERNAL_24efecc4_4_k_cu_main4cuda3std6ranges3__45__cpo7advanceE,@object
	.size		_ZN30_INTERNAL_24efecc4_4_k_cu_main4cuda3std6ranges3__45__cpo7advanceE,(_ZN30_INTERNAL_24efecc4_4_k_cu_main4cuda3std3__47nulloptE - _ZN30_INTERNAL_24efecc4_4_k_cu_main4cuda3std6ranges3__45__cpo7advanceE)
_ZN30_INTERNAL_24efecc4_4_k_cu_main4cuda3std6ranges3__45__cpo7advanceE:
	.zero		1
	.type		_ZN30_INTERNAL_24efecc4_4_k_cu_main4cuda3std3__47nulloptE,@object
	.size		_ZN30_INTERNAL_24efecc4_4_k_cu_main4cuda3std3__47nulloptE,(_ZN30_INTERNAL_24efecc4_4_k_cu_main4cuda3std6ranges3__45__cpo8distanceE - _ZN30_INTERNAL_24efecc4_4_k_cu_main4cuda3std3__47nulloptE)
_ZN30_INTERNAL_24efecc4_4_k_cu_main4cuda3std3__47nulloptE:
	.zero		1
	.type		_ZN30_INTERNAL_24efecc4_4_k_cu_main4cuda3std6ranges3__45__cpo8distanceE,@object
	.size		_ZN30_INTERNAL_24efecc4_4_k_cu_main4cuda3std6ranges3__45__cpo8distanceE,(_ZN30_INTERNAL_24efecc4_4_k_cu_main6thrust24THRUST_300001_SM_1000_NS12placeholders3_10E - _ZN30_INTERNAL_24efecc4_4_k_cu_main4cuda3std6ranges3__45__cpo8distanceE)
_ZN30_INTERNAL_24efecc4_4_k_cu_main4cuda3std6ranges3__45__cpo8distanceE:
	.zero		1
	.type		_ZN30_INTERNAL_24efecc4_4_k_cu_main6thrust24THRUST_300001_SM_1000_NS12placeholders3_10E,@object
	.size		_ZN30_INTERNAL_24efecc4_4_k_cu_main6thrust24THRUST_300001_SM_1000_NS12placeholders3_10E,(_ZN30_INTERNAL_24efecc4_4_k_cu_main4cuda3std3__419piecewise_constructE - _ZN30_INTERNAL_24efecc4_4_k_cu_main6thrust24THRUST_300001_SM_1000_NS12placeholders3_10E)
_ZN30_INTERNAL_24efecc4_4_k_cu_main6thrust24THRUST_300001_SM_1000_NS12placeholders3_10E:
	.zero		1
	.type		_ZN30_INTERNAL_24efecc4_4_k_cu_main4cuda3std3__419piecewise_constructE,@object
	.size		_ZN30_INTERNAL_24efecc4_4_k_cu_main4cuda3std3__419piecewise_constructE,(_ZN30_INTERNAL_24efecc4_4_k_cu_main4cuda3std6ranges3__45__cpo5cdataE - _ZN30_INTERNAL_24efecc4_4_k_cu_main4cuda3std3__419piecewise_constructE)
_ZN30_INTERNAL_24efecc4_4_k_cu_main4cuda3std3__419piecewise_constructE:
	.zero		1
	.type		_ZN30_INTERNAL_24efecc4_4_k_cu_main4cuda3std6ranges3__45__cpo5cdataE,@object
	.size		_ZN30_INTERNAL_24efecc4_4_k_cu_main4cuda3std6ranges3__45__cpo5cdataE,(_ZN30_INTERNAL_24efecc4_4_k_cu_main6thrust24THRUST_300001_SM_1000_NS12placeholders2_2E - _ZN30_INTERNAL_24efecc4_4_k_cu_main4cuda3std6ranges3__45__cpo5cdataE)
_ZN30_INTERNAL_24efecc4_4_k_cu_main4cuda3std6ranges3__45__cpo5cdataE:
	.zero		1
	.type		_ZN30_INTERNAL_24efecc4_4_k_cu_main6thrust24THRUST_300001_SM_1000_NS12placeholders2_2E,@object
	.size		_ZN30_INTERNAL_24efecc4_4_k_cu_main6thrust24THRUST_300001_SM_1000_NS12placeholders2_2E,(_ZN30_INTERNAL_24efecc4_4_k_cu_main4cuda3std3__45__cpo3endE - _ZN30_INTERNAL_24efecc4_4_k_cu_main6thrust24THRUST_300001_SM_1000_NS12placeholders2_2E)
_ZN30_INTERNAL_24efecc4_4_k_cu_main6thrust24THRUST_300001_SM_1000_NS12placeholders2_2E:
	.zero		1
	.type		_ZN30_INTERNAL_24efecc4_4_k_cu_main4cuda3std3__45__cpo3endE,@object
	.size		_ZN30_INTERNAL_24efecc4_4_k_cu_main4cuda3std3__45__cpo3endE,(_ZN30_INTERNAL_24efecc4_4_k_cu_main4cuda3std6ranges3__45__cpo3endE - _ZN30_INTERNAL_24efecc4_4_k_cu_main4cuda3std3__45__cpo3endE)
_ZN30_INTERNAL_24efecc4_4_k_cu_main4cuda3std3__45__cpo3endE:
	.zero		1
	.type		_ZN30_INTERNAL_24efecc4_4_k_cu_main4cuda3std6ranges3__45__cpo3endE,@object
	.size		_ZN30_INTERNAL_24efecc4_4_k_cu_main4cuda3std6ranges3__45__cpo3endE,(_ZN30_INTERNAL_24efecc4_4_k_cu_main6thrust24THRUST_300001_SM_1000_NS12placeholders2_6E - _ZN30_INTERNAL_24efecc4_4_k_cu_main4cuda3std6ranges3__45__cpo3endE)
_ZN30_INTERNAL_24efecc4_4_k_cu_main4cuda3std6ranges3__45__cpo3endE:
	.zero		1
	.type		_ZN30_INTERNAL_24efecc4_4_k_cu_main6thrust24THRUST_300001_SM_1000_NS12placeholders2_6E,@object
	.size		_ZN30_INTERNAL_24efecc4_4_k_cu_main6thrust24THRUST_300001_SM_1000_NS12placeholders2_6E,(_ZN30_INTERNAL_24efecc4_4_k_cu_main4cuda3std3__45__cpo4rendE - _ZN30_INTERNAL_24efecc4_4_k_cu_main6thrust24THRUST_300001_SM_1000_NS12placeholders2_6E)
_ZN30_INTERNAL_24efecc4_4_k_cu_main6thrust24THRUST_300001_SM_1000_NS12placeholders2_6E:
	.zero		1
	.type		_ZN30_INTERNAL_24efecc4_4_k_cu_main4cuda3std3__45__cpo4rendE,@object
	.size		_ZN30_INTERNAL_24efecc4_4_k_cu_main4cuda3std3__45__cpo4rendE,(_ZN30_INTERNAL_24efecc4_4_k_cu_main4cuda3std6ranges3__45__cpo9iter_swapE - _ZN30_INTERNAL_24efecc4_4_k_cu_main4cuda3std3__45__cpo4rendE)
_ZN30_INTERNAL_24efecc4_4_k_cu_main4cuda3std3__45__cpo4rendE:
	.zero		1
	.type		_ZN30_INTERNAL_24efecc4_4_k_cu_main4cuda3std6ranges3__45__cpo9iter_swapE,@object
	.size		_ZN30_INTERNAL_24efecc4_4_k_cu_main4cuda3std6ranges3__45__cpo9iter_swapE,(_ZN30_INTERNAL_24efecc4_4_k_cu_main4cuda3std3__48unexpectE - _ZN30_INTERNAL_24efecc4_4_k_cu_main4cuda3std6ranges3__45__cpo9iter_swapE)
_ZN30_INTERNAL_24efecc4_4_k_cu_main4cuda3std6ranges3__45__cpo9iter_swapE:
	.zero		1
	.type		_ZN30_INTERNAL_24efecc4_4_k_cu_main4cuda3std3__48unexpectE,@object
	.size		_ZN30_INTERNAL_24efecc4_4_k_cu_main4cuda3std3__48unexpectE,(_ZN30_INTERNAL_24efecc4_4_k_cu_main6thrust24THRUST_300001_SM_1000_NS8cuda_cub3parE - _ZN30_INTERNAL_24efecc4_4_k_cu_main4cuda3std3__48unexpectE)
_ZN30_INTERNAL_24efecc4_4_k_cu_main4cuda3std3__48unexpectE:
	.zero		1
	.type		_ZN30_INTERNAL_24efecc4_4_k_cu_main6thrust24THRUST_300001_SM_1000_NS8cuda_cub3parE,@object
	.size		_ZN30_INTERNAL_24efecc4_4_k_cu_main6thrust24THRUST_300001_SM_1000_NS8cuda_cub3parE,(_ZN30_INTERNAL_24efecc4_4_k_cu_main6thrust24THRUST_300001_SM_1000_NS12placeholders2_4E - _ZN30_INTERNAL_24efecc4_4_k_cu_main6thrust24THRUST_300001_SM_1000_NS8cuda_cub3parE)
_ZN30_INTERNAL_24efecc4_4_k_cu_main6thrust24THRUST_300001_SM_1000_NS8cuda_cub3parE:
	.zero		1
	.type		_ZN30_INTERNAL_24efecc4_4_k_cu_main6thrust24THRUST_300001_SM_1000_NS12placeholders2_4E,@object
	.size		_ZN30_INTERNAL_24efecc4_4_k_cu_main6thrust24THRUST_300001_SM_1000_NS12placeholders2_4E,(_ZN30_INTERNAL_24efecc4_4_k_cu_main4cuda3std3__45__cpo4cendE - _ZN30_INTERNAL_24efecc4_4_k_cu_main6thrust24THRUST_300001_SM_1000_NS12placeholders2_4E)
_ZN30_INTERNAL_24efecc4_4_k_cu_main6thrust24THRUST_300001_SM_1000_NS12placeholders2_4E:
	.zero		1
	.type		_ZN30_INTERNAL_24efecc4_4_k_cu_main4cuda3std3__45__cpo4cendE,@object
	.size		_ZN30_INTERNAL_24efecc4_4_k_cu_main4cuda3std3__45__cpo4cendE,(_ZN30_INTERNAL_24efecc4_4_k_cu_main4cuda3std6ranges3__45__cpo4cendE - _ZN30_INTERNAL_24efecc4_4_k_cu_main4cuda3std3__45__cpo4cendE)
_ZN30_INTERNAL_24efecc4_4_k_cu_main4cuda3std3__45__cpo4cendE:
	.zero		1
	.type		_ZN30_INTERNAL_24efecc4_4_k_cu_main4cuda3std6ranges3__45__cpo4cendE,@object
	.size		_ZN30_INTERNAL_24efecc4_4_k_cu_main4cuda3std6ranges3__45__cpo4cendE,(_ZN30_INTERNAL_24efecc4_4_k_cu_main4cuda3std3__420unreachable_sentinelE - _ZN30_INTERNAL_24efecc4_4_k_cu_main4cuda3std6ranges3__45__cpo4cendE)
_ZN30_INTERNAL_24efecc4_4_k_cu_main4cuda3std6ranges3__45__cpo4cendE:
	.zero		1
	.type		_ZN30_INTERNAL_24efecc4_4_k_cu_main4cuda3std3__420unreachable_sentinelE,@object
	.size		_ZN30_INTERNAL_24efecc4_4_k_cu_main4cuda3std3__420unreachable_sentinelE,(_ZN30_INTERNAL_24efecc4_4_k_cu_main4cuda3std6ranges3__45__cpo5ssizeE - _ZN30_INTERNAL_24efecc4_4_k_cu_main4cuda3std3__420unreachable_sentinelE)
_ZN30_INTERNAL_24efecc4_4_k_cu_main4cuda3std3__420unreachable_sentinelE:
	.zero		1
	.type		_ZN30_INTERNAL_24efecc4_4_k_cu_main4cuda3std6ranges3__45__cpo5ssizeE,@object
	.size		_ZN30_INTERNAL_24efecc4_4_k_cu_main4cuda3std6ranges3__45__cpo5ssizeE,(_ZN30_INTERNAL_24efecc4_4_k_cu_main6thrust24THRUST_300001_SM_1000_NS12placeholders2_8E - _ZN30_INTERNAL_24efecc4_4_k_cu_main4cuda3std6ranges3__45__cpo5ssizeE)
_ZN30_INTERNAL_24efecc4_4_k_cu_main4cuda3std6ranges3__45__cpo5ssizeE:
	.zero		1
	.type		_ZN30_INTERNAL_24efecc4_4_k_cu_main6thrust24THRUST_300001_SM_1000_NS12placeholders2_8E,@object
	.size		_ZN30_INTERNAL_24efecc4_4_k_cu_main6thrust24THRUST_300001_SM_1000_NS12placeholders2_8E,(_ZN30_INTERNAL_24efecc4_4_k_cu_main4cuda3std3__45__cpo5crendE - _ZN30_INTERNAL_24efecc4_4_k_cu_main6thrust24THRUST_300001_SM_1000_NS12placeholders2_8E)
_ZN30_INTERNAL_24efecc4_4_k_cu_main6thrust24THRUST_300001_SM_1000_NS12placeholders2_8E:
	.zero		1
	.type		_ZN30_INTERNAL_24efecc4_4_k_cu_main4cuda3std3__45__cpo5crendE,@object
	.size		_ZN30_INTERNAL_24efecc4_4_k_cu_main4cuda3std3__45__cpo5crendE,(_ZN30_INTERNAL_24efecc4_4_k_cu_main4cuda3std6ranges3__45__cpo4prevE - _ZN30_INTERNAL_24efecc4_4_k_cu_main4cuda3std3__45__cpo5crendE)
_ZN30_INTERNAL_24efecc4_4_k_cu_main4cuda3std3__45__cpo5crendE:
	.zero		1
	.type		_ZN30_INTERNAL_24efecc4_4_k_cu_main4cuda3std6ranges3__45__cpo4prevE,@object
	.size		_ZN30_INTERNAL_24efecc4_4_k_cu_main4cuda3std6ranges3__45__cpo4prevE,(_ZN30_INTERNAL_24efecc4_4_k_cu_main4cuda3std6ranges3__45__cpo9iter_moveE - _ZN30_INTERNAL_24efecc4_4_k_cu_main4cuda3std6ranges3__45__cpo4prevE)
_ZN30_INTERNAL_24efecc4_4_k_cu_main4cuda3std6ranges3__45__cpo4prevE:
	.zero		1
	.type		_ZN30_INTERNAL_24efecc4_4_k_cu_main4cuda3std6ranges3__45__cpo9iter_moveE,@object
	.size		_ZN30_INTERNAL_24efecc4_4_k_cu_main4cuda3std6ranges3__45__cpo9iter_moveE,(_ZN30_INTERNAL_24efecc4_4_k_cu_main6thrust24THRUST_300001_SM_1000_NS6system6detail10sequential3seqE - _ZN30_INTERNAL_24efecc4_4_k_cu_main4cuda3std6ranges3__45__cpo9iter_moveE)
_ZN30_INTERNAL_24efecc4_4_k_cu_main4cuda3std6ranges3__45__cpo9iter_moveE:
	.zero		1
	.type		_ZN30_INTERNAL_24efecc4_4_k_cu_main6thrust24THRUST_300001_SM_1000_NS6system6detail10sequential3seqE,@object
	.size		_ZN30_INTERNAL_24efecc4_4_k_cu_main6thrust24THRUST_300001_SM_1000_NS6system6detail10sequential3seqE,(.L_31 - _ZN30_INTERNAL_24efecc4_4_k_cu_main6thrust24THRUST_300001_SM_1000_NS6system6detail10sequential3seqE)
_ZN30_INTERNAL_24efecc4_4_k_cu_main6thrust24THRUST_300001_SM_1000_NS6system6detail10sequential3seqE:
	.zero		1
.L_31:


//--------------------- .nv.shared._ZN3cub18CUB_300001_SM_10006detail6reduce18DeviceReduceKernelINS2_10policy_hubIlyN4cuda3std3__44plusIlEEE10Policy1000EN6thrust24THRUST_300001_SM_1000_NS18transform_iteratorI14maior_que_zeroNSD_6detail15normal_iteratorINSD_10device_ptrIdEEEEllEEyS9_lNS7_10__identityEEEvT0_PT3_T1_NS0_13GridEvenShareISQ_EET2_T4_ --------------------------
	.section	.nv.shared._ZN3cub18CUB_300001_SM_10006detail6reduce18DeviceReduceKernelINS2_10policy_hubIlyN4cuda3std3__44plusIlEEE10Policy1000EN6thrust24THRUST_300001_SM_1000_NS18transform_iteratorI14maior_que_zeroNSD_6detail15normal_iteratorINSD_10device_ptrIdEEEEllEEyS9_lNS7_10__identityEEEvT0_PT3_T1_NS0_13GridEvenShareISQ_EET2_T4_,"aw",@nobits
	.sectionflags	@""
	.align	128
.nv.shared._ZN3cub18CUB_300001_SM_10006detail6reduce18DeviceReduceKernelINS2_10policy_hubIlyN4cuda3std3__44plusIlEEE10Policy1000EN6thrust24THRUST_300001_SM_1000_NS18transform_iteratorI14maior_que_zeroNSD_6detail15normal_iteratorINSD_10device_ptrIdEEEEllEEyS9_lNS7_10__identityEEEvT0_PT3_T1_NS0_13GridEvenShareISQ_EET2_T4_:
	.zero		1280


//--------------------- .nv.shared._ZN3cub18CUB_300001_SM_10006detail6reduce28DeviceReduceSingleTileKernelINS2_10policy_hubIlyN4cuda3std3__44plusIlEEE10Policy1000EN6thrust24THRUST_300001_SM_1000_NS18transform_iteratorI14maior_que_zeroNSD_6detail15normal_iteratorINSD_10device_ptrIdEEEEllEEPlyS9_llNS7_10__identityEEEvT0_T1_T2_T3_T4_T6_ --------------------------
	.section	.nv.shared._ZN3cub18CUB_300001_SM_10006detail6reduce28DeviceReduceSingleTileKernelINS2_10policy_hubIlyN4cuda3std3__44plusIlEEE10Policy1000EN6thrust24THRUST_300001_SM_1000_NS18transform_iteratorI14maior_que_zeroNSD_6detail15normal_iteratorINSD_10device_ptrIdEEEEllEEPlyS9_llNS7_10__identityEEEvT0_T1_T2_T3_T4_T6_,"aw",@nobits
	.sectionflags	@""
	.align	128
.nv.shared._ZN3cub18CUB_300001_SM_10006detail6reduce28DeviceReduceSingleTileKernelINS2_10policy_hubIlyN4cuda3std3__44plusIlEEE10Policy1000EN6thrust24THRUST_300001_SM_1000_NS18transform_iteratorI14maior_que_zeroNSD_6detail15normal_iteratorINSD_10device_ptrIdEEEEllEEPlyS9_llNS7_10__identityEEEvT0_T1_T2_T3_T4_T6_:
	.zero		1280


//--------------------- .nv.shared._ZN3cub18CUB_300001_SM_10006detail6reduce28DeviceReduceSingleTileKernelINS2_10policy_hubIljN4cuda3std3__44plusIlEEE10Policy1000EPlSC_iS9_llNS7_10__identityEEEvT0_T1_T2_T3_T4_T6_ --------------------------
	.section	.nv.shared._ZN3cub18CUB_300001_SM_10006detail6reduce28DeviceReduceSingleTileKernelINS2_10policy_hubIljN4cuda3std3__44plusIlEEE10Policy1000EPlSC_iS9_llNS7_10__identityEEEvT0_T1_T2_T3_T4_T6_,"aw",@nobits
	.sectionflags	@""
	.align	128
.nv.shared._ZN3cub18CUB_300001_SM_10006detail6reduce28DeviceReduceSingleTileKernelINS2_10policy_hubIljN4cuda3std3__44plusIlEEE10Policy1000EPlSC_iS9_llNS7_10__identityEEEvT0_T1_T2_T3_T4_T6_:
	.zero		1280


//--------------------- .nv.shared._ZN3cub18CUB_300001_SM_10006detail6reduce18DeviceReduceKernelINS2_10policy_hubIljN4cuda3std3__44plusIlEEE10Policy1000EN6thrust24THRUST_300001_SM_1000_NS18transform_iteratorI14maior_que_zeroNSD_6detail15normal_iteratorINSD_10device_ptrIdEEEEllEEjS9_lNS7_10__identityEEEvT0_PT3_T1_NS0_13GridEvenShareISQ_EET2_T4_ --------------------------
	.section	.nv.shared._ZN3cub18CUB_300001_SM_10006detail6reduce18DeviceReduceKernelINS2_10policy_hubIljN4cuda3std3__44plusIlEEE10Policy1000EN6thrust24THRUST_300001_SM_1000_NS18transform_iteratorI14maior_que_zeroNSD_6detail15normal_iteratorINSD_10device_ptrIdEEEEllEEjS9_lNS7_10__identityEEEvT0_PT3_T1_NS0_13GridEvenShareISQ_EET2_T4_,"aw",@nobits
	.sectionflags	@""
	.align	128
.nv.shared._ZN3cub18CUB_300001_SM_10006detail6reduce18DeviceReduceKernelINS2_10policy_hubIljN4cuda3std3__44plusIlEEE10Policy1000EN6thrust24THRUST_300001_SM_1000_NS18transform_iteratorI14maior_que_zeroNSD_6detail15normal_iteratorINSD_10device_ptrIdEEEEllEEjS9_lNS7_10__identityEEEvT0_PT3_T1_NS0_13GridEvenShareISQ_EET2_T4_:
	.zero		1280


//--------------------- .nv.shared._ZN3cub18CUB_300001_SM_10006detail6reduce28DeviceReduceSingleTileKernelINS2_10policy_hubIljN4cuda3std3__44plusIlEEE10Policy1000EN6thrust24THRUST_300001_SM_1000_NS18transform_iteratorI14maior_que_zeroNSD_6detail15normal_iteratorINSD_10device_ptrIdEEEEllEEPljS9_llNS7_10__identityEEEvT0_T1_T2_T3_T4_T6_ --------------------------
	.section	.nv.shared._ZN3cub18CUB_300001_SM_10006detail6reduce28DeviceReduceSingleTileKernelINS2_10policy_hubIljN4cuda3std3__44plusIlEEE10Policy1000EN6thrust24THRUST_300001_SM_1000_NS18transform_iteratorI14maior_que_zeroNSD_6detail15normal_iteratorINSD_10device_ptrIdEEEEllEEPljS9_llNS7_10__identityEEEvT0_T1_T2_T3_T4_T6_,"aw",@nobits
	.sectionflags	@""
	.align	128
.nv.shared._ZN3cub18CUB_300001_SM_10006detail6reduce28DeviceReduceSingleTileKernelINS2_10policy_hubIljN4cuda3std3__44plusIlEEE10Policy1000EN6thrust24THRUST_300001_SM_1000_NS18transform_iteratorI14maior_que_zeroNSD_6detail15normal_iteratorINSD_10device_ptrIdEEEEllEEPljS9_llNS7_10__identityEEEvT0_T1_T2_T3_T4_T6_:
	.zero		1280


//--------------------- .nv.shared._ZN3cub18CUB_300001_SM_10006detail6reduce28DeviceReduceSingleTileKernelINS2_10policy_hubIdyN4cuda3std3__44plusIdEEE10Policy1000EPdSC_iS9_ddNS7_10__identityEEEvT0_T1_T2_T3_T4_T6_ --------------------------
	.section	.nv.shared._ZN3cub18CUB_300001_SM_10006detail6reduce28DeviceReduceSingleTileKernelINS2_10policy_hubIdyN4cuda3std3__44plusIdEEE10Policy1000EPdSC_iS9_ddNS7_10__identityEEEvT0_T1_T2_T3_T4_T6_,"aw",@nobits
	.sectionflags	@""
	.align	128
.nv.shared._ZN3cub18CUB_300001_SM_10006detail6reduce28DeviceReduceSingleTileKernelINS2_10policy_hubIdyN4cuda3std3__44plusIdEEE10Policy1000EPdSC_iS9_ddNS7_10__identityEEEvT0_T1_T2_T3_T4_T6_:
	.zero		1280


//--------------------- .nv.shared._ZN3cub18CUB_300001_SM_10006detail6reduce18DeviceReduceKernelINS2_10policy_hubIdyN4cuda3std3__44plusIdEEE10Policy1000EN6thrust24THRUST_300001_SM_1000_NS6detail15normal_iteratorINSD_10device_ptrIdEEEEyS9_dNS7_10__identityEEEvT0_PT3_T1_NS0_13GridEvenShareISN_EET2_T4_ --------------------------
	.section	.nv.shared._ZN3cub18CUB_300001_SM_10006detail6reduce18DeviceReduceKernelINS2_10policy_hubIdyN4cuda3std3__44plusIdEEE10Policy1000EN6thrust24THRUST_300001_SM_1000_NS6detail15normal_iteratorINSD_10device_ptrIdEEEEyS9_dNS7_10__identityEEEvT0_PT3_T1_NS0_13GridEvenShareISN_EET2_T4_,"aw",@nobits
	.sectionflags	@""
	.align	128
.nv.shared._ZN3cub18CUB_300001_SM_10006detail6reduce18DeviceReduceKernelINS2_10policy_hubIdyN4cuda3std3__44plusIdEEE10Policy1000EN6thrust24THRUST_300001_SM_1000_NS6detail15normal_iteratorINSD_10device_ptrIdEEEEyS9_dNS7_10__identityEEEvT0_PT3_T1_NS0_13GridEvenShareISN_EET2_T4_:
	.zero		1280


//--------------------- .nv.shared._ZN3cub18CUB_300001_SM_10006detail6reduce28DeviceReduceSingleTileKernelINS2_10policy_hubIdyN4cuda3std3__44plusIdEEE10Policy1000EN6thrust24THRUST_300001_SM_1000_NS6detail15normal_iteratorINSD_10device_ptrIdEEEEPdyS9_ddNS7_10__identityEEEvT0_T1_T2_T3_T4_T6_ --------------------------
	.section	.nv.shared._ZN3cub18CUB_300001_SM_10006detail6reduce28DeviceReduceSingleTileKernelINS2_10policy_hubIdyN4cuda3std3__44plusIdEEE10Policy1000EN6thrust24THRUST_300001_SM_1000_NS6detail15normal_iteratorINSD_10device_ptrIdEEEEPdyS9_ddNS7_10__identityEEEvT0_T1_T2_T3_T4_T6_,"aw",@nobits
	.sectionflags	@""
	.align	128
.nv.shared._ZN3cub18CUB_300001_SM_10006detail6reduce28DeviceReduceSingleTileKernelINS2_10policy_hubIdyN4cuda3std3__44plusIdEEE10Policy1000EN6thrust24THRUST_300001_SM_1000_NS6detail15normal_iteratorINSD_10device_ptrIdEEEEPdyS9_ddNS7_10__identityEEEvT0_T1_T2_T3_T4_T6_:
	.zero		1280


//--------------------- .nv.shared._ZN3cub18CUB_300001_SM_10006detail6reduce28DeviceReduceSingleTileKernelINS2_10policy_hubIdjN4cuda3std3__44plusIdEEE10Policy1000EPdSC_iS9_ddNS7_10__identityEEEvT0_T1_T2_T3_T4_T6_ --------------------------
	.section	.nv.shared._ZN3cub18CUB_300001_SM_10006detail6reduce28DeviceReduceSingleTileKernelINS2_10policy_hubIdjN4cuda3std3__44plusIdEEE10Policy1000EPdSC_iS9_ddNS7_10__identityEEEvT0_T1_T2_T3_T4_T6_,"aw",@nobits
	.sectionflags	@""
	.align	128
.nv.shared._ZN3cub18CUB_300001_SM_10006detail6reduce28DeviceReduceSingleTileKernelINS2_10policy_hubIdjN4cuda3std3__44plusIdEEE10Policy1000EPdSC_iS9_ddNS7_10__identityEEEvT0_T1_T2_T3_T4_T6_:
	.zero		1280


//--------------------- .nv.shared._ZN3cub18CUB_300001_SM_10006detail6reduce18DeviceReduceKernelINS2_10policy_hubIdjN4cuda3std3__44plusIdEEE10Policy1000EN6thrust24THRUST_300001_SM_1000_NS6detail15normal_iteratorINSD_10device_ptrIdEEEEjS9_dNS7_10__identityEEEvT0_PT3_T1_NS0_13GridEvenShareISN_EET2_T4_ --------------------------
	.section	.nv.shared._ZN3cub18CUB_300001_SM_10006detail6reduce18DeviceReduceKernelINS2_10policy_hubIdjN4cuda3std3__44plusIdEEE10Policy1000EN6thrust24THRUST_300001_SM_1000_NS6detail15normal_iteratorINSD_10device_ptrIdEEEEjS9_dNS7_10__identityEEEvT0_PT3_T1_NS0_13GridEvenShareISN_EET2_T4_,"aw",@nobits
	.sectionflags	@""
	.align	128
.nv.shared._ZN3cub18CUB_300001_SM_10006detail6reduce18DeviceReduceKernelINS2_10policy_hubIdjN4cuda3std3__44plusIdEEE10Policy1000EN6thrust24THRUST_300001_SM_1000_NS6detail15normal_iteratorINSD_10device_ptrIdEEEEjS9_dNS7_10__identityEEEvT0_PT3_T1_NS0_13GridEvenShareISN_EET2_T4_:
	.zero		1280


//--------------------- .nv.shared._ZN3cub18CUB_300001_SM_10006detail6reduce28DeviceReduceSingleTileKernelINS2_10policy_hubIdjN4cuda3std3__44plusIdEEE10Policy1000EN6thrust24THRUST_300001_SM_1000_NS6detail15normal_iteratorINSD_10device_ptrIdEEEEPdjS9_ddNS7_10__identityEEEvT0_T1_T2_T3_T4_T6_ --------------------------
	.section	.nv.shared._ZN3cub18CUB_300001_SM_10006detail6reduce28DeviceReduceSingleTileKernelINS2_10policy_hubIdjN4cuda3std3__44plusIdEEE10Policy1000EN6thrust24THRUST_300001_SM_1000_NS6detail15normal_iteratorINSD_10device_ptrIdEEEEPdjS9_ddNS7_10__identityEEEvT0_T1_T2_T3_T4_T6_,"aw",@nobits
	.sectionflags	@""
	.align	128
.nv.shared._ZN3cub18CUB_300001_SM_10006detail6reduce28DeviceReduceSingleTileKernelINS2_10policy_hubIdjN4cuda3std3__44plusIdEEE10Policy1000EN6thrust24THRUST_300001_SM_1000_NS6detail15normal_iteratorINSD_10device_ptrIdEEEEPdjS9_ddNS7_10__identityEEEvT0_T1_T2_T3_T4_T6_:
	.zero		1280


//--------------------- .nv.shared._ZN3cub18CUB_300001_SM_10006detail9transform16transform_kernelINS2_10policy_hubILb0EN4cuda3std3__45tupleIJN6thrust24THRUST_300001_SM_1000_NS6detail15normal_iteratorINSA_10device_ptrIdEEEESF_EEEE10policy1000ElNS7_10multipliesIdEESF_JPdSL_EEEvT0_iT1_T2_DpNS2_10kernel_argIT3_EE --------------------------
	.section	.nv.shared._ZN3cub18CUB_300001_SM_10006detail9transform16transform_kernelINS2_10policy_hubILb0EN4cuda3std3__45tupleIJN6thrust24THRUST_300001_SM_1000_NS6detail15normal_iteratorINSA_10device_ptrIdEEEESF_EEEE10policy1000ElNS7_10multipliesIdEESF_JPdSL_EEEvT0_iT1_T2_DpNS2_10kernel_argIT3_EE,"aw",@nobits
	.sectionflags	@""
	.align	128
.nv.shared._ZN3cub18CUB_300001_SM_10006detail9transform16transform_kernelINS2_10policy_hubILb0EN4cuda3std3__45tupleIJN6thrust24THRUST_300001_SM_1000_NS6detail15normal_iteratorINSA_10device_ptrIdEEEESF_EEEE10policy1000ElNS7_10multipliesIdEESF_JPdSL_EEEvT0_iT1_T2_DpNS2_10kernel_argIT3_EE:
	.zero		1152


//--------------------- .nv.shared._ZN3cub18CUB_300001_SM_10006detail9transform16transform_kernelINS2_10policy_hubILb0EN4cuda3std3__45tupleIJN6thrust24THRUST_300001_SM_1000_NS6detail15normal_iteratorINSA_10device_ptrIdEEEESF_EEEE10policy1000EiNS7_10multipliesIdEESF_JPdSL_EEEvT0_iT1_T2_DpNS2_10kernel_argIT3_EE --------------------------
	.section	.nv.shared._ZN3cub18CUB_300001_SM_10006detail9transform16transform_kernelINS2_10policy_hubILb0EN4cuda3std3__45tupleIJN6thrust24THRUST_300001_SM_1000_NS6detail15normal_iteratorINSA_10device_ptrIdEEEESF_EEEE10policy1000EiNS7_10multipliesIdEESF_JPdSL_EEEvT0_iT1_T2_DpNS2_10kernel_argIT3_EE,"aw",@nobits
	.sectionflags	@""
	.align	128
.nv.shared._ZN3cub18CUB_300001_SM_10006detail9transform16transform_kernelINS2_10policy_hubILb0EN4cuda3std3__45tupleIJN6thrust24THRUST_300001_SM_1000_NS6detail15normal_iteratorINSA_10device_ptrIdEEEESF_EEEE10policy1000EiNS7_10multipliesIdEESF_JPdSL_EEEvT0_iT1_T2_DpNS2_10kernel_argIT3_EE:
	.zero		1152


//--------------------- .nv.shared._ZN3cub18CUB_300001_SM_10006detail9transform16transform_kernelINS2_10policy_hubILb0EN4cuda3std3__45tupleIJN6thrust24THRUST_300001_SM_1000_NS6detail15normal_iteratorINSA_10device_ptrIdEEEENSA_17constant_iteratorIdNSA_11use_defaultESH_EEEEEE10policy1000ElNS7_5minusIdEESF_JPdSI_EEEvT0_iT1_T2_DpNS2_10kernel_argIT3_EE --------------------------
	.section	.nv.shared._ZN3cub18CUB_300001_SM_10006detail9transform16transform_kernelINS2_10policy_hubILb0EN4cuda3std3__45tupleIJN6thrust24THRUST_300001_SM_1000_NS6detail15normal_iteratorINSA_10device_ptrIdEEEENSA_17constant_iteratorIdNSA_11use_defaultESH_EEEEEE10policy1000ElNS7_5minusIdEESF_JPdSI_EEEvT0_iT1_T2_DpNS2_10kernel_argIT3_EE,"aw",@nobits
	.sectionflags	@""
	.align	128
	.zero		1024


//--------------------- .nv.shared._ZN3cub18CUB_300001_SM_10006detail9transform16transform_kernelINS2_10policy_hubILb0EN4cuda3std3__45tupleIJN6thrust24THRUST_300001_SM_1000_NS6detail15normal_iteratorINSA_10device_ptrIdEEEENSA_17constant_iteratorIdNSA_11use_defaultESH_EEEEEE10policy1000EiNS7_5minusIdEESF_JPdSI_EEEvT0_iT1_T2_DpNS2_10kernel_argIT3_EE --------------------------
	.section	.nv.shared._ZN3cub18CUB_300001_SM_10006detail9transform16transform_kernelINS2_10policy_hubILb0EN4cuda3std3__45tupleIJN6thrust24THRUST_300001_SM_1000_NS6detail15normal_iteratorINSA_10device_ptrIdEEEENSA_17constant_iteratorIdNSA_11use_defaultESH_EEEEEE10policy1000EiNS7_5minusIdEESF_JPdSI_EEEvT0_iT1_T2_DpNS2_10kernel_argIT3_EE,"aw",@nobits
	.sectionflags	@""
	.align	128
	.zero		1024


//--------------------- .nv.shared._ZN3cub18CUB_300001_SM_10006detail9transform16transform_kernelINS2_10policy_hubILb0EN4cuda3std3__45tupleIJN6thrust24THRUST_300001_SM_1000_NS6detail15normal_iteratorINSA_10device_ptrIdEEEESF_EEEE10policy1000ElNS7_5minusIdEESF_JPdSL_EEEvT0_iT1_T2_DpNS2_10kernel_argIT3_EE --------------------------
	.section	.nv.shared._ZN3cub18CUB_300001_SM_10006detail9transform16transform_kernelINS2_10policy_hubILb0EN4cuda3std3__45tupleIJN6thrust24THRUST_300001_SM_1000_NS6detail15normal_iteratorINSA_10device_ptrIdEEEESF_EEEE10policy1000ElNS7_5minusIdEESF_JPdSL_EEEvT0_iT1_T2_DpNS2_10kernel_argIT3_EE,"aw",@nobits
	.sectionflags	@""
	.align	128
.nv.shared._ZN3cub18CUB_300001_SM_10006detail9transform16transform_kernelINS2_10policy_hubILb0EN4cuda3std3__45tupleIJN6thrust24THRUST_300001_SM_1000_NS6detail15normal_iteratorINSA_10device_ptrIdEEEESF_EEEE10policy1000ElNS7_5minusIdEESF_JPdSL_EEEvT0_iT1_T2_DpNS2_10kernel_argIT3_EE:
	.zero		1152


//--------------------- .nv.shared._ZN3cub18CUB_300001_SM_10006detail9transform16transform_kernelINS2_10policy_hubILb0EN4cuda3std3__45tupleIJN6thrust24THRUST_300001_SM_1000_NS6detail15normal_iteratorINSA_10device_ptrIdEEEESF_EEEE10policy1000EiNS7_5minusIdEESF_JPdSL_EEEvT0_iT1_T2_DpNS2_10kernel_argIT3_EE --------------------------
	.section	.nv.shared._ZN3cub18CUB_300001_SM_10006detail9transform16transform_kernelINS2_10policy_hubILb0EN4cuda3std3__45tupleIJN6thrust24THRUST_300001_SM_1000_NS6detail15normal_iteratorINSA_10device_ptrIdEEEESF_EEEE10policy1000EiNS7_5minusIdEESF_JPdSL_EEEvT0_iT1_T2_DpNS2_10kernel_argIT3_EE,"aw",@nobits
	.sectionflags	@""
	.align	128
.nv.shared._ZN3cub18CUB_300001_SM_10006detail9transform16transform_kernelINS2_10policy_hubILb0EN4cuda3std3__45tupleIJN6thrust24THRUST_300001_SM_1000_NS6detail15normal_iteratorINSA_10device_ptrIdEEEESF_EEEE10policy1000EiNS7_5minusIdEESF_JPdSL_EEEvT0_iT1_T2_DpNS2_10kernel_argIT3_EE:
	.zero		1152


//--------------------- .nv.shared._ZN3cub18CUB_300001_SM_10006detail8for_each13static_kernelINS2_12policy_hub_t12policy_500_tEmN6thrust24THRUST_300001_SM_1000_NS8cuda_cub20__uninitialized_fill7functorINS7_10device_ptrIdEEdEEEEvT0_T1_ --------------------------
	.section	.nv.shared._ZN3cub18CUB_300001_SM_10006detail8for_each13static_kernelINS2_12policy_hub_t12policy_500_tEmN6thrust24THRUST_300001_SM_1000_NS8cuda_cub20__uninitialized_fill7functorINS7_10device_ptrIdEEdEEEEvT0_T1_,"aw",@nobits
	.sectionflags	@""
	.align	128
	.zero		1024


//--------------------- .nv.shared._ZN3cub18CUB_300001_SM_10006detail11EmptyKernelIvEEvv --------------------------
	.section	.nv.shared._ZN3cub18CUB_300001_SM_10006detail11EmptyKernelIvEEvv,"aw",@nobits
	.sectionflags	@""
	.align	128
	.zero		1024


//--------------------- .nv.constant0._ZN3cub18CUB_300001_SM_10006detail6reduce28DeviceReduceSingleTileKernelINS2_10policy_hubIlyN4cuda3std3__44plusIlEEE10Policy1000EPlSC_iS9_llNS7_10__identityEEEvT0_T1_T2_T3_T4_T6_ --------------------------
	.section	.nv.constant0._ZN3cub18CUB_300001_SM_10006detail6reduce28DeviceReduceSingleTileKernelINS2_10policy_hubIlyN4cuda3std3__44plusIlEEE10Policy1000EPlSC_iS9_llNS7_10__identityEEEvT0_T1_T2_T3_T4_T6_,"a",@progbits
	.sectionflags	@""
	.align	4
.nv.constant0._ZN3cub18CUB_300001_SM_10006detail6reduce28DeviceReduceSingleTileKernelINS2_10policy_hubIlyN4cuda3std3__44plusIlEEE10Policy1000EPlSC_iS9_llNS7_10__identityEEEvT0_T1_T2_T3_T4_T6_:
	.zero		929


//--------------------- .nv.constant0._ZN3cub18CUB_300001_SM_10006detail6reduce18DeviceReduceKernelINS2_10policy_hubIlyN4cuda3std3__44plusIlEEE10Policy1000EN6thrust24THRUST_300001_SM_1000_NS18transform_iteratorI14maior_que_zeroNSD_6detail15normal_iteratorINSD_10device_ptrIdEEEEllEEyS9_lNS7_10__identityEEEvT0_PT3_T1_NS0_13GridEvenShareISQ_EET2_T4_ --------------------------
	.section	.nv.constant0._ZN3cub18CUB_300001_SM_10006detail6reduce18DeviceReduceKernelINS2_10policy_hubIlyN4cuda3std3__44plusIlEEE10Policy1000EN6thrust24THRUST_300001_SM_1000_NS18transform_iteratorI14maior_que_zeroNSD_6detail15normal_iteratorINSD_10device_ptrIdEEEEllEEyS9_lNS7_10__identityEEEvT0_PT3_T1_NS0_13GridEvenShareISQ_EET2_T4_,"a",@progbits
	.sectionflags	@""
	.align	4
.nv.constant0._ZN3cub18CUB_300001_SM_10006detail6reduce18DeviceReduceKernelINS2_10policy_hubIlyN4cuda3std3__44plusIlEEE10Policy1000EN6thrust24THRUST_300001_SM_1000_NS18transform_iteratorI14maior_que_zeroNSD_6detail15normal_iteratorINSD_10device_ptrIdEEEEllEEyS9_lNS7_10__identityEEEvT0_PT3_T1_NS0_13GridEvenShareISQ_EET2_T4_:
	.zero		1002


//--------------------- .nv.constant0._ZN3cub18CUB_300001_SM_10006detail6reduce28DeviceReduceSingleTileKernelINS2_10policy_hubIlyN4cuda3std3__44plusIlEEE10Policy1000EN6thrust24THRUST_300001_SM_1000_NS18transform_iteratorI14maior_que_zeroNSD_6detail15normal_iteratorINSD_10device_ptrIdEEEEllEEPlyS9_llNS7_10__identityEEEvT0_T1_T2_T3_T4_T6_ --------------------------
	.section	.nv.constant0._ZN3cub18CUB_300001_SM_10006detail6reduce28DeviceReduceSingleTileKernelINS2_10policy_hubIlyN4cuda3std3__44plusIlEEE10Policy1000EN6thrust24THRUST_300001_SM_1000_NS18transform_iteratorI14maior_que_zeroNSD_6detail15normal_iteratorINSD_10device_ptrIdEEEEllEEPlyS9_llNS7_10__identityEEEvT0_T1_T2_T3_T4_T6_,"a",@progbits
	.sectionflags	@""
	.align	4
.nv.constant0._ZN3cub18CUB_300001_SM_10006detail6reduce28DeviceReduceSingleTileKernelINS2_10policy_hubIlyN4cuda3std3__44plusIlEEE10Policy1000EN6thrust24THRUST_300001_SM_1000_NS18transform_iteratorI14maior_que_zeroNSD_6detail15normal_iteratorINSD_10device_ptrIdEEEEllEEPlyS9_llNS7_10__identityEEEvT0_T1_T2_T3_T4_T6_:
	.zero		945


//--------------------- .nv.constant0._ZN3cub18CUB_300001_SM_10006detail6reduce28DeviceReduceSingleTileKernelINS2_10policy_hubIljN4cuda3std3__44plusIlEEE10Policy1000EPlSC_iS9_llNS7_10__identityEEEvT0_T1_T2_T3_T4_T6_ --------------------------
	.section	.nv.constant0._ZN3cub18CUB_300001_SM_10006detail6reduce28DeviceReduceSingleTileKernelINS2_10policy_hubIljN4cuda3std3__44plusIlEEE10Policy1000EPlSC_iS9_llNS7_10__identityEEEvT0_T1_T2_T3_T4_T6_,"a",@progbits
	.sectionflags	@""
	.align	4
.nv.constant0._ZN3cub18CUB_300001_SM_10006detail6reduce28DeviceReduceSingleTileKernelINS2_10policy_hubIljN4cuda3std3__44plusIlEEE10Policy1000EPlSC_iS9_llNS7_10__identityEEEvT0_T1_T2_T3_T4_T6_:
	.zero		929


//--------------------- .nv.constant0._ZN3cub18CUB_300001_SM_10006detail6reduce18DeviceReduceKernelINS2_10policy_hubIljN4cuda3std3__44plusIlEEE10Policy1000EN6thrust24THRUST_300001_SM_1000_NS18transform_iteratorI14maior_que_zeroNSD_6detail15normal_iteratorINSD_10device_ptrIdEEEEllEEjS9_lNS7_10__identityEEEvT0_PT3_T1_NS0_13GridEvenShareISQ_EET2_T4_ --------------------------
	.section	.nv.constant0._ZN3cub18CUB_300001_SM_10006detail6reduce18DeviceReduceKernelINS2_10policy_hubIljN4cuda3std3__44plusIlEEE10Policy1000EN6thrust24THRUST_300001_SM_1000_NS18transform_iteratorI14maior_que_zeroNSD_6detail15normal_iteratorINSD_10device_ptrIdEEEEllEEjS9_lNS7_10__identityEEEvT0_PT3_T1_NS0_13GridEvenShareISQ_EET2_T4_,"a",@progbits
	.sectionflags	@""
	.align	4
.nv.constant0._ZN3cub18CUB_300001_SM_10006detail6reduce18DeviceReduceKernelINS2_10policy_hubIljN4cuda3std3__44plusIlEEE10Policy1000EN6thrust24THRUST_300001_SM_1000_NS18transform_iteratorI14maior_que_zeroNSD_6detail15normal_iteratorINSD_10device_ptrIdEEEEllEEjS9_lNS7_10__identityEEEvT0_PT3_T1_NS0_13GridEvenShareISQ_EET2_T4_:
	.zero		966


//--------------------- .nv.constant0._ZN3cub18CUB_300001_SM_10006detail6reduce28DeviceReduceSingleTileKernelINS2_10policy_hubIljN4cuda3std3__44plusIlEEE10Policy1000EN6thrust24THRUST_300001_SM_1000_NS18transform_iteratorI14maior_que_zeroNSD_6detail15normal_iteratorINSD_10device_ptrIdEEEEllEEPljS9_llNS7_10__identityEEEvT0_T1_T2_T3_T4_T6_ --------------------------
	.section	.nv.constant0._ZN3cub18CUB_300001_SM_10006detail6reduce28DeviceReduceSingleTileKernelINS2_10policy_hubIljN4cuda3std3__44plusIlEEE10Policy1000EN6thrust24THRUST_300001_SM_1000_NS18transform_iteratorI14maior_que_zeroNSD_6detail15normal_iteratorINSD_10device_ptrIdEEEEllEEPljS9_llNS7_10__identityEEEvT0_T1_T2_T3_T4_T6_,"a",@progbits
	.sectionflags	@""
	.align	4
.nv.constant0._ZN3cub18CUB_300001_SM_10006detail6reduce28DeviceReduceSingleTileKernelINS2_10policy_hubIljN4cuda3std3__44plusIlEEE10Policy1000EN6thrust24THRUST_300001_SM_1000_NS18transform_iteratorI14maior_que_zeroNSD_6detail15normal_iteratorINSD_10device_ptrIdEEEEllEEPljS9_llNS7_10__identityEEEvT0_T1_T2_T3_T4_T6_:
	.zero		937


//--------------------- .nv.constant0._ZN3cub18CUB_300001_SM_10006detail6reduce28DeviceReduceSingleTileKernelINS2_10policy_hubIdyN4cuda3std3__44plusIdEEE10Policy1000EPdSC_iS9_ddNS7_10__identityEEEvT0_T1_T2_T3_T4_T6_ --------------------------
	.section	.nv.constant0._ZN3cub18CUB_300001_SM_10006detail6reduce28DeviceReduceSingleTileKernelINS2_10policy_hubIdyN4cuda3std3__44plusIdEEE10Policy1000EPdSC_iS9_ddNS7_10__identityEEEvT0_T1_T2_T3_T4_T6_,"a",@progbits
	.sectionflags	@""
	.align	4
.nv.constant0._ZN3cub18CUB_300001_SM_10006detail6reduce28DeviceReduceSingleTileKernelINS2_10policy_hubIdyN4cuda3std3__44plusIdEEE10Policy1000EPdSC_iS9_ddNS7_10__identityEEEvT0_T1_T2_T3_T4_T6_:
	.zero		929


//--------------------- .nv.constant0._ZN3cub18CUB_300001_SM_10006detail6reduce18DeviceReduceKernelINS2_10policy_hubIdyN4cuda3std3__44plusIdEEE10Policy1000EN6thrust24THRUST_300001_SM_1000_NS6detail15normal_iteratorINSD_10device_ptrIdEEEEyS9_dNS7_10__identityEEEvT0_PT3_T1_NS0_13GridEvenShareISN_EET2_T4_ --------------------------
	.section	.nv.constant0._ZN3cub18CUB_300001_SM_10006detail6reduce18DeviceReduceKernelINS2_10policy_hubIdyN4cuda3std3__44plusIdEEE10Policy1000EN6thrust24THRUST_300001_SM_1000_NS6detail15normal_iteratorINSD_10device_ptrIdEEEEyS9_dNS7_10__identityEEEvT0_PT3_T1_NS0_13GridEvenShareISN_EET2_T4_,"a",@progbits
	.sectionflags	@""
	.align	4
.nv.constant0._ZN3cub18CUB_300001_SM_10006detail6reduce18DeviceReduceKernelINS2_10policy_hubIdyN4cuda3std3__44plusIdEEE10Policy1000EN6thrust24THRUST_300001_SM_1000_NS6detail15normal_iteratorINSD_10device_ptrIdEEEEyS9_dNS7_10__identityEEEvT0_PT3_T1_NS0_13GridEvenShareISN_EET2_T4_:
	.zero		994


//--------------------- .nv.constant0._ZN3cub18CUB_300001_SM_10006detail6reduce28DeviceReduceSingleTileKernelINS2_10policy_hubIdyN4cuda3std3__44plusIdEEE10Policy1000EN6thrust24THRUST_300001_SM_1000_NS6detail15normal_iteratorINSD_10device_ptrIdEEEEPdyS9_ddNS7_10__identityEEEvT0_T1_T2_T3_T4_T6_ --------------------------
	.section	.nv.constant0._ZN3cub18CUB_300001_SM_10006detail6reduce28DeviceReduceSingleTileKernelINS2_10policy_hubIdyN4cuda3std3__44plusIdEEE10Policy1000EN6thrust24THRUST_300001_SM_1000_NS6detail15normal_iteratorINSD_10device_ptrIdEEEEPdyS9_ddNS7_10__identityEEEvT0_T1_T2_T3_T4_T6_,"a",@progbits
	.sectionflags	@""
	.align	4
.nv.constant0._ZN3cub18CUB_300001_SM_10006detail6reduce28DeviceReduceSingleTileKernelINS2_10policy_hubIdyN4cuda3std3__44plusIdEEE10Policy1000EN6thrust24THRUST_300001_SM_1000_NS6detail15normal_iteratorINSD_10device_ptrIdEEEEPdyS9_ddNS7_10__identityEEEvT0_T1_T2_T3_T4_T6_:
	.zero		937


//--------------------- .nv.constant0._ZN3cub18CUB_300001_SM_10006detail6reduce28DeviceReduceSingleTileKernelINS2_10policy_hubIdjN4cuda3std3__44plusIdEEE10Policy1000EPdSC_iS9_ddNS7_10__identityEEEvT0_T1_T2_T3_T4_T6_ --------------------------
	.section	.nv.constant0._ZN3cub18CUB_300001_SM_10006detail6reduce28DeviceReduceSingleTileKernelINS2_10policy_hubIdjN4cuda3std3__44plusIdEEE10Policy1000EPdSC_iS9_ddNS7_10__identityEEEvT0_T1_T2_T3_T4_T6_,"a",@progbits
	.sectionflags	@""
	.align	4
.nv.constant0._ZN3cub18CUB_300001_SM_10006detail6reduce28DeviceReduceSingleTileKernelINS2_10policy_hubIdjN4cuda3std3__44plusIdEEE10Policy1000EPdSC_iS9_ddNS7_10__identityEEEvT0_T1_T2_T3_T4_T6_:
	.zero		929


//--------------------- .nv.constant0._ZN3cub18CUB_300001_SM_10006detail6reduce18DeviceReduceKernelINS2_10policy_hubIdjN4cuda3std3__44plusIdEEE10Policy1000EN6thrust24THRUST_300001_SM_1000_NS6detail15normal_iteratorINSD_10device_ptrIdEEEEjS9_dNS7_10__identityEEEvT0_PT3_T1_NS0_13GridEvenShareISN_EET2_T4_ --------------------------
	.section	.nv.constant0._ZN3cub18CUB_300001_SM_10006detail6reduce18DeviceReduceKernelINS2_10policy_hubIdjN4cuda3std3__44plusIdEEE10Policy1000EN6thrust24THRUST_300001_SM_1000_NS6detail15normal_iteratorINSD_10device_ptrIdEEEEjS9_dNS7_10__identityEEEvT0_PT3_T1_NS0_13GridEvenShareISN_EET2_T4_,"a",@progbits
	.sectionflags	@""
	.align	4
.nv.constant0._ZN3cub18CUB_300001_SM_10006detail6reduce18DeviceReduceKernelINS2_10policy_hubIdjN4cuda3std3__44plusIdEEE10Policy1000EN6thrust24THRUST_300001_SM_1000_NS6detail15normal_iteratorINSD_10device_ptrIdEEEEjS9_dNS7_10__identityEEEvT0_PT3_T1_NS0_13GridEvenShareISN_EET2_T4_:
	.zero		958


//--------------------- .nv.constant0._ZN3cub18CUB_300001_SM_10006detail6reduce28DeviceReduceSingleTileKernelINS2_10policy_hubIdjN4cuda3std3__44plusIdEEE10Policy1000EN6thrust24THRUST_300001_SM_1000_NS6detail15normal_iteratorINSD_10device_ptrIdEEEEPdjS9_ddNS7_10__identityEEEvT0_T1_T2_T3_T4_T6_ --------------------------
	.section	.nv.constant0._ZN3cub18CUB_300001_SM_10006detail6reduce28DeviceReduceSingleTileKernelINS2_10policy_hubIdjN4cuda3std3__44plusIdEEE10Policy1000EN6thrust24THRUST_300001_SM_1000_NS6detail15normal_iteratorINSD_10device_ptrIdEEEEPdjS9_ddNS7_10__identityEEEvT0_T1_T2_T3_T4_T6_,"a",@progbits
	.sectionflags	@""
	.align	4
.nv.constant0._ZN3cub18CUB_300001_SM_10006detail6reduce28DeviceReduceSingleTileKernelINS2_10policy_hubIdjN4cuda3std3__44plusIdEEE10Policy1000EN6thrust24THRUST_300001_SM_1000_NS6detail15normal_iteratorINSD_10device_ptrIdEEEEPdjS9_ddNS7_10__identityEEEvT0_T1_T2_T3_T4_T6_:
	.zero		929


//--------------------- .nv.constant0._ZN3cub18CUB_300001_SM_10006detail9transform16transform_kernelINS2_10policy_hubILb0EN4cuda3std3__45tupleIJN6thrust24THRUST_300001_SM_1000_NS6detail15normal_iteratorINSA_10device_ptrIdEEEESF_EEEE10policy1000ElNS7_10multipliesIdEESF_JPdSL_EEEvT0_iT1_T2_DpNS2_10kernel_argIT3_EE --------------------------
	.section	.nv.constant0._ZN3cub18CUB_300001_SM_10006detail9transform16transform_kernelINS2_10policy_hubILb0EN4cuda3std3__45tupleIJN6thrust24THRUST_300001_SM_1000_NS6detail15normal_iteratorINSA_10device_ptrIdEEEESF_EEEE10policy1000ElNS7_10multipliesIdEESF_JPdSL_EEEvT0_iT1_T2_DpNS2_10kernel_argIT3_EE,"a",@progbits
	.sectionflags	@""
	.align	4
.nv.constant0._ZN3cub18CUB_300001_SM_10006detail9transform16transform_kernelINS2_10policy_hubILb0EN4cuda3std3__45tupleIJN6thrust24THRUST_300001_SM_1000_NS6detail15normal_iteratorINSA_10device_ptrIdEEEESF_EEEE10policy1000ElNS7_10multipliesIdEESF_JPdSL_EEEvT0_iT1_T2_DpNS2_10kernel_argIT3_EE:
	.zero		952


//--------------------- .nv.constant0._ZN3cub18CUB_300001_SM_10006detail9transform16transform_kernelINS2_10policy_hubILb0EN4cuda3std3__45tupleIJN6thrust24THRUST_300001_SM_1000_NS6detail15normal_iteratorINSA_10device_ptrIdEEEESF_EEEE10policy1000EiNS7_10multipliesIdEESF_JPdSL_EEEvT0_iT1_T2_DpNS2_10kernel_argIT3_EE --------------------------
	.section	.nv.constant0._ZN3cub18CUB_300001_SM_10006detail9transform16transform_kernelINS2_10policy_hubILb0EN4cuda3std3__45tupleIJN6thrust24THRUST_300001_SM_1000_NS6detail15normal_iteratorINSA_10device_ptrIdEEEESF_EEEE10policy1000EiNS7_10multipliesIdEESF_JPdSL_EEEvT0_iT1_T2_DpNS2_10kernel_argIT3_EE,"a",@progbits
	.sectionflags	@""
	.align	4
.nv.constant0._ZN3cub18CUB_300001_SM_10006detail9transform16transform_kernelINS2_10policy_hubILb0EN4cuda3std3__45tupleIJN6thrust24THRUST_300001_SM_1000_NS6detail15normal_iteratorINSA_10device_ptrIdEEEESF_EEEE10policy1000EiNS7_10multipliesIdEESF_JPdSL_EEEvT0_iT1_T2_DpNS2_10kernel_argIT3_EE:
	.zero		952


//--------------------- .nv.constant0._ZN3cub18CUB_300001_SM_10006detail9transform16transform_kernelINS2_10policy_hubILb0EN4cuda3std3__45tupleIJN6thrust24THRUST_300001_SM_1000_NS6detail15normal_iteratorINSA_10device_ptrIdEEEENSA_17constant_iteratorIdNSA_11use_defaultESH_EEEEEE10policy1000ElNS7_5minusIdEESF_JPdSI_EEEvT0_iT1_T2_DpNS2_10kernel_argIT3_EE --------------------------
	.section	.nv.constant0._ZN3cub18CUB_300001_SM_10006detail9transform16transform_kernelINS2_10policy_hubILb0EN4cuda3std3__45tupleIJN6thrust24THRUST_300001_SM_1000_NS6detail15normal_iteratorINSA_10device_ptrIdEEEENSA_17constant_iteratorIdNSA_11use_defaultESH_EEEEEE10policy1000ElNS7_5minusIdEESF_JPdSI_EEEvT0_iT1_T2_DpNS2_10kernel_argIT3_EE,"a",@progbits
	.sectionflags	@""
	.align	4
.nv.constant0._ZN3cub18CUB_300001_SM_10006detail9transform16transform_kernelINS2_10policy_hubILb0EN4cuda3std3__45tupleIJN6thrust24THRUST_300001_SM_1000_NS6detail15normal_iteratorINSA_10device_ptrIdEEEENSA_17constant_iteratorIdNSA_11use_defaultESH_EEEEEE10policy1000ElNS7_5minusIdEESF_JPdSI_EEEvT0_iT1_T2_DpNS2_10kernel_argIT3_EE:
	.zero		952


//--------------------- .nv.constant0._ZN3cub18CUB_300001_SM_10006detail9transform16transform_kernelINS2_10policy_hubILb0EN4cuda3std3__45tupleIJN6thrust24THRUST_300001_SM_1000_NS6detail15normal_iteratorINSA_10device_ptrIdEEEENSA_17constant_iteratorIdNSA_11use_defaultESH_EEEEEE10policy1000EiNS7_5minusIdEESF_JPdSI_EEEvT0_iT1_T2_DpNS2_10kernel_argIT3_EE --------------------------
	.section	.nv.constant0._ZN3cub18CUB_300001_SM_10006detail9transform16transform_kernelINS2_10policy_hubILb0EN4cuda3std3__45tupleIJN6thrust24THRUST_300001_SM_1000_NS6detail15normal_iteratorINSA_10device_ptrIdEEEENSA_17constant_iteratorIdNSA_11use_defaultESH_EEEEEE10policy1000EiNS7_5minusIdEESF_JPdSI_EEEvT0_iT1_T2_DpNS2_10kernel_argIT3_EE,"a",@progbits
	.sectionflags	@""
	.align	4
.nv.constant0._ZN3cub18CUB_300001_SM_10006detail9transform16transform_kernelINS2_10policy_hubILb0EN4cuda3std3__45tupleIJN6thrust24THRUST_300001_SM_1000_NS6detail15normal_iteratorINSA_10device_ptrIdEEEENSA_17constant_iteratorIdNSA_11use_defaultESH_EEEEEE10policy1000EiNS7_5minusIdEESF_JPdSI_EEEvT0_iT1_T2_DpNS2_10kernel_argIT3_EE:
	.zero		952


//--------------------- .nv.constant0._ZN3cub18CUB_300001_SM_10006detail9transform16transform_kernelINS2_10policy_hubILb0EN4cuda3std3__45tupleIJN6thrust24THRUST_300001_SM_1000_NS6detail15normal_iteratorINSA_10device_ptrIdEEEESF_EEEE10policy1000ElNS7_5minusIdEESF_JPdSL_EEEvT0_iT1_T2_DpNS2_10kernel_argIT3_EE --------------------------
	.section	.nv.constant0._ZN3cub18CUB_300001_SM_10006detail9transform16transform_kernelINS2_10policy_hubILb0EN4cuda3std3__45tupleIJN6thrust24THRUST_300001_SM_1000_NS6detail15normal_iteratorINSA_10device_ptrIdEEEESF_EEEE10policy1000ElNS7_5minusIdEESF_JPdSL_EEEvT0_iT1_T2_DpNS2_10kernel_argIT3_EE,"a",@progbits
	.sectionflags	@""
	.align	4
.nv.constant0._ZN3cub18CUB_300001_SM_10006detail9transform16transform_kernelINS2_10policy_hubILb0EN4cuda3std3__45tupleIJN6thrust24THRUST_300001_SM_1000_NS6detail15normal_iteratorINSA_10device_ptrIdEEEESF_EEEE10policy1000ElNS7_5minusIdEESF_JPdSL_EEEvT0_iT1_T2_DpNS2_10kernel_argIT3_EE:
	.zero		952


//--------------------- .nv.constant0._ZN3cub18CUB_300001_SM_10006detail9transform16transform_kernelINS2_10policy_hubILb0EN4cuda3std3__45tupleIJN6thrust24THRUST_300001_SM_1000_NS6detail15normal_iteratorINSA_10device_ptrIdEEEESF_EEEE10policy1000EiNS7_5minusIdEESF_JPdSL_EEEvT0_iT1_T2_DpNS2_10kernel_argIT3_EE --------------------------
	.section	.nv.constant0._ZN3cub18CUB_300001_SM_10006detail9transform16transform_kernelINS2_10policy_hubILb0EN4cuda3std3__45tupleIJN6thrust24THRUST_300001_SM_1000_NS6detail15normal_iteratorINSA_10device_ptrIdEEEESF_EEEE10policy1000EiNS7_5minusIdEESF_JPdSL_EEEvT0_iT1_T2_DpNS2_10kernel_argIT3_EE,"a",@progbits
	.sectionflags	@""
	.align	4
.nv.constant0._ZN3cub18CUB_300001_SM_10006detail9transform16transform_kernelINS2_10policy_hubILb0EN4cuda3std3__45tupleIJN6thrust24THRUST_300001_SM_1000_NS6detail15normal_iteratorINSA_10device_ptrIdEEEESF_EEEE10policy1000EiNS7_5minusIdEESF_JPdSL_EEEvT0_iT1_T2_DpNS2_10kernel_argIT3_EE:
	.zero		952


//--------------------- .nv.constant0._ZN3cub18CUB_300001_SM_10006detail8for_each13static_kernelINS2_12policy_hub_t12policy_500_tEmN6thrust24THRUST_300001_SM_1000_NS8cuda_cub20__uninitialized_fill7functorINS7_10device_ptrIdEEdEEEEvT0_T1_ --------------------------
	.section	.nv.constant0._ZN3cub18CUB_300001_SM_10006detail8for_each13static_kernelINS2_12policy_hub_t12policy_500_tEmN6thrust24THRUST_300001_SM_1000_NS8cuda_cub20__uninitialized_fill7functorINS7_10device_ptrIdEEdEEEEvT0_T1_,"a",@progbits
	.sectionflags	@""
	.align	4
.nv.constant0._ZN3cub18CUB_300001_SM_10006detail8for_each13static_kernelINS2_12policy_hub_t12policy_500_tEmN6thrust24THRUST_300001_SM_1000_NS8cuda_cub20__uninitialized_fill7functorINS7_10device_ptrIdEEdEEEEvT0_T1_:
	.zero		920


//--------------------- .nv.constant0._ZN3cub18CUB_300001_SM_10006detail11EmptyKernelIvEEvv --------------------------
	.section	.nv.constant0._ZN3cub18CUB_300001_SM_10006detail11EmptyKernelIvEEvv,"a",@progbits
	.sectionflags	@""
	.align	4
.nv.constant0._ZN3cub18CUB_300001_SM_10006detail11EmptyKernelIvEEvv:
	.zero		896


//--------------------- SYMBOLS --------------------------

	.type		.nv.reservedSmem.offset0,@object
	.size		.nv.reservedSmem.offset0,0x4
	.type		.nv.reservedSmem.cap,@object
	.size		.nv.reservedSmem.cap,0x4
